//
// Generated by NVIDIA NVVM Compiler
//
// Compiler Build ID: CL-36424714
// Cuda compilation tools, release 13.0, V13.0.88
// Based on NVVM 20.0.0
//

.version 9.0
.target sm_100
.address_size 64

	// .globl	_Z19store_initial_statePjPmPbPVhS0_
.const .align 4 .u32 d_kernel_iters;
.const .align 4 .u32 d_shared_size;
.const .align 8 .u64 d_hash_table_size;
.const .align 8 .u64 d_internal_hash_table_size;
.extern .shared .align 16 .b8 shared[];

.visible .entry _Z19store_initial_statePjPmPbPVhS0_(
	.param .u64 .ptr .align 1 _Z19store_initial_statePjPmPbPVhS0__param_0,
	.param .u64 .ptr .align 1 _Z19store_initial_statePjPmPbPVhS0__param_1,
	.param .u64 .ptr .align 1 _Z19store_initial_statePjPmPbPVhS0__param_2,
	.param .u64 .ptr .align 1 _Z19store_initial_statePjPmPbPVhS0__param_3,
	.param .u64 .ptr .align 1 _Z19store_initial_statePjPmPbPVhS0__param_4
)
{
	.local .align 4 .b8 	__local_depot0[12];
	.reg .b64 	%SP;
	.reg .b64 	%SPL;
	.reg .pred 	%p<1542>;
	.reg .b16 	%rs<652>;
	.reg .b32 	%r<1935>;
	.reg .b64 	%rd<12153>;

	mov.u64 	%SPL, __local_depot0;
	ld.param.u64 	%rd1211, [_Z19store_initial_statePjPmPbPVhS0__param_0];
	ld.param.u64 	%rd1212, [_Z19store_initial_statePjPmPbPVhS0__param_1];
	cvta.to.global.u64 	%rd1, %rd1211;
	cvta.to.global.u64 	%rd2, %rd1212;
	mov.u32 	%r464, %ctaid.x;
	setp.ne.s32 	%p2, %r464, 0;
	@%p2 bra 	$L__BB0_1978;
	mov.u32 	%r1, %tid.x;
	setp.gt.u32 	%p4, %r1, 3;
	shl.b32 	%r465, %r1, 2;
	mov.u32 	%r466, shared;
	add.s32 	%r2, %r466, %r465;
	mov.pred 	%p1541, 0;
	@%p4 bra 	$L__BB0_4;
	mov.b32 	%r467, 0;
	st.volatile.shared.u32 	[%r2], %r467;
	setp.ne.s32 	%p6, %r1, 0;
	@%p6 bra 	$L__BB0_4;
	ld.const.u32 	%r468, [d_kernel_iters];
	st.volatile.shared.u32 	[shared], %r468;
	mov.pred 	%p1541, -1;
$L__BB0_4:
	ld.const.u32 	%r3, [d_shared_size];
	add.s32 	%r4, %r3, -4;
	setp.ge.u32 	%p8, %r1, %r4;
	@%p8 bra 	$L__BB0_7;
	mov.u32 	%r5, %ntid.x;
	mov.u32 	%r1850, %r1;
$L__BB0_6:
	shl.b32 	%r469, %r1850, 2;
	add.s32 	%r471, %r466, %r469;
	mov.b32 	%r472, 1073741823;
	st.volatile.shared.u32 	[%r471+16], %r472;
	add.s32 	%r1850, %r1850, %r5;
	setp.lt.u32 	%p9, %r1850, %r4;
	@%p9 bra 	$L__BB0_6;
$L__BB0_7:
	bar.sync 	0;
	setp.gt.u32 	%p10, %r1, 2;
	@%p10 bra 	$L__BB0_13;
	setp.eq.s32 	%p11, %r1, 2;
	@%p11 bra 	$L__BB0_12;
	setp.eq.s32 	%p12, %r1, 1;
	@%p12 bra 	$L__BB0_11;
	mov.b64 	%rd1218, 9223372036854775807;
	// begin inline asm
	{
	 .reg .u64 t1;
	 bfe.u64 t1, %rd1218, 32, 32;
	 cvt.u32.u64 %r479, t1;
	}
	// end inline asm
	st.volatile.shared.u32 	[shared+896], %r479;
	// begin inline asm
	{
	 cvt.u32.u64 %r480, %rd1218;
	}
	// end inline asm
	st.volatile.shared.u32 	[shared+900], %r480;
	mov.b32 	%r481, -2147450878;
	st.volatile.shared.u32 	[shared+904], %r481;
	bra.uni 	$L__BB0_13;
$L__BB0_11:
	mov.b64 	%rd1216, 65536;
	// begin inline asm
	{
	 .reg .u64 t1;
	 bfe.u64 t1, %rd1216, 32, 32;
	 cvt.u32.u64 %r476, t1;
	}
	// end inline asm
	st.volatile.shared.u32 	[shared+908], %r476;
	// begin inline asm
	{
	 cvt.u32.u64 %r477, %rd1216;
	}
	// end inline asm
	st.volatile.shared.u32 	[shared+912], %r477;
	mov.b32 	%r478, 536870911;
	st.volatile.shared.u32 	[shared+916], %r478;
	bra.uni 	$L__BB0_13;
$L__BB0_12:
	mov.b64 	%rd1214, 0;
	// begin inline asm
	{
	 .reg .u64 t1;
	 bfe.u64 t1, %rd1214, 32, 32;
	 cvt.u32.u64 %r473, t1;
	}
	// end inline asm
	st.volatile.shared.u32 	[shared+920], %r473;
	// begin inline asm
	{
	 cvt.u32.u64 %r474, %rd1214;
	}
	// end inline asm
	st.volatile.shared.u32 	[shared+924], %r474;
	mov.b32 	%r475, 536870911;
	st.volatile.shared.u32 	[shared+928], %r475;
$L__BB0_13:
	bar.sync 	0;
	not.pred 	%p13, %p1541;
	@%p13 bra 	$L__BB0_15;
	mov.b32 	%r482, 1;
	st.volatile.shared.u32 	[shared+4], %r482;
$L__BB0_15:
	bar.sync 	0;
	ld.volatile.shared.u32 	%r483, [shared+4];
	setp.ne.s32 	%p14, %r483, 1;
	@%p14 bra 	$L__BB0_1971;
	add.s32 	%r8, %r3, -224;
	ld.const.u64 	%rd3, [d_internal_hash_table_size];
	cvt.u32.u64 	%r9, %rd3;
	mov.b16 	%rs650, 1;
	mul.lo.s32 	%r10, %r1, 3;
	add.s32 	%r486, %r10, 2;
$L__BB0_17:
	bar.sync 	0;
	@%p13 bra 	$L__BB0_19;
	mov.b32 	%r484, 0;
	st.volatile.shared.u32 	[shared+4], %r484;
$L__BB0_19:
	setp.ge.u32 	%p16, %r486, %r8;
	bar.sync 	0;
	and.b16  	%rs262, %rs650, 255;
	setp.eq.s16 	%p17, %rs262, 0;
	or.pred  	%p18, %p17, %p16;
	mov.b16 	%rs650, 0;
	@%p18 bra 	$L__BB0_1967;
	mov.b16 	%rs650, 0;
	mov.u32 	%r1851, %r10;
	mov.u32 	%r1852, %r1;
	mov.u32 	%r1853, %r1;
$L__BB0_21:
	mov.u16 	%rs2, %rs650;
	cvt.u16.u32 	%rs3, %r1853;
	ld.volatile.shared.u32 	%r487, [shared+4];
	setp.gt.u32 	%p19, %r487, 1;
	@%p19 bra 	$L__BB0_1967;
	ld.param.u64 	%rd11715, [_Z19store_initial_statePjPmPbPVhS0__param_2];
	cvta.to.global.u64 	%rd4, %rd11715;
	shl.b32 	%r488, %r1851, 2;
	mov.u32 	%r489, shared;
	add.s32 	%r14, %r489, %r488;
	ld.volatile.shared.u32 	%r15, [%r14+904];
	setp.ne.s32 	%p20, %r15, 536870911;
	@%p20 bra 	$L__BB0_184;
	ld.volatile.shared.u32 	%rd11192, [%r14+896];
	ld.volatile.shared.u32 	%rd11191, [%r14+900];
	// begin inline asm
	{
	 bfi.b64 %rd11191, %rd11192, %rd11191, 32, 32;
	}
	// end inline asm
	shl.b64 	%rd11194, %rd11191, 38;
	shr.u64 	%rd11195, %rd11191, 14;
	xor.b64  	%rd11196, %rd11195, %rd11194;
	xor.b64  	%rd11197, %rd11196, %rd11191;
	xor.b64  	%rd6, %rd11197, -3335678366873096957;
	mul.lo.s64 	%rd7, %rd6, -5840758589994634535;
	mul.lo.s64 	%rd11198, %rd6, 8749508913562386432;
	shr.u64 	%rd11199, %rd7, 17;
	or.b64  	%rd11200, %rd11198, %rd11199;
	xor.b64  	%rd11201, %rd11200, %rd7;
	mov.b64 	{%r1659, %r1660}, %rd11201;
	shf.l.wrap.b32 	%r1661, %r1659, %r1660, 10;
	shf.l.wrap.b32 	%r1662, %r1660, %r1659, 10;
	mov.b64 	%rd11202, {%r1662, %r1661};
	xor.b64  	%rd11203, %rd11202, %rd11201;
	mul.lo.s64 	%rd11204, %rd11203, -194185918870992895;
	shr.u64 	%rd11205, %rd11204, 28;
	shr.u64 	%rd11206, %rd11204, 39;
	shr.u64 	%rd11207, %rd11204, 50;
	xor.b64  	%rd11208, %rd11206, %rd11205;
	xor.b64  	%rd11209, %rd11208, %rd11207;
	xor.b64  	%rd11210, %rd11209, %rd11204;
	mul.lo.s64 	%rd8, %rd11210, -191281100923537407;
	mul.lo.s64 	%rd11211, %rd6, 2380415382033793024;
	shr.u64 	%rd11212, %rd7, 36;
	or.b64  	%rd11213, %rd11211, %rd11212;
	xor.b64  	%rd9, %rd11213, %rd7;
	mov.b64 	{%r1663, %r1664}, %rd9;
	shf.l.wrap.b32 	%r1665, %r1663, %r1664, 17;
	shf.l.wrap.b32 	%r1666, %r1664, %r1663, 17;
	mov.b64 	%rd11214, {%r1666, %r1665};
	xor.b64  	%rd11215, %rd11214, %rd9;
	mul.lo.s64 	%rd11216, %rd11215, -200268182961590271;
	shr.u64 	%rd11217, %rd11216, 12;
	xor.b64  	%rd11218, %rd11217, %rd11216;
	shr.u64 	%rd11219, %rd11218, 39;
	shr.u64 	%rd11220, %rd11218, 34;
	xor.b64  	%rd11221, %rd11220, %rd11219;
	xor.b64  	%rd11222, %rd11221, %rd11218;
	mul.lo.s64 	%rd10, %rd11222, -197180208030898175;
	mul.lo.s64 	%rd11223, %rd6, -8925082545574379520;
	shr.u64 	%rd11224, %rd7, 34;
	or.b64  	%rd11225, %rd11223, %rd11224;
	xor.b64  	%rd11226, %rd11225, %rd7;
	mov.b64 	{%r1667, %r1668}, %rd11226;
	shf.l.wrap.b32 	%r1669, %r1668, %r1667, 17;
	shf.l.wrap.b32 	%r1670, %r1667, %r1668, 17;
	mov.b64 	%rd11227, {%r1670, %r1669};
	xor.b64  	%rd11228, %rd11227, %rd11226;
	mul.lo.s64 	%rd11229, %rd11228, -206744154962810879;
	shr.u64 	%rd11230, %rd11229, 27;
	shr.u64 	%rd11231, %rd11229, 45;
	xor.b64  	%rd11232, %rd11231, %rd11230;
	xor.b64  	%rd11233, %rd11232, %rd11229;
	shr.u64 	%rd11234, %rd11233, 36;
	xor.b64  	%rd11, %rd11234, %rd11233;
	mul.lo.s64 	%rd11235, %rd6, 595103845508448256;
	shr.u64 	%rd11236, %rd7, 38;
	or.b64  	%rd11237, %rd11235, %rd11236;
	xor.b64  	%rd12, %rd11237, %rd7;
	mul.lo.s64 	%rd11238, %rd6, 596578982560792576;
	shr.u64 	%rd11239, %rd7, 33;
	or.b64  	%rd11240, %rd11238, %rd11239;
	xor.b64  	%rd13, %rd11240, %rd7;
	mov.b64 	{%r1671, %r1672}, %rd13;
	shf.l.wrap.b32 	%r1673, %r1671, %r1672, 18;
	shf.l.wrap.b32 	%r1674, %r1672, %r1671, 18;
	mov.b64 	%rd11241, {%r1674, %r1673};
	xor.b64  	%rd11242, %rd11241, %rd13;
	mul.lo.s64 	%rd11243, %rd11242, -246623269549567999;
	shr.u64 	%rd11244, %rd11243, 39;
	xor.b64  	%rd11245, %rd11244, %rd11243;
	shr.u64 	%rd11246, %rd11245, 14;
	xor.b64  	%rd11247, %rd11246, %rd11245;
	shr.u64 	%rd11248, %rd11247, 32;
	xor.b64  	%rd14, %rd11248, %rd11247;
	mul.lo.s64 	%rd11249, %rd6, 5773906020620304384;
	shr.u64 	%rd11250, %rd7, 44;
	or.b64  	%rd11251, %rd11249, %rd11250;
	xor.b64  	%rd15, %rd11251, %rd7;
	mov.b64 	{%r1675, %r1676}, %rd15;
	shf.l.wrap.b32 	%r1677, %r1675, %r1676, 19;
	shf.l.wrap.b32 	%r1678, %r1676, %r1675, 19;
	mov.b64 	%rd11252, {%r1678, %r1677};
	xor.b64  	%rd11253, %rd11252, %rd15;
	mul.lo.s64 	%rd11254, %rd11253, -256518239413956607;
	shr.u64 	%rd11255, %rd11254, 50;
	shr.u64 	%rd11256, %rd11254, 29;
	xor.b64  	%rd11257, %rd11256, %rd11255;
	xor.b64  	%rd11258, %rd11257, %rd11254;
	shr.u64 	%rd11259, %rd11258, 28;
	xor.b64  	%rd16, %rd11259, %rd11258;
	mul.lo.s64 	%rd11260, %rd6, 6719515933061562368;
	shr.u64 	%rd11261, %rd7, 50;
	or.b64  	%rd11262, %rd11260, %rd11261;
	xor.b64  	%rd17, %rd11262, %rd7;
	mov.b64 	{%r1679, %r1680}, %rd17;
	shf.l.wrap.b32 	%r1681, %r1680, %r1679, 17;
	shf.l.wrap.b32 	%r1682, %r1679, %r1680, 17;
	mov.b64 	%rd11263, {%r1682, %r1681};
	xor.b64  	%rd11264, %rd11263, %rd17;
	mul.lo.s64 	%rd11265, %rd11264, -267241851923152895;
	shr.u64 	%rd11266, %rd11265, 11;
	xor.b64  	%rd11267, %rd11266, %rd11265;
	shr.u64 	%rd11268, %rd11267, 23;
	xor.b64  	%rd11269, %rd11268, %rd11267;
	shr.u64 	%rd11270, %rd11269, 11;
	xor.b64  	%rd18, %rd11270, %rd11269;
	mul.lo.s64 	%rd11271, %rd6, -4191716272611040256;
	shr.u64 	%rd11272, %rd7, 54;
	or.b64  	%rd11273, %rd11271, %rd11272;
	xor.b64  	%rd19, %rd11273, %rd7;
	mul.lo.s64 	%rd11274, %rd6, -8901480352736870400;
	shr.u64 	%rd11275, %rd7, 29;
	or.b64  	%rd11276, %rd11274, %rd11275;
	xor.b64  	%rd20, %rd11276, %rd7;
	mul.lo.s64 	%rd11277, %rd6, 1679878983265390592;
	shr.u64 	%rd11278, %rd7, 52;
	or.b64  	%rd11279, %rd11277, %rd11278;
	xor.b64  	%rd11280, %rd11279, %rd7;
	mov.b64 	{%r1683, %r1684}, %rd11280;
	shf.l.wrap.b32 	%r1685, %r1684, %r1683, 5;
	shf.l.wrap.b32 	%r1686, %r1683, %r1684, 5;
	mov.b64 	%rd11281, {%r1686, %r1685};
	xor.b64  	%rd11282, %rd11281, %rd11280;
	mul.lo.s64 	%rd11283, %rd11282, -3335678965870153727;
	shr.u64 	%rd11284, %rd11283, 43;
	shr.u64 	%rd11285, %rd11283, 31;
	xor.b64  	%rd11286, %rd11285, %rd11284;
	xor.b64  	%rd11287, %rd11286, %rd11283;
	shr.u64 	%rd11288, %rd11287, 23;
	xor.b64  	%rd11289, %rd11288, %rd11287;
	mul.lo.s64 	%rd21, %rd11289, -2643882559164237823;
	shr.u64 	%rd11290, %rd21, 63;
	shr.u64 	%rd11291, %rd21, 35;
	xor.b64  	%rd11752, %rd11290, %rd11291;
	shl.b64 	%rd11292, %rd11752, 3;
	add.s64 	%rd23, %rd2, %rd11292;
	ld.global.u64 	%rd11751, [%rd23];
	setp.eq.s64 	%p1356, %rd11751, -1;
	@%p1356 bra 	$L__BB0_24;
	bra.uni 	$L__BB0_178;
$L__BB0_24:
	atom.relaxed.global.cas.b64 	%rd11751, [%rd23], -1, %rd11191;
	setp.ne.s64 	%p1357, %rd11751, -1;
	@%p1357 bra 	$L__BB0_178;
$L__BB0_25:
	cvt.u32.u64 	%r1854, %rd11752;
	mov.b16 	%rs571, 1;
	st.global.u8 	[%rd4], %rs571;
	bra.uni 	$L__BB0_180;
$L__BB0_26:
	mov.b64 	{%r1687, %r1688}, %rd19;
	shf.l.wrap.b32 	%r1689, %r1688, %r1687, 3;
	shf.l.wrap.b32 	%r1690, %r1687, %r1688, 3;
	mov.b64 	%rd11293, {%r1690, %r1689};
	xor.b64  	%rd11294, %rd11293, %rd19;
	mul.lo.s64 	%rd11295, %rd11294, -2190154986787633151;
	shr.u64 	%rd11296, %rd11295, 34;
	shr.u64 	%rd11297, %rd11295, 40;
	xor.b64  	%rd11298, %rd11296, %rd11297;
	xor.b64  	%rd11299, %rd11298, %rd11295;
	shr.u64 	%rd11300, %rd11299, 19;
	xor.b64  	%rd11301, %rd11300, %rd11299;
	mul.lo.s64 	%rd11302, %rd11301, -1869509012913678335;
	shr.u64 	%rd11303, %rd11302, 61;
	shr.u64 	%rd11304, %rd11302, 35;
	xor.b64  	%rd11752, %rd11303, %rd11304;
	shl.b64 	%rd11305, %rd11752, 3;
	add.s64 	%rd26, %rd2, %rd11305;
	ld.global.u64 	%rd11719, [%rd26];
	setp.ne.s64 	%p1359, %rd11719, -1;
	@%p1359 bra 	$L__BB0_28;
	atom.relaxed.global.cas.b64 	%rd11719, [%rd26], -1, %rd11191;
	setp.eq.s64 	%p1360, %rd11719, -1;
	@%p1360 bra 	$L__BB0_25;
$L__BB0_28:
	setp.eq.s64 	%p1361, %rd11719, %rd11191;
	@%p1361 bra 	$L__BB0_179;
	shf.l.wrap.b32 	%r1693, %r1680, %r1679, 7;
	shf.l.wrap.b32 	%r1694, %r1679, %r1680, 7;
	mov.b64 	%rd11306, {%r1694, %r1693};
	xor.b64  	%rd11307, %rd11306, %rd17;
	mul.lo.s64 	%rd11308, %rd11307, -1630832733153787903;
	shr.u64 	%rd11309, %rd11308, 30;
	shr.u64 	%rd11310, %rd11308, 44;
	xor.b64  	%rd11311, %rd11309, %rd11310;
	xor.b64  	%rd11312, %rd11311, %rd11308;
	shr.u64 	%rd11313, %rd11312, 15;
	xor.b64  	%rd11314, %rd11313, %rd11312;
	mul.lo.s64 	%rd11315, %rd11314, -1446237394447523839;
	shr.u64 	%rd11752, %rd11315, 35;
	shl.b64 	%rd11316, %rd11752, 3;
	add.s64 	%rd31, %rd2, %rd11316;
	ld.global.u64 	%rd11720, [%rd31];
	setp.ne.s64 	%p1362, %rd11720, -1;
	@%p1362 bra 	$L__BB0_31;
	atom.relaxed.global.cas.b64 	%rd11720, [%rd31], -1, %rd11191;
	setp.eq.s64 	%p1363, %rd11720, -1;
	@%p1363 bra 	$L__BB0_25;
$L__BB0_31:
	setp.eq.s64 	%p1364, %rd11720, %rd11191;
	@%p1364 bra 	$L__BB0_179;
	shr.u64 	%rd11317, %rd7, 51;
	mul.lo.s64 	%rd11318, %rd6, 3359757966530781184;
	or.b64  	%rd11319, %rd11318, %rd11317;
	xor.b64  	%rd11320, %rd11319, %rd7;
	mov.b64 	{%r1695, %r1696}, %rd11320;
	shf.l.wrap.b32 	%r1697, %r1696, %r1695, 2;
	shf.l.wrap.b32 	%r1698, %r1695, %r1696, 2;
	mov.b64 	%rd11321, {%r1698, %r1697};
	xor.b64  	%rd11322, %rd11321, %rd11320;
	mul.lo.s64 	%rd11323, %rd11322, -1299202146279854079;
	shr.u64 	%rd11324, %rd11323, 33;
	shr.u64 	%rd11325, %rd11323, 39;
	xor.b64  	%rd11326, %rd11324, %rd11325;
	xor.b64  	%rd11327, %rd11326, %rd11323;
	shr.u64 	%rd11328, %rd11327, 25;
	xor.b64  	%rd11329, %rd11328, %rd11327;
	mul.lo.s64 	%rd11330, %rd11329, -1179316080902017023;
	shr.u64 	%rd11331, %rd11330, 63;
	shr.u64 	%rd11332, %rd11330, 35;
	xor.b64  	%rd11752, %rd11331, %rd11332;
	shl.b64 	%rd11333, %rd11752, 3;
	add.s64 	%rd36, %rd2, %rd11333;
	ld.global.u64 	%rd11721, [%rd36];
	setp.ne.s64 	%p1365, %rd11721, -1;
	@%p1365 bra 	$L__BB0_34;
	atom.relaxed.global.cas.b64 	%rd11721, [%rd36], -1, %rd11191;
	setp.eq.s64 	%p1366, %rd11721, -1;
	@%p1366 bra 	$L__BB0_25;
$L__BB0_34:
	setp.eq.s64 	%p1367, %rd11721, %rd11191;
	@%p1367 bra 	$L__BB0_179;
	shr.u64 	%rd11334, %rd7, 53;
	mul.lo.s64 	%rd11335, %rd6, -8383432545222080512;
	or.b64  	%rd11336, %rd11335, %rd11334;
	xor.b64  	%rd11337, %rd11336, %rd7;
	mov.b64 	{%r1699, %r1700}, %rd11337;
	shf.l.wrap.b32 	%r1701, %r1700, %r1699, 3;
	shf.l.wrap.b32 	%r1702, %r1699, %r1700, 3;
	mov.b64 	%rd11338, {%r1702, %r1701};
	xor.b64  	%rd11339, %rd11338, %rd11337;
	mul.lo.s64 	%rd11340, %rd11339, -1079695420759437311;
	shr.u64 	%rd11341, %rd11340, 23;
	xor.b64  	%rd11342, %rd11341, %rd11340;
	shr.u64 	%rd11343, %rd11342, 30;
	xor.b64  	%rd11344, %rd11343, %rd11342;
	shr.u64 	%rd11345, %rd11344, 26;
	xor.b64  	%rd11346, %rd11345, %rd11344;
	mul.lo.s64 	%rd11347, %rd11346, -995598099765792767;
	shr.u64 	%rd11348, %rd11347, 55;
	shr.u64 	%rd11349, %rd11347, 35;
	xor.b64  	%rd11752, %rd11348, %rd11349;
	shl.b64 	%rd11350, %rd11752, 3;
	add.s64 	%rd41, %rd2, %rd11350;
	ld.global.u64 	%rd11722, [%rd41];
	setp.ne.s64 	%p1368, %rd11722, -1;
	@%p1368 bra 	$L__BB0_37;
	atom.relaxed.global.cas.b64 	%rd11722, [%rd41], -1, %rd11191;
	setp.eq.s64 	%p1369, %rd11722, -1;
	@%p1369 bra 	$L__BB0_25;
$L__BB0_37:
	setp.eq.s64 	%p1370, %rd11722, %rd11191;
	@%p1370 bra 	$L__BB0_179;
	shr.u64 	%rd11351, %rd7, 49;
	mul.lo.s64 	%rd11352, %rd6, -5007712207586426880;
	or.b64  	%rd11353, %rd11352, %rd11351;
	xor.b64  	%rd11354, %rd11353, %rd7;
	mov.b64 	{%r1703, %r1704}, %rd11354;
	shf.l.wrap.b32 	%r1705, %r1704, %r1703, 1;
	shf.l.wrap.b32 	%r1706, %r1703, %r1704, 1;
	mov.b64 	%rd11355, {%r1706, %r1705};
	xor.b64  	%rd11356, %rd11355, %rd11354;
	mul.lo.s64 	%rd11357, %rd11356, -923657502222196735;
	shr.u64 	%rd11358, %rd11357, 36;
	shr.u64 	%rd11359, %rd11357, 41;
	xor.b64  	%rd11360, %rd11358, %rd11359;
	xor.b64  	%rd11361, %rd11360, %rd11357;
	shr.u64 	%rd11362, %rd11361, 20;
	xor.b64  	%rd11363, %rd11362, %rd11361;
	mul.lo.s64 	%rd11364, %rd11363, -861415310926325759;
	shr.u64 	%rd11365, %rd11364, 58;
	shr.u64 	%rd11366, %rd11364, 35;
	xor.b64  	%rd11752, %rd11365, %rd11366;
	shl.b64 	%rd11367, %rd11752, 3;
	add.s64 	%rd46, %rd2, %rd11367;
	ld.global.u64 	%rd11723, [%rd46];
	setp.ne.s64 	%p1371, %rd11723, -1;
	@%p1371 bra 	$L__BB0_40;
	atom.relaxed.global.cas.b64 	%rd11723, [%rd46], -1, %rd11191;
	setp.eq.s64 	%p1372, %rd11723, -1;
	@%p1372 bra 	$L__BB0_25;
$L__BB0_40:
	setp.eq.s64 	%p1373, %rd11723, %rd11191;
	@%p1373 bra 	$L__BB0_179;
	shr.u64 	%rd11368, %rd7, 30;
	mul.lo.s64 	%rd11369, %rd6, 4772631860486340608;
	or.b64  	%rd11370, %rd11369, %rd11368;
	xor.b64  	%rd11371, %rd11370, %rd7;
	mov.b64 	{%r1707, %r1708}, %rd11371;
	shf.l.wrap.b32 	%r1709, %r1707, %r1708, 12;
	shf.l.wrap.b32 	%r1710, %r1708, %r1707, 12;
	mov.b64 	%rd11372, {%r1710, %r1709};
	xor.b64  	%rd11373, %rd11372, %rd11371;
	mul.lo.s64 	%rd11374, %rd11373, -807033947720863743;
	shr.u64 	%rd11375, %rd11374, 42;
	shr.u64 	%rd11376, %rd11374, 38;
	xor.b64  	%rd11377, %rd11375, %rd11376;
	xor.b64  	%rd11378, %rd11377, %rd11374;
	shr.u64 	%rd11379, %rd11378, 24;
	xor.b64  	%rd11380, %rd11379, %rd11378;
	mul.lo.s64 	%rd11381, %rd11380, -759112949072347135;
	shr.u64 	%rd11752, %rd11381, 35;
	shl.b64 	%rd11382, %rd11752, 3;
	add.s64 	%rd51, %rd2, %rd11382;
	ld.global.u64 	%rd11724, [%rd51];
	setp.ne.s64 	%p1374, %rd11724, -1;
	@%p1374 bra 	$L__BB0_43;
	atom.relaxed.global.cas.b64 	%rd11724, [%rd51], -1, %rd11191;
	setp.eq.s64 	%p1375, %rd11724, -1;
	@%p1375 bra 	$L__BB0_25;
$L__BB0_43:
	setp.eq.s64 	%p1376, %rd11724, %rd11191;
	@%p1376 bra 	$L__BB0_179;
	shr.u64 	%rd11383, %rd7, 41;
	mul.lo.s64 	%rd11384, %rd6, -9148984056166219776;
	or.b64  	%rd11385, %rd11384, %rd11383;
	xor.b64  	%rd11386, %rd11385, %rd7;
	mov.b64 	{%r1711, %r1712}, %rd11386;
	shf.l.wrap.b32 	%r1713, %r1712, %r1711, 3;
	shf.l.wrap.b32 	%r1714, %r1711, %r1712, 3;
	mov.b64 	%rd11387, {%r1714, %r1713};
	xor.b64  	%rd11388, %rd11387, %rd11386;
	mul.lo.s64 	%rd11389, %rd11388, -716563976692119551;
	shr.u64 	%rd11390, %rd11389, 46;
	shr.u64 	%rd11391, %rd11389, 26;
	xor.b64  	%rd11392, %rd11390, %rd11391;
	xor.b64  	%rd11393, %rd11392, %rd11389;
	shr.u64 	%rd11394, %rd11393, 23;
	xor.b64  	%rd11395, %rd11394, %rd11393;
	mul.lo.s64 	%rd11396, %rd11395, -678532133780092927;
	shr.u64 	%rd11397, %rd11396, 61;
	shr.u64 	%rd11398, %rd11396, 35;
	xor.b64  	%rd11752, %rd11397, %rd11398;
	shl.b64 	%rd11399, %rd11752, 3;
	add.s64 	%rd56, %rd2, %rd11399;
	ld.global.u64 	%rd11725, [%rd56];
	setp.ne.s64 	%p1377, %rd11725, -1;
	@%p1377 bra 	$L__BB0_46;
	atom.relaxed.global.cas.b64 	%rd11725, [%rd56], -1, %rd11191;
	setp.eq.s64 	%p1378, %rd11725, -1;
	@%p1378 bra 	$L__BB0_25;
$L__BB0_46:
	setp.eq.s64 	%p1379, %rd11725, %rd11191;
	@%p1379 bra 	$L__BB0_179;
	shf.l.wrap.b32 	%r1717, %r1672, %r1671, 2;
	shf.l.wrap.b32 	%r1718, %r1671, %r1672, 2;
	mov.b64 	%rd11400, {%r1718, %r1717};
	xor.b64  	%rd11401, %rd11400, %rd13;
	mul.lo.s64 	%rd11402, %rd11401, -644335540164964351;
	shr.u64 	%rd11403, %rd11402, 40;
	shr.u64 	%rd11404, %rd11402, 29;
	xor.b64  	%rd11405, %rd11403, %rd11404;
	xor.b64  	%rd11406, %rd11405, %rd11402;
	shr.u64 	%rd11407, %rd11406, 20;
	xor.b64  	%rd11408, %rd11407, %rd11406;
	mul.lo.s64 	%rd11409, %rd11408, -613419355642714111;
	shr.u64 	%rd11410, %rd11409, 62;
	shr.u64 	%rd11411, %rd11409, 35;
	xor.b64  	%rd11752, %rd11410, %rd11411;
	shl.b64 	%rd11412, %rd11752, 3;
	add.s64 	%rd61, %rd2, %rd11412;
	ld.global.u64 	%rd11726, [%rd61];
	setp.ne.s64 	%p1380, %rd11726, -1;
	@%p1380 bra 	$L__BB0_49;
	atom.relaxed.global.cas.b64 	%rd11726, [%rd61], -1, %rd11191;
	setp.eq.s64 	%p1381, %rd11726, -1;
	@%p1381 bra 	$L__BB0_25;
$L__BB0_49:
	setp.eq.s64 	%p1382, %rd11726, %rd11191;
	@%p1382 bra 	$L__BB0_179;
	shr.u64 	%rd11413, %rd7, 40;
	mul.lo.s64 	%rd11414, %rd6, 148775961377112064;
	or.b64  	%rd11415, %rd11414, %rd11413;
	xor.b64  	%rd11416, %rd11415, %rd7;
	mov.b64 	{%r1719, %r1720}, %rd11416;
	shf.l.wrap.b32 	%r1721, %r1719, %r1720, 20;
	shf.l.wrap.b32 	%r1722, %r1720, %r1719, 20;
	mov.b64 	%rd11417, {%r1722, %r1721};
	xor.b64  	%rd11418, %rd11417, %rd11416;
	mul.lo.s64 	%rd11419, %rd11418, -585336047486402559;
	shr.u64 	%rd11420, %rd11419, 33;
	shr.u64 	%rd11421, %rd11419, 40;
	xor.b64  	%rd11422, %rd11420, %rd11421;
	xor.b64  	%rd11423, %rd11422, %rd11419;
	shr.u64 	%rd11424, %rd11423, 25;
	xor.b64  	%rd11425, %rd11424, %rd11423;
	mul.lo.s64 	%rd11426, %rd11425, -559709731521058815;
	shr.u64 	%rd11752, %rd11426, 35;
	shl.b64 	%rd11427, %rd11752, 3;
	add.s64 	%rd66, %rd2, %rd11427;
	ld.global.u64 	%rd11727, [%rd66];
	setp.ne.s64 	%p1383, %rd11727, -1;
	@%p1383 bra 	$L__BB0_52;
	atom.relaxed.global.cas.b64 	%rd11727, [%rd66], -1, %rd11191;
	setp.eq.s64 	%p1384, %rd11727, -1;
	@%p1384 bra 	$L__BB0_25;
$L__BB0_52:
	setp.eq.s64 	%p1385, %rd11727, %rd11191;
	@%p1385 bra 	$L__BB0_179;
	shf.l.wrap.b32 	%r1725, %r1687, %r1688, 19;
	shf.l.wrap.b32 	%r1726, %r1688, %r1687, 19;
	mov.b64 	%rd11428, {%r1726, %r1725};
	xor.b64  	%rd11429, %rd11428, %rd19;
	mul.lo.s64 	%rd11430, %rd11429, -536234417113473023;
	shr.u64 	%rd11431, %rd11430, 46;
	shr.u64 	%rd11432, %rd11430, 26;
	xor.b64  	%rd11433, %rd11431, %rd11432;
	xor.b64  	%rd11434, %rd11433, %rd11430;
	shr.u64 	%rd11435, %rd11434, 23;
	xor.b64  	%rd11436, %rd11435, %rd11434;
	mul.lo.s64 	%rd11437, %rd11436, -514648888125390847;
	shr.u64 	%rd11438, %rd11437, 63;
	shr.u64 	%rd11439, %rd11437, 35;
	xor.b64  	%rd11752, %rd11438, %rd11439;
	shl.b64 	%rd11440, %rd11752, 3;
	add.s64 	%rd71, %rd2, %rd11440;
	ld.global.u64 	%rd11728, [%rd71];
	setp.ne.s64 	%p1386, %rd11728, -1;
	@%p1386 bra 	$L__BB0_55;
	atom.relaxed.global.cas.b64 	%rd11728, [%rd71], -1, %rd11191;
	setp.eq.s64 	%p1387, %rd11728, -1;
	@%p1387 bra 	$L__BB0_25;
$L__BB0_55:
	setp.eq.s64 	%p1388, %rd11728, %rd11191;
	@%p1388 bra 	$L__BB0_179;
	shf.l.wrap.b32 	%r1729, %r1679, %r1680, 30;
	shf.l.wrap.b32 	%r1730, %r1680, %r1679, 30;
	mov.b64 	%rd11441, {%r1730, %r1729};
	xor.b64  	%rd11442, %rd11441, %rd17;
	mul.lo.s64 	%rd11443, %rd11442, -494735867629246463;
	shr.u64 	%rd11444, %rd11443, 43;
	xor.b64  	%rd11445, %rd11444, %rd11443;
	shr.u64 	%rd11446, %rd11445, 12;
	xor.b64  	%rd11447, %rd11446, %rd11445;
	shr.u64 	%rd11448, %rd11447, 26;
	xor.b64  	%rd11449, %rd11448, %rd11447;
	mul.lo.s64 	%rd11450, %rd11449, -476304247442761727;
	shr.u64 	%rd11752, %rd11450, 35;
	shl.b64 	%rd11451, %rd11752, 3;
	add.s64 	%rd76, %rd2, %rd11451;
	ld.global.u64 	%rd11729, [%rd76];
	setp.ne.s64 	%p1389, %rd11729, -1;
	@%p1389 bra 	$L__BB0_58;
	atom.relaxed.global.cas.b64 	%rd11729, [%rd76], -1, %rd11191;
	setp.eq.s64 	%p1390, %rd11729, -1;
	@%p1390 bra 	$L__BB0_25;
$L__BB0_58:
	setp.eq.s64 	%p1391, %rd11729, %rd11191;
	@%p1391 bra 	$L__BB0_179;
	shr.u64 	%rd11452, %rd7, 45;
	mul.lo.s64 	%rd11453, %rd6, -6336419026544623616;
	or.b64  	%rd11454, %rd11453, %rd11452;
	xor.b64  	%rd11455, %rd11454, %rd7;
	mov.b64 	{%r1731, %r1732}, %rd11455;
	shf.l.wrap.b32 	%r1733, %r1732, %r1731, 9;
	shf.l.wrap.b32 	%r1734, %r1731, %r1732, 9;
	mov.b64 	%rd11456, {%r1734, %r1733};
	xor.b64  	%rd11457, %rd11456, %rd11455;
	mul.lo.s64 	%rd11458, %rd11457, -459198113370724351;
	shr.u64 	%rd11459, %rd11458, 24;
	xor.b64  	%rd11460, %rd11459, %rd11458;
	shr.u64 	%rd11461, %rd11460, 39;
	xor.b64  	%rd11462, %rd11461, %rd11460;
	shr.u64 	%rd11463, %rd11462, 21;
	xor.b64  	%rd11464, %rd11463, %rd11462;
	mul.lo.s64 	%rd11465, %rd11464, -443276430832750591;
	shr.u64 	%rd11466, %rd11465, 60;
	shr.u64 	%rd11467, %rd11465, 35;
	xor.b64  	%rd11752, %rd11466, %rd11467;
	shl.b64 	%rd11468, %rd11752, 3;
	add.s64 	%rd81, %rd2, %rd11468;
	ld.global.u64 	%rd11730, [%rd81];
	setp.ne.s64 	%p1392, %rd11730, -1;
	@%p1392 bra 	$L__BB0_61;
	atom.relaxed.global.cas.b64 	%rd11730, [%rd81], -1, %rd11191;
	setp.eq.s64 	%p1393, %rd11730, -1;
	@%p1393 bra 	$L__BB0_25;
$L__BB0_61:
	setp.eq.s64 	%p1394, %rd11730, %rd11191;
	@%p1394 bra 	$L__BB0_179;
	shf.l.wrap.b32 	%r1737, %r1663, %r1664, 15;
	shf.l.wrap.b32 	%r1738, %r1664, %r1663, 15;
	mov.b64 	%rd11469, {%r1738, %r1737};
	xor.b64  	%rd11470, %rd11469, %rd9;
	mul.lo.s64 	%rd11471, %rd11470, -428423892076955647;
	shr.u64 	%rd11472, %rd11471, 40;
	shr.u64 	%rd11473, %rd11471, 32;
	xor.b64  	%rd11474, %rd11472, %rd11473;
	xor.b64  	%rd11475, %rd11474, %rd11471;
	shr.u64 	%rd11476, %rd11475, 24;
	xor.b64  	%rd11477, %rd11476, %rd11475;
	mul.lo.s64 	%rd11478, %rd11477, -414534492499787775;
	shr.u64 	%rd11479, %rd11478, 62;
	shr.u64 	%rd11480, %rd11478, 35;
	xor.b64  	%rd11752, %rd11479, %rd11480;
	shl.b64 	%rd11481, %rd11752, 3;
	add.s64 	%rd86, %rd2, %rd11481;
	ld.global.u64 	%rd11731, [%rd86];
	setp.ne.s64 	%p1395, %rd11731, -1;
	@%p1395 bra 	$L__BB0_64;
	atom.relaxed.global.cas.b64 	%rd11731, [%rd86], -1, %rd11191;
	setp.eq.s64 	%p1396, %rd11731, -1;
	@%p1396 bra 	$L__BB0_25;
$L__BB0_64:
	setp.eq.s64 	%p1397, %rd11731, %rd11191;
	@%p1397 bra 	$L__BB0_179;
	shr.u64 	%rd11482, %rd7, 21;
	mul.lo.s64 	%rd11483, %rd6, 8617294839345577984;
	or.b64  	%rd11484, %rd11483, %rd11482;
	xor.b64  	%rd11485, %rd11484, %rd7;
	mov.b64 	{%r1739, %r1740}, %rd11485;
	mov.b64 	%rd11486, {%r1740, %r1739};
	xor.b64  	%rd11487, %rd11486, %rd11485;
	mul.lo.s64 	%rd11488, %rd11487, -401515945827637247;
	shr.u64 	%rd11489, %rd11488, 46;
	shr.u64 	%rd11490, %rd11488, 31;
	xor.b64  	%rd11491, %rd11489, %rd11490;
	xor.b64  	%rd11492, %rd11491, %rd11488;
	shr.u64 	%rd11493, %rd11492, 28;
	xor.b64  	%rd11494, %rd11493, %rd11492;
	mul.lo.s64 	%rd11495, %rd11494, -389289891899752447;
	shr.u64 	%rd11496, %rd11495, 61;
	shr.u64 	%rd11497, %rd11495, 35;
	xor.b64  	%rd11752, %rd11496, %rd11497;
	shl.b64 	%rd11498, %rd11752, 3;
	add.s64 	%rd91, %rd2, %rd11498;
	ld.global.u64 	%rd11732, [%rd91];
	setp.ne.s64 	%p1398, %rd11732, -1;
	@%p1398 bra 	$L__BB0_67;
	atom.relaxed.global.cas.b64 	%rd11732, [%rd91], -1, %rd11191;
	setp.eq.s64 	%p1399, %rd11732, -1;
	@%p1399 bra 	$L__BB0_25;
$L__BB0_67:
	setp.eq.s64 	%p1400, %rd11732, %rd11191;
	@%p1400 bra 	$L__BB0_179;
	mov.b64 	{%r1741, %r1742}, %rd20;
	shf.l.wrap.b32 	%r1743, %r1742, %r1741, 10;
	shf.l.wrap.b32 	%r1744, %r1741, %r1742, 10;
	mov.b64 	%rd11499, {%r1744, %r1743};
	xor.b64  	%rd11500, %rd11499, %rd20;
	mul.lo.s64 	%rd11501, %rd11500, -377787855985944575;
	shr.u64 	%rd11502, %rd11501, 44;
	shr.u64 	%rd11503, %rd11501, 25;
	xor.b64  	%rd11504, %rd11502, %rd11503;
	xor.b64  	%rd11505, %rd11504, %rd11501;
	shr.u64 	%rd11506, %rd11505, 29;
	xor.b64  	%rd11507, %rd11506, %rd11505;
	mul.lo.s64 	%rd11508, %rd11507, -366945040768894975;
	shr.u64 	%rd11509, %rd11508, 63;
	shr.u64 	%rd11510, %rd11508, 35;
	xor.b64  	%rd11752, %rd11509, %rd11510;
	shl.b64 	%rd11511, %rd11752, 3;
	add.s64 	%rd96, %rd2, %rd11511;
	ld.global.u64 	%rd11733, [%rd96];
	setp.ne.s64 	%p1401, %rd11733, -1;
	@%p1401 bra 	$L__BB0_70;
	atom.relaxed.global.cas.b64 	%rd11733, [%rd96], -1, %rd11191;
	setp.eq.s64 	%p1402, %rd11733, -1;
	@%p1402 bra 	$L__BB0_25;
$L__BB0_70:
	setp.eq.s64 	%p1403, %rd11733, %rd11191;
	@%p1403 bra 	$L__BB0_179;
	shf.l.wrap.b32 	%r1747, %r1742, %r1741, 17;
	shf.l.wrap.b32 	%r1748, %r1741, %r1742, 17;
	mov.b64 	%rd11512, {%r1748, %r1747};
	xor.b64  	%rd11513, %rd11512, %rd20;
	mul.lo.s64 	%rd11514, %rd11513, -356708862112227327;
	shr.u64 	%rd11515, %rd11514, 20;
	xor.b64  	%rd11516, %rd11515, %rd11514;
	shr.u64 	%rd11517, %rd11514, 44;
	shr.u64 	%rd11518, %rd11516, 29;
	xor.b64  	%rd11519, %rd11517, %rd11518;
	xor.b64  	%rd11520, %rd11519, %rd11516;
	mul.lo.s64 	%rd11521, %rd11520, -347026359857018879;
	shr.u64 	%rd11752, %rd11521, 35;
	shl.b64 	%rd11522, %rd11752, 3;
	add.s64 	%rd101, %rd2, %rd11522;
	ld.global.u64 	%rd11734, [%rd101];
	setp.ne.s64 	%p1404, %rd11734, -1;
	@%p1404 bra 	$L__BB0_73;
	atom.relaxed.global.cas.b64 	%rd11734, [%rd101], -1, %rd11191;
	setp.eq.s64 	%p1405, %rd11734, -1;
	@%p1405 bra 	$L__BB0_25;
$L__BB0_73:
	setp.eq.s64 	%p1406, %rd11734, %rd11191;
	@%p1406 bra 	$L__BB0_179;
	shr.u64 	%rd11523, %rd7, 19;
	mul.lo.s64 	%rd11524, %rd6, -2424308790036791296;
	or.b64  	%rd11525, %rd11524, %rd11523;
	xor.b64  	%rd11526, %rd11525, %rd7;
	mov.b64 	{%r1749, %r1750}, %rd11526;
	shf.l.wrap.b32 	%r1751, %r1749, %r1750, 29;
	shf.l.wrap.b32 	%r1752, %r1750, %r1749, 29;
	mov.b64 	%rd11527, {%r1752, %r1751};
	xor.b64  	%rd11528, %rd11527, %rd11526;
	mul.lo.s64 	%rd11529, %rd11528, -337856947022589951;
	shr.u64 	%rd11530, %rd11529, 15;
	xor.b64  	%rd11531, %rd11530, %rd11529;
	shr.u64 	%rd11532, %rd11531, 33;
	shr.u64 	%rd11533, %rd11531, 44;
	xor.b64  	%rd11534, %rd11532, %rd11533;
	xor.b64  	%rd11535, %rd11534, %rd11531;
	mul.lo.s64 	%rd11536, %rd11535, -329159774486867967;
	shr.u64 	%rd11752, %rd11536, 35;
	shl.b64 	%rd11537, %rd11752, 3;
	add.s64 	%rd106, %rd2, %rd11537;
	ld.global.u64 	%rd11735, [%rd106];
	setp.ne.s64 	%p1407, %rd11735, -1;
	@%p1407 bra 	$L__BB0_76;
	atom.relaxed.global.cas.b64 	%rd11735, [%rd106], -1, %rd11191;
	setp.eq.s64 	%p1408, %rd11735, -1;
	@%p1408 bra 	$L__BB0_25;
$L__BB0_76:
	setp.eq.s64 	%p1409, %rd11735, %rd11191;
	@%p1409 bra 	$L__BB0_179;
	shf.l.wrap.b32 	%r1755, %r1676, %r1675, 4;
	shf.l.wrap.b32 	%r1756, %r1675, %r1676, 4;
	mov.b64 	%rd11538, {%r1756, %r1755};
	xor.b64  	%rd11539, %rd11538, %rd15;
	mul.lo.s64 	%rd11540, %rd11539, -320897999562930175;
	shr.u64 	%rd11541, %rd11540, 21;
	xor.b64  	%rd11542, %rd11541, %rd11540;
	shr.u64 	%rd11543, %rd11542, 41;
	xor.b64  	%rd11544, %rd11543, %rd11542;
	shr.u64 	%rd11545, %rd11544, 13;
	xor.b64  	%rd11546, %rd11545, %rd11544;
	mul.lo.s64 	%rd11547, %rd11546, -313040949912465407;
	shr.u64 	%rd11752, %rd11547, 35;
	shl.b64 	%rd11548, %rd11752, 3;
	add.s64 	%rd111, %rd2, %rd11548;
	ld.global.u64 	%rd11736, [%rd111];
	setp.ne.s64 	%p1410, %rd11736, -1;
	@%p1410 bra 	$L__BB0_79;
	atom.relaxed.global.cas.b64 	%rd11736, [%rd111], -1, %rd11191;
	setp.eq.s64 	%p1411, %rd11736, -1;
	@%p1411 bra 	$L__BB0_25;
$L__BB0_79:
	setp.eq.s64 	%p1412, %rd11736, %rd11191;
	@%p1412 bra 	$L__BB0_179;
	shf.l.wrap.b32 	%r1759, %r1687, %r1688, 8;
	shf.l.wrap.b32 	%r1760, %r1688, %r1687, 8;
	mov.b64 	%rd11549, {%r1760, %r1759};
	xor.b64  	%rd11550, %rd11549, %rd19;
	mul.lo.s64 	%rd11551, %rd11550, -305559913345611775;
	shr.u64 	%rd11552, %rd11551, 49;
	xor.b64  	%rd11553, %rd11552, %rd11551;
	shr.u64 	%rd11554, %rd11553, 11;
	xor.b64  	%rd11555, %rd11554, %rd11553;
	shr.u64 	%rd11556, %rd11555, 34;
	xor.b64  	%rd11557, %rd11556, %rd11555;
	mul.lo.s64 	%rd11558, %rd11557, -298428159419662335;
	shr.u64 	%rd11559, %rd11558, 50;
	shr.u64 	%rd11560, %rd11558, 35;
	xor.b64  	%rd11752, %rd11559, %rd11560;
	shl.b64 	%rd11561, %rd11752, 3;
	add.s64 	%rd116, %rd2, %rd11561;
	ld.global.u64 	%rd11737, [%rd116];
	setp.ne.s64 	%p1413, %rd11737, -1;
	@%p1413 bra 	$L__BB0_82;
	atom.relaxed.global.cas.b64 	%rd11737, [%rd116], -1, %rd11191;
	setp.eq.s64 	%p1414, %rd11737, -1;
	@%p1414 bra 	$L__BB0_25;
$L__BB0_82:
	setp.eq.s64 	%p1415, %rd11737, %rd11191;
	@%p1415 bra 	$L__BB0_179;
	shr.u64 	%rd11562, %rd7, 35;
	mul.lo.s64 	%rd11563, %rd6, 4760830764067586048;
	or.b64  	%rd11564, %rd11563, %rd11562;
	xor.b64  	%rd11565, %rd11564, %rd7;
	mov.b64 	{%r1761, %r1762}, %rd11565;
	shf.l.wrap.b32 	%r1763, %r1762, %r1761, 18;
	shf.l.wrap.b32 	%r1764, %r1761, %r1762, 18;
	mov.b64 	%rd11566, {%r1764, %r1763};
	xor.b64  	%rd11567, %rd11566, %rd11565;
	mul.lo.s64 	%rd11568, %rd11567, -291620958921785343;
	shr.u64 	%rd11569, %rd11568, 39;
	shr.u64 	%rd11570, %rd11568, 43;
	xor.b64  	%rd11571, %rd11569, %rd11570;
	shr.u64 	%rd11572, %rd11568, 49;
	xor.b64  	%rd11573, %rd11571, %rd11572;
	xor.b64  	%rd11574, %rd11573, %rd11568;
	mul.lo.s64 	%rd11575, %rd11574, -285119864579788799;
	shr.u64 	%rd11576, %rd11575, 59;
	shr.u64 	%rd11577, %rd11575, 35;
	xor.b64  	%rd11752, %rd11576, %rd11577;
	shl.b64 	%rd11578, %rd11752, 3;
	add.s64 	%rd121, %rd2, %rd11578;
	ld.global.u64 	%rd11738, [%rd121];
	setp.ne.s64 	%p1416, %rd11738, -1;
	@%p1416 bra 	$L__BB0_85;
	atom.relaxed.global.cas.b64 	%rd11738, [%rd121], -1, %rd11191;
	setp.eq.s64 	%p1417, %rd11738, -1;
	@%p1417 bra 	$L__BB0_25;
$L__BB0_85:
	setp.eq.s64 	%p1418, %rd11738, %rd11191;
	@%p1418 bra 	$L__BB0_179;
	shr.u64 	%rd11579, %rd7, 26;
	mul.lo.s64 	%rd11580, %rd6, 2575133472943243264;
	or.b64  	%rd11581, %rd11580, %rd11579;
	xor.b64  	%rd11582, %rd11581, %rd7;
	mov.b64 	{%r1765, %r1766}, %rd11582;
	shf.l.wrap.b32 	%r1767, %r1765, %r1766, 31;
	shf.l.wrap.b32 	%r1768, %r1766, %r1765, 31;
	mov.b64 	%rd11583, {%r1768, %r1767};
	xor.b64  	%rd11584, %rd11583, %rd11582;
	mul.lo.s64 	%rd11585, %rd11584, -278899943320158207;
	shr.u64 	%rd11586, %rd11585, 34;
	shr.u64 	%rd11587, %rd11585, 50;
	xor.b64  	%rd11588, %rd11586, %rd11587;
	shr.u64 	%rd11589, %rd11585, 48;
	xor.b64  	%rd11590, %rd11588, %rd11589;
	xor.b64  	%rd11591, %rd11590, %rd11585;
	mul.lo.s64 	%rd11592, %rd11591, -272946836792262655;
	shr.u64 	%rd11752, %rd11592, 35;
	shl.b64 	%rd11593, %rd11752, 3;
	add.s64 	%rd126, %rd2, %rd11593;
	ld.global.u64 	%rd11739, [%rd126];
	setp.ne.s64 	%p1419, %rd11739, -1;
	@%p1419 bra 	$L__BB0_88;
	atom.relaxed.global.cas.b64 	%rd11739, [%rd126], -1, %rd11191;
	setp.eq.s64 	%p1420, %rd11739, -1;
	@%p1420 bra 	$L__BB0_25;
$L__BB0_88:
	setp.eq.s64 	%p1421, %rd11739, %rd11191;
	@%p1421 bra 	$L__BB0_179;
	mul.lo.s64 	%rd11594, %rd18, -261770500409214975;
	shr.u64 	%rd11595, %rd11594, 43;
	shr.u64 	%rd11596, %rd11594, 35;
	xor.b64  	%rd11752, %rd11595, %rd11596;
	shl.b64 	%rd11597, %rd11752, 3;
	add.s64 	%rd131, %rd2, %rd11597;
	ld.global.u64 	%rd11740, [%rd131];
	setp.ne.s64 	%p1422, %rd11740, -1;
	@%p1422 bra 	$L__BB0_91;
	atom.relaxed.global.cas.b64 	%rd11740, [%rd131], -1, %rd11191;
	setp.eq.s64 	%p1423, %rd11740, -1;
	@%p1423 bra 	$L__BB0_25;
$L__BB0_91:
	setp.eq.s64 	%p1424, %rd11740, %rd11191;
	@%p1424 bra 	$L__BB0_179;
	mul.lo.s64 	%rd11598, %rd16, -251472614663532543;
	shr.u64 	%rd11752, %rd11598, 35;
	shl.b64 	%rd11599, %rd11752, 3;
	add.s64 	%rd136, %rd2, %rd11599;
	ld.global.u64 	%rd11741, [%rd136];
	setp.ne.s64 	%p1425, %rd11741, -1;
	@%p1425 bra 	$L__BB0_94;
	atom.relaxed.global.cas.b64 	%rd11741, [%rd136], -1, %rd11191;
	setp.eq.s64 	%p1426, %rd11741, -1;
	@%p1426 bra 	$L__BB0_25;
$L__BB0_94:
	setp.eq.s64 	%p1427, %rd11741, %rd11191;
	@%p1427 bra 	$L__BB0_179;
	mul.lo.s64 	%rd11600, %rd14, -241955528226430975;
	shr.u64 	%rd11601, %rd11600, 55;
	shr.u64 	%rd11602, %rd11600, 35;
	xor.b64  	%rd11752, %rd11601, %rd11602;
	shl.b64 	%rd11603, %rd11752, 3;
	add.s64 	%rd141, %rd2, %rd11603;
	ld.global.u64 	%rd11742, [%rd141];
	setp.ne.s64 	%p1428, %rd11742, -1;
	@%p1428 bra 	$L__BB0_97;
	atom.relaxed.global.cas.b64 	%rd11742, [%rd141], -1, %rd11191;
	setp.eq.s64 	%p1429, %rd11742, -1;
	@%p1429 bra 	$L__BB0_25;
$L__BB0_97:
	setp.eq.s64 	%p1430, %rd11742, %rd11191;
	@%p1430 bra 	$L__BB0_179;
	mov.b64 	{%r1769, %r1770}, %rd12;
	shf.l.wrap.b32 	%r1771, %r1770, %r1769, 3;
	shf.l.wrap.b32 	%r1772, %r1769, %r1770, 3;
	mov.b64 	%rd11604, {%r1772, %r1771};
	xor.b64  	%rd11605, %rd11604, %rd12;
	mul.lo.s64 	%rd11606, %rd11605, -237461101081925631;
	shr.u64 	%rd11607, %rd11606, 18;
	xor.b64  	%rd11608, %rd11607, %rd11606;
	shr.u64 	%rd11609, %rd11606, 50;
	shr.u64 	%rd11610, %rd11608, 24;
	xor.b64  	%rd11611, %rd11609, %rd11610;
	xor.b64  	%rd11612, %rd11611, %rd11608;
	mul.lo.s64 	%rd11613, %rd11612, -233131671484012543;
	shr.u64 	%rd11614, %rd11613, 60;
	shr.u64 	%rd11615, %rd11613, 35;
	xor.b64  	%rd11752, %rd11614, %rd11615;
	shl.b64 	%rd11616, %rd11752, 3;
	add.s64 	%rd146, %rd2, %rd11616;
	ld.global.u64 	%rd11743, [%rd146];
	setp.ne.s64 	%p1431, %rd11743, -1;
	@%p1431 bra 	$L__BB0_100;
	atom.relaxed.global.cas.b64 	%rd11743, [%rd146], -1, %rd11191;
	setp.eq.s64 	%p1432, %rd11743, -1;
	@%p1432 bra 	$L__BB0_25;
$L__BB0_100:
	setp.eq.s64 	%p1433, %rd11743, %rd11191;
	@%p1433 bra 	$L__BB0_179;
	shr.u64 	%rd11617, %rd7, 16;
	mul.lo.s64 	%rd11618, %rd6, -947726246584778752;
	or.b64  	%rd11619, %rd11618, %rd11617;
	xor.b64  	%rd11620, %rd11619, %rd7;
	mov.b64 	{%r1773, %r1774}, %rd11620;
	shf.l.wrap.b32 	%r1775, %r1774, %r1773, 17;
	shf.l.wrap.b32 	%r1776, %r1773, %r1774, 17;
	mov.b64 	%rd11621, {%r1776, %r1775};
	xor.b64  	%rd11622, %rd11621, %rd11620;
	mul.lo.s64 	%rd11623, %rd11622, -228956752553015295;
	shr.u64 	%rd11624, %rd11623, 28;
	xor.b64  	%rd11625, %rd11624, %rd11623;
	shr.u64 	%rd11626, %rd11623, 41;
	shr.u64 	%rd11627, %rd11625, 33;
	xor.b64  	%rd11628, %rd11626, %rd11627;
	xor.b64  	%rd11629, %rd11628, %rd11625;
	mul.lo.s64 	%rd11630, %rd11629, -224930121062121471;
	shr.u64 	%rd11631, %rd11630, 52;
	shr.u64 	%rd11632, %rd11630, 35;
	xor.b64  	%rd11752, %rd11631, %rd11632;
	shl.b64 	%rd11633, %rd11752, 3;
	add.s64 	%rd151, %rd2, %rd11633;
	ld.global.u64 	%rd11744, [%rd151];
	setp.ne.s64 	%p1434, %rd11744, -1;
	@%p1434 bra 	$L__BB0_103;
	atom.relaxed.global.cas.b64 	%rd11744, [%rd151], -1, %rd11191;
	setp.eq.s64 	%p1435, %rd11744, -1;
	@%p1435 bra 	$L__BB0_25;
$L__BB0_103:
	setp.eq.s64 	%p1436, %rd11744, %rd11191;
	@%p1436 bra 	$L__BB0_179;
	shf.l.wrap.b32 	%r1779, %r1769, %r1770, 20;
	shf.l.wrap.b32 	%r1780, %r1770, %r1769, 20;
	mov.b64 	%rd11634, {%r1780, %r1779};
	xor.b64  	%rd11635, %rd11634, %rd12;
	mul.lo.s64 	%rd11636, %rd11635, -221041241766617087;
	shr.u64 	%rd11637, %rd11636, 43;
	shr.u64 	%rd11638, %rd11636, 46;
	xor.b64  	%rd11639, %rd11637, %rd11638;
	shr.u64 	%rd11640, %rd11636, 23;
	xor.b64  	%rd11641, %rd11639, %rd11640;
	xor.b64  	%rd11642, %rd11641, %rd11636;
	mul.lo.s64 	%rd11643, %rd11642, -217285997171036159;
	shr.u64 	%rd11644, %rd11643, 53;
	shr.u64 	%rd11645, %rd11643, 35;
	xor.b64  	%rd11752, %rd11644, %rd11645;
	shl.b64 	%rd11646, %rd11752, 3;
	add.s64 	%rd156, %rd2, %rd11646;
	ld.global.u64 	%rd11745, [%rd156];
	setp.ne.s64 	%p1437, %rd11745, -1;
	@%p1437 bra 	$L__BB0_106;
	atom.relaxed.global.cas.b64 	%rd11745, [%rd156], -1, %rd11191;
	setp.eq.s64 	%p1438, %rd11745, -1;
	@%p1438 bra 	$L__BB0_25;
$L__BB0_106:
	setp.eq.s64 	%p1439, %rd11745, %rd11191;
	@%p1439 bra 	$L__BB0_179;
	shr.u64 	%rd11647, %rd7, 32;
	mul.lo.s64 	%rd11648, %rd6, 1193157965121585152;
	or.b64  	%rd11649, %rd11648, %rd11647;
	xor.b64  	%rd11650, %rd11649, %rd7;
	mov.b64 	{%r1781, %r1782}, %rd11650;
	shf.l.wrap.b32 	%r1783, %r1781, %r1782, 12;
	shf.l.wrap.b32 	%r1784, %r1782, %r1781, 12;
	mov.b64 	%rd11651, {%r1784, %r1783};
	xor.b64  	%rd11652, %rd11651, %rd11650;
	mul.lo.s64 	%rd11653, %rd11652, -213653811632560127;
	shr.u64 	%rd11654, %rd11653, 10;
	xor.b64  	%rd11655, %rd11654, %rd11653;
	shr.u64 	%rd11656, %rd11655, 49;
	shr.u64 	%rd11657, %rd11655, 15;
	xor.b64  	%rd11658, %rd11656, %rd11657;
	xor.b64  	%rd11659, %rd11658, %rd11655;
	mul.lo.s64 	%rd11660, %rd11659, -210142683998777343;
	shr.u64 	%rd11752, %rd11660, 35;
	shl.b64 	%rd11661, %rd11752, 3;
	add.s64 	%rd161, %rd2, %rd11661;
	ld.global.u64 	%rd11746, [%rd161];
	setp.ne.s64 	%p1440, %rd11746, -1;
	@%p1440 bra 	$L__BB0_109;
	atom.relaxed.global.cas.b64 	%rd11746, [%rd161], -1, %rd11191;
	setp.eq.s64 	%p1441, %rd11746, -1;
	@%p1441 bra 	$L__BB0_25;
$L__BB0_109:
	setp.eq.s64 	%p1442, %rd11746, %rd11191;
	@%p1442 bra 	$L__BB0_179;
	mul.lo.s64 	%rd11662, %rd11, -203456200410220543;
	shr.u64 	%rd11752, %rd11662, 35;
	shl.b64 	%rd11663, %rd11752, 3;
	add.s64 	%rd166, %rd2, %rd11663;
	ld.global.u64 	%rd11747, [%rd166];
	setp.ne.s64 	%p1443, %rd11747, -1;
	@%p1443 bra 	$L__BB0_112;
	atom.relaxed.global.cas.b64 	%rd11747, [%rd166], -1, %rd11191;
	setp.eq.s64 	%p1444, %rd11747, -1;
	@%p1444 bra 	$L__BB0_25;
$L__BB0_112:
	setp.eq.s64 	%p1445, %rd11747, %rd11191;
	@%p1445 bra 	$L__BB0_179;
	shr.u64 	%rd11752, %rd10, 35;
	shl.b64 	%rd11664, %rd11752, 3;
	add.s64 	%rd171, %rd2, %rd11664;
	ld.global.u64 	%rd11748, [%rd171];
	setp.ne.s64 	%p1446, %rd11748, -1;
	@%p1446 bra 	$L__BB0_115;
	atom.relaxed.global.cas.b64 	%rd11748, [%rd171], -1, %rd11191;
	setp.eq.s64 	%p1447, %rd11748, -1;
	@%p1447 bra 	$L__BB0_25;
$L__BB0_115:
	setp.eq.s64 	%p1448, %rd11748, %rd11191;
	@%p1448 bra 	$L__BB0_179;
	shr.u64 	%rd11665, %rd8, 42;
	shr.u64 	%rd11666, %rd8, 35;
	xor.b64  	%rd11752, %rd11665, %rd11666;
	shl.b64 	%rd11667, %rd11752, 3;
	add.s64 	%rd176, %rd2, %rd11667;
	ld.global.u64 	%rd11749, [%rd176];
	setp.ne.s64 	%p1449, %rd11749, -1;
	@%p1449 bra 	$L__BB0_118;
	atom.relaxed.global.cas.b64 	%rd11749, [%rd176], -1, %rd11191;
	setp.eq.s64 	%p1450, %rd11749, -1;
	@%p1450 bra 	$L__BB0_25;
$L__BB0_118:
	setp.eq.s64 	%p1451, %rd11749, %rd11191;
	@%p1451 bra 	$L__BB0_179;
	shr.u64 	%rd11668, %rd21, 28;
	cvt.u32.u64 	%r1785, %rd21;
	cvt.u32.u64 	%r1786, %rd11668;
	xor.b32  	%r1787, %r1786, %r1785;
	and.b32  	%r1788, %r1787, 255;
	add.s32 	%r16, %r1788, 10;
	cvt.u32.u64 	%r1789, %rd11752;
	add.s32 	%r1790, %r16, %r1789;
	cvt.u64.u32 	%rd11669, %r1790;
	setp.gt.u64 	%p1452, %rd3, %rd11669;
	selp.b32 	%r1791, 0, %r9, %p1452;
	sub.s32 	%r1854, %r1790, %r1791;
	mul.wide.u32 	%rd11670, %r1854, 8;
	add.s64 	%rd180, %rd2, %rd11670;
	ld.global.u64 	%rd11772, [%rd180];
	setp.eq.s64 	%p1453, %rd11772, -1;
	@%p1453 bra 	$L__BB0_120;
	bra.uni 	$L__BB0_121;
$L__BB0_120:
	atom.relaxed.global.cas.b64 	%rd11772, [%rd180], -1, %rd11191;
	setp.eq.s64 	%p1454, %rd11772, -1;
	@%p1454 bra 	$L__BB0_182;
$L__BB0_121:
	setp.ne.s64 	%p1455, %rd11772, %rd11191;
	@%p1455 bra 	$L__BB0_122;
	bra.uni 	$L__BB0_182;
$L__BB0_122:
	add.s32 	%r1792, %r16, %r1854;
	cvt.u64.u32 	%rd11671, %r1792;
	setp.gt.u64 	%p1456, %rd3, %rd11671;
	selp.b32 	%r1793, 0, %r9, %p1456;
	sub.s32 	%r1854, %r1792, %r1793;
	mul.wide.u32 	%rd11672, %r1854, 8;
	add.s64 	%rd186, %rd2, %rd11672;
	ld.global.u64 	%rd11753, [%rd186];
	setp.ne.s64 	%p1457, %rd11753, -1;
	@%p1457 bra 	$L__BB0_124;
	atom.relaxed.global.cas.b64 	%rd11753, [%rd186], -1, %rd11191;
	setp.eq.s64 	%p1458, %rd11753, -1;
	@%p1458 bra 	$L__BB0_182;
$L__BB0_124:
	setp.eq.s64 	%p1459, %rd11753, %rd11191;
	@%p1459 bra 	$L__BB0_182;
	add.s32 	%r1794, %r16, %r1854;
	cvt.u64.u32 	%rd11673, %r1794;
	setp.gt.u64 	%p1460, %rd3, %rd11673;
	selp.b32 	%r1795, 0, %r9, %p1460;
	sub.s32 	%r1854, %r1794, %r1795;
	mul.wide.u32 	%rd11674, %r1854, 8;
	add.s64 	%rd190, %rd2, %rd11674;
	ld.global.u64 	%rd11754, [%rd190];
	setp.ne.s64 	%p1461, %rd11754, -1;
	@%p1461 bra 	$L__BB0_127;
	atom.relaxed.global.cas.b64 	%rd11754, [%rd190], -1, %rd11191;
	setp.eq.s64 	%p1462, %rd11754, -1;
	@%p1462 bra 	$L__BB0_182;
$L__BB0_127:
	setp.eq.s64 	%p1463, %rd11754, %rd11191;
	@%p1463 bra 	$L__BB0_182;
	add.s32 	%r1796, %r16, %r1854;
	cvt.u64.u32 	%rd11675, %r1796;
	setp.gt.u64 	%p1464, %rd3, %rd11675;
	selp.b32 	%r1797, 0, %r9, %p1464;
	sub.s32 	%r1854, %r1796, %r1797;
	mul.wide.u32 	%rd11676, %r1854, 8;
	add.s64 	%rd194, %rd2, %rd11676;
	ld.global.u64 	%rd11755, [%rd194];
	setp.ne.s64 	%p1465, %rd11755, -1;
	@%p1465 bra 	$L__BB0_130;
	atom.relaxed.global.cas.b64 	%rd11755, [%rd194], -1, %rd11191;
	setp.eq.s64 	%p1466, %rd11755, -1;
	@%p1466 bra 	$L__BB0_182;
$L__BB0_130:
	setp.eq.s64 	%p1467, %rd11755, %rd11191;
	@%p1467 bra 	$L__BB0_182;
	add.s32 	%r1798, %r16, %r1854;
	cvt.u64.u32 	%rd11677, %r1798;
	setp.gt.u64 	%p1468, %rd3, %rd11677;
	selp.b32 	%r1799, 0, %r9, %p1468;
	sub.s32 	%r1854, %r1798, %r1799;
	mul.wide.u32 	%rd11678, %r1854, 8;
	add.s64 	%rd198, %rd2, %rd11678;
	ld.global.u64 	%rd11756, [%rd198];
	setp.ne.s64 	%p1469, %rd11756, -1;
	@%p1469 bra 	$L__BB0_133;
	atom.relaxed.global.cas.b64 	%rd11756, [%rd198], -1, %rd11191;
	setp.eq.s64 	%p1470, %rd11756, -1;
	@%p1470 bra 	$L__BB0_182;
$L__BB0_133:
	setp.eq.s64 	%p1471, %rd11756, %rd11191;
	@%p1471 bra 	$L__BB0_182;
	add.s32 	%r1800, %r16, %r1854;
	cvt.u64.u32 	%rd11679, %r1800;
	setp.gt.u64 	%p1472, %rd3, %rd11679;
	selp.b32 	%r1801, 0, %r9, %p1472;
	sub.s32 	%r1854, %r1800, %r1801;
	mul.wide.u32 	%rd11680, %r1854, 8;
	add.s64 	%rd202, %rd2, %rd11680;
	ld.global.u64 	%rd11757, [%rd202];
	setp.ne.s64 	%p1473, %rd11757, -1;
	@%p1473 bra 	$L__BB0_136;
	atom.relaxed.global.cas.b64 	%rd11757, [%rd202], -1, %rd11191;
	setp.eq.s64 	%p1474, %rd11757, -1;
	@%p1474 bra 	$L__BB0_182;
$L__BB0_136:
	setp.eq.s64 	%p1475, %rd11757, %rd11191;
	@%p1475 bra 	$L__BB0_182;
	add.s32 	%r1802, %r16, %r1854;
	cvt.u64.u32 	%rd11681, %r1802;
	setp.gt.u64 	%p1476, %rd3, %rd11681;
	selp.b32 	%r1803, 0, %r9, %p1476;
	sub.s32 	%r1854, %r1802, %r1803;
	mul.wide.u32 	%rd11682, %r1854, 8;
	add.s64 	%rd206, %rd2, %rd11682;
	ld.global.u64 	%rd11758, [%rd206];
	setp.ne.s64 	%p1477, %rd11758, -1;
	@%p1477 bra 	$L__BB0_139;
	atom.relaxed.global.cas.b64 	%rd11758, [%rd206], -1, %rd11191;
	setp.eq.s64 	%p1478, %rd11758, -1;
	@%p1478 bra 	$L__BB0_182;
$L__BB0_139:
	setp.eq.s64 	%p1479, %rd11758, %rd11191;
	@%p1479 bra 	$L__BB0_182;
	add.s32 	%r1804, %r16, %r1854;
	cvt.u64.u32 	%rd11683, %r1804;
	setp.gt.u64 	%p1480, %rd3, %rd11683;
	selp.b32 	%r1805, 0, %r9, %p1480;
	sub.s32 	%r1854, %r1804, %r1805;
	mul.wide.u32 	%rd11684, %r1854, 8;
	add.s64 	%rd210, %rd2, %rd11684;
	ld.global.u64 	%rd11759, [%rd210];
	setp.ne.s64 	%p1481, %rd11759, -1;
	@%p1481 bra 	$L__BB0_142;
	atom.relaxed.global.cas.b64 	%rd11759, [%rd210], -1, %rd11191;
	setp.eq.s64 	%p1482, %rd11759, -1;
	@%p1482 bra 	$L__BB0_182;
$L__BB0_142:
	setp.eq.s64 	%p1483, %rd11759, %rd11191;
	@%p1483 bra 	$L__BB0_182;
	add.s32 	%r1806, %r16, %r1854;
	cvt.u64.u32 	%rd11685, %r1806;
	setp.gt.u64 	%p1484, %rd3, %rd11685;
	selp.b32 	%r1807, 0, %r9, %p1484;
	sub.s32 	%r1854, %r1806, %r1807;
	mul.wide.u32 	%rd11686, %r1854, 8;
	add.s64 	%rd214, %rd2, %rd11686;
	ld.global.u64 	%rd11760, [%rd214];
	setp.ne.s64 	%p1485, %rd11760, -1;
	@%p1485 bra 	$L__BB0_145;
	atom.relaxed.global.cas.b64 	%rd11760, [%rd214], -1, %rd11191;
	setp.eq.s64 	%p1486, %rd11760, -1;
	@%p1486 bra 	$L__BB0_182;
$L__BB0_145:
	setp.eq.s64 	%p1487, %rd11760, %rd11191;
	@%p1487 bra 	$L__BB0_182;
	add.s32 	%r1808, %r16, %r1854;
	cvt.u64.u32 	%rd11687, %r1808;
	setp.gt.u64 	%p1488, %rd3, %rd11687;
	selp.b32 	%r1809, 0, %r9, %p1488;
	sub.s32 	%r1854, %r1808, %r1809;
	mul.wide.u32 	%rd11688, %r1854, 8;
	add.s64 	%rd218, %rd2, %rd11688;
	ld.global.u64 	%rd11761, [%rd218];
	setp.ne.s64 	%p1489, %rd11761, -1;
	@%p1489 bra 	$L__BB0_148;
	atom.relaxed.global.cas.b64 	%rd11761, [%rd218], -1, %rd11191;
	setp.eq.s64 	%p1490, %rd11761, -1;
	@%p1490 bra 	$L__BB0_182;
$L__BB0_148:
	setp.eq.s64 	%p1491, %rd11761, %rd11191;
	@%p1491 bra 	$L__BB0_182;
	add.s32 	%r1810, %r16, %r1854;
	cvt.u64.u32 	%rd11689, %r1810;
	setp.gt.u64 	%p1492, %rd3, %rd11689;
	selp.b32 	%r1811, 0, %r9, %p1492;
	sub.s32 	%r1854, %r1810, %r1811;
	mul.wide.u32 	%rd11690, %r1854, 8;
	add.s64 	%rd222, %rd2, %rd11690;
	ld.global.u64 	%rd11762, [%rd222];
	setp.ne.s64 	%p1493, %rd11762, -1;
	@%p1493 bra 	$L__BB0_151;
	atom.relaxed.global.cas.b64 	%rd11762, [%rd222], -1, %rd11191;
	setp.eq.s64 	%p1494, %rd11762, -1;
	@%p1494 bra 	$L__BB0_182;
$L__BB0_151:
	setp.eq.s64 	%p1495, %rd11762, %rd11191;
	@%p1495 bra 	$L__BB0_182;
	add.s32 	%r1812, %r16, %r1854;
	cvt.u64.u32 	%rd11691, %r1812;
	setp.gt.u64 	%p1496, %rd3, %rd11691;
	selp.b32 	%r1813, 0, %r9, %p1496;
	sub.s32 	%r1854, %r1812, %r1813;
	mul.wide.u32 	%rd11692, %r1854, 8;
	add.s64 	%rd226, %rd2, %rd11692;
	ld.global.u64 	%rd11763, [%rd226];
	setp.ne.s64 	%p1497, %rd11763, -1;
	@%p1497 bra 	$L__BB0_154;
	atom.relaxed.global.cas.b64 	%rd11763, [%rd226], -1, %rd11191;
	setp.eq.s64 	%p1498, %rd11763, -1;
	@%p1498 bra 	$L__BB0_182;
$L__BB0_154:
	setp.eq.s64 	%p1499, %rd11763, %rd11191;
	@%p1499 bra 	$L__BB0_182;
	add.s32 	%r1814, %r16, %r1854;
	cvt.u64.u32 	%rd11693, %r1814;
	setp.gt.u64 	%p1500, %rd3, %rd11693;
	selp.b32 	%r1815, 0, %r9, %p1500;
	sub.s32 	%r1854, %r1814, %r1815;
	mul.wide.u32 	%rd11694, %r1854, 8;
	add.s64 	%rd230, %rd2, %rd11694;
	ld.global.u64 	%rd11764, [%rd230];
	setp.ne.s64 	%p1501, %rd11764, -1;
	@%p1501 bra 	$L__BB0_157;
	atom.relaxed.global.cas.b64 	%rd11764, [%rd230], -1, %rd11191;
	setp.eq.s64 	%p1502, %rd11764, -1;
	@%p1502 bra 	$L__BB0_182;
$L__BB0_157:
	setp.eq.s64 	%p1503, %rd11764, %rd11191;
	@%p1503 bra 	$L__BB0_182;
	add.s32 	%r1816, %r16, %r1854;
	cvt.u64.u32 	%rd11695, %r1816;
	setp.gt.u64 	%p1504, %rd3, %rd11695;
	selp.b32 	%r1817, 0, %r9, %p1504;
	sub.s32 	%r1854, %r1816, %r1817;
	mul.wide.u32 	%rd11696, %r1854, 8;
	add.s64 	%rd234, %rd2, %rd11696;
	ld.global.u64 	%rd11765, [%rd234];
	setp.ne.s64 	%p1505, %rd11765, -1;
	@%p1505 bra 	$L__BB0_160;
	atom.relaxed.global.cas.b64 	%rd11765, [%rd234], -1, %rd11191;
	setp.eq.s64 	%p1506, %rd11765, -1;
	@%p1506 bra 	$L__BB0_182;
$L__BB0_160:
	setp.eq.s64 	%p1507, %rd11765, %rd11191;
	@%p1507 bra 	$L__BB0_182;
	add.s32 	%r1818, %r16, %r1854;
	cvt.u64.u32 	%rd11697, %r1818;
	setp.gt.u64 	%p1508, %rd3, %rd11697;
	selp.b32 	%r1819, 0, %r9, %p1508;
	sub.s32 	%r1854, %r1818, %r1819;
	mul.wide.u32 	%rd11698, %r1854, 8;
	add.s64 	%rd238, %rd2, %rd11698;
	ld.global.u64 	%rd11766, [%rd238];
	setp.ne.s64 	%p1509, %rd11766, -1;
	@%p1509 bra 	$L__BB0_163;
	atom.relaxed.global.cas.b64 	%rd11766, [%rd238], -1, %rd11191;
	setp.eq.s64 	%p1510, %rd11766, -1;
	@%p1510 bra 	$L__BB0_182;
$L__BB0_163:
	setp.eq.s64 	%p1511, %rd11766, %rd11191;
	@%p1511 bra 	$L__BB0_182;
	add.s32 	%r1820, %r16, %r1854;
	cvt.u64.u32 	%rd11699, %r1820;
	setp.gt.u64 	%p1512, %rd3, %rd11699;
	selp.b32 	%r1821, 0, %r9, %p1512;
	sub.s32 	%r1854, %r1820, %r1821;
	mul.wide.u32 	%rd11700, %r1854, 8;
	add.s64 	%rd242, %rd2, %rd11700;
	ld.global.u64 	%rd11767, [%rd242];
	setp.ne.s64 	%p1513, %rd11767, -1;
	@%p1513 bra 	$L__BB0_166;
	atom.relaxed.global.cas.b64 	%rd11767, [%rd242], -1, %rd11191;
	setp.eq.s64 	%p1514, %rd11767, -1;
	@%p1514 bra 	$L__BB0_182;
$L__BB0_166:
	setp.eq.s64 	%p1515, %rd11767, %rd11191;
	@%p1515 bra 	$L__BB0_182;
	add.s32 	%r1822, %r16, %r1854;
	cvt.u64.u32 	%rd11701, %r1822;
	setp.gt.u64 	%p1516, %rd3, %rd11701;
	selp.b32 	%r1823, 0, %r9, %p1516;
	sub.s32 	%r1854, %r1822, %r1823;
	mul.wide.u32 	%rd11702, %r1854, 8;
	add.s64 	%rd246, %rd2, %rd11702;
	ld.global.u64 	%rd11768, [%rd246];
	setp.ne.s64 	%p1517, %rd11768, -1;
	@%p1517 bra 	$L__BB0_169;
	atom.relaxed.global.cas.b64 	%rd11768, [%rd246], -1, %rd11191;
	setp.eq.s64 	%p1518, %rd11768, -1;
	@%p1518 bra 	$L__BB0_182;
$L__BB0_169:
	setp.eq.s64 	%p1519, %rd11768, %rd11191;
	@%p1519 bra 	$L__BB0_182;
	add.s32 	%r1824, %r16, %r1854;
	cvt.u64.u32 	%rd11703, %r1824;
	setp.gt.u64 	%p1520, %rd3, %rd11703;
	selp.b32 	%r1825, 0, %r9, %p1520;
	sub.s32 	%r1854, %r1824, %r1825;
	mul.wide.u32 	%rd11704, %r1854, 8;
	add.s64 	%rd250, %rd2, %rd11704;
	ld.global.u64 	%rd11769, [%rd250];
	setp.ne.s64 	%p1521, %rd11769, -1;
	@%p1521 bra 	$L__BB0_172;
	atom.relaxed.global.cas.b64 	%rd11769, [%rd250], -1, %rd11191;
	setp.eq.s64 	%p1522, %rd11769, -1;
	@%p1522 bra 	$L__BB0_182;
$L__BB0_172:
	setp.eq.s64 	%p1523, %rd11769, %rd11191;
	@%p1523 bra 	$L__BB0_182;
	add.s32 	%r1826, %r16, %r1854;
	cvt.u64.u32 	%rd11705, %r1826;
	setp.gt.u64 	%p1524, %rd3, %rd11705;
	selp.b32 	%r1827, 0, %r9, %p1524;
	sub.s32 	%r1854, %r1826, %r1827;
	mul.wide.u32 	%rd11706, %r1854, 8;
	add.s64 	%rd254, %rd2, %rd11706;
	ld.global.u64 	%rd11770, [%rd254];
	setp.ne.s64 	%p1525, %rd11770, -1;
	@%p1525 bra 	$L__BB0_175;
	atom.relaxed.global.cas.b64 	%rd11770, [%rd254], -1, %rd11191;
	setp.eq.s64 	%p1526, %rd11770, -1;
	@%p1526 bra 	$L__BB0_182;
$L__BB0_175:
	setp.eq.s64 	%p1527, %rd11770, %rd11191;
	@%p1527 bra 	$L__BB0_182;
	add.s32 	%r1828, %r16, %r1854;
	cvt.u64.u32 	%rd11707, %r1828;
	setp.gt.u64 	%p1528, %rd3, %rd11707;
	selp.b32 	%r1829, 0, %r9, %p1528;
	sub.s32 	%r1854, %r1828, %r1829;
	mul.wide.u32 	%rd11708, %r1854, 8;
	add.s64 	%rd258, %rd2, %rd11708;
	ld.global.u64 	%rd11771, [%rd258];
	setp.ne.s64 	%p1529, %rd11771, -1;
	@%p1529 bra 	$L__BB0_181;
	atom.relaxed.global.cas.b64 	%rd11771, [%rd258], -1, %rd11191;
	setp.eq.s64 	%p1530, %rd11771, -1;
	@%p1530 bra 	$L__BB0_182;
	bra.uni 	$L__BB0_181;
$L__BB0_178:
	setp.ne.s64 	%p1358, %rd11751, %rd11191;
	@%p1358 bra 	$L__BB0_26;
$L__BB0_179:
	cvt.u32.u64 	%r1854, %rd11752;
	mov.b16 	%rs570, 1;
	st.global.u8 	[%rd4], %rs570;
$L__BB0_180:
	and.b32  	%r1831, %r1854, 1073741823;
	or.b32  	%r1832, %r1831, 1073741824;
	st.volatile.shared.u32 	[%r14+904], %r1832;
	mov.u16 	%rs650, %rs2;
	bra.uni 	$L__BB0_1966;
$L__BB0_181:
	setp.eq.s64 	%p1531, %rd11771, %rd11191;
	@%p1531 bra 	$L__BB0_182;
	bra.uni 	$L__BB0_183;
$L__BB0_182:
	mov.b16 	%rs569, 1;
	st.global.u8 	[%rd4], %rs569;
	setp.ne.s32 	%p1532, %r1854, -1;
	@%p1532 bra 	$L__BB0_180;
$L__BB0_183:
	mov.b32 	%r1830, 3;
	st.volatile.shared.u32 	[shared+4], %r1830;
	mov.u16 	%rs650, %rs2;
	bra.uni 	$L__BB0_1966;
$L__BB0_184:
	setp.gt.s32 	%p21, %r15, -1073741825;
	mov.u16 	%rs650, %rs2;
	@%p21 bra 	$L__BB0_1966;
	ld.volatile.shared.u32 	%rd1220, [%r14+896];
	ld.volatile.shared.u32 	%rd11774, [%r14+900];
	// begin inline asm
	{
	 bfi.b64 %rd11774, %rd1220, %rd11774, 32, 32;
	}
	// end inline asm
	and.b64  	%rd1222, %rd11774, 4611686016279904256;
	setp.ne.s64 	%p22, %rd1222, 4611686016279904256;
	@%p22 bra 	$L__BB0_188;
	ld.volatile.shared.u32 	%r490, [%r14+904];
	// begin inline asm
	{
	 .reg .u32 t1;
	 bfe.u32 t1, %r490, 15, 15;
	 cvt.u16.u32 %rs264, t1;
	}
	// end inline asm
	mul.wide.u16 	%r491, %rs264, 12;
	add.s32 	%r493, %r489, %r491;
	ld.volatile.shared.u32 	%r41, [%r493+904];
	and.b32  	%r494, %r41, -1073741824;
	setp.ne.s32 	%p23, %r494, 1073741824;
	setp.lt.u32 	%p24, %r41, -1073741824;
	and.pred  	%p25, %p24, %p23;
	@%p25 bra 	$L__BB0_188;
	and.b32  	%r497, %r41, 1073741823;
	cvt.u64.u32 	%rd1224, %r497;
	// begin inline asm
	{
	 bfi.b64 %rd11774, %rd1224, %rd11774, 31, 31;
	}
	// end inline asm
	// begin inline asm
	{
	 .reg .u64 t1;
	 bfe.u64 t1, %rd11774, 32, 32;
	 cvt.u32.u64 %r495, t1;
	}
	// end inline asm
	st.volatile.shared.u32 	[%r14+896], %r495;
	// begin inline asm
	{
	 cvt.u32.u64 %r496, %rd11774;
	}
	// end inline asm
	st.volatile.shared.u32 	[%r14+900], %r496;
$L__BB0_188:
	and.b64  	%rd1228, %rd11774, 2147483647;
	setp.ne.s64 	%p26, %rd1228, 2147483647;
	@%p26 bra 	$L__BB0_191;
	ld.volatile.shared.u32 	%r498, [%r14+904];
	// begin inline asm
	{
	 .reg .u32 t1;
	 bfe.u32 t1, %r498, 0, 15;
	 cvt.u16.u32 %rs265, t1;
	}
	// end inline asm
	mul.wide.u16 	%r499, %rs265, 12;
	add.s32 	%r501, %r489, %r499;
	ld.volatile.shared.u32 	%r42, [%r501+904];
	and.b32  	%r502, %r42, -1073741824;
	setp.ne.s32 	%p27, %r502, 1073741824;
	setp.lt.u32 	%p28, %r42, -1073741824;
	and.pred  	%p29, %p28, %p27;
	@%p29 bra 	$L__BB0_191;
	and.b32  	%r505, %r42, 1073741823;
	cvt.u64.u32 	%rd1230, %r505;
	// begin inline asm
	{
	 bfi.b64 %rd11774, %rd1230, %rd11774, 0, 31;
	}
	// end inline asm
	// begin inline asm
	{
	 .reg .u64 t1;
	 bfe.u64 t1, %rd11774, 32, 32;
	 cvt.u32.u64 %r503, t1;
	}
	// end inline asm
	st.volatile.shared.u32 	[%r14+896], %r503;
	// begin inline asm
	{
	 cvt.u32.u64 %r504, %rd11774;
	}
	// end inline asm
	st.volatile.shared.u32 	[%r14+900], %r504;
$L__BB0_191:
	and.b64  	%rd1234, %rd11774, 4611686016279904256;
	setp.eq.s64 	%p30, %rd1234, 4611686016279904256;
	and.b64  	%rd1235, %rd11774, 2147483647;
	setp.eq.s64 	%p31, %rd1235, 2147483647;
	or.pred  	%p32, %p30, %p31;
	mov.b16 	%rs650, 1;
	@%p32 bra 	$L__BB0_1966;
	shr.u64 	%rd1236, %rd11774, 2;
	and.b64  	%rd1237, %rd1236, 1152921504069976064;
	and.b64  	%rd1238, %rd11774, 536870911;
	or.b64  	%rd269, %rd1237, %rd1238;
	and.b64  	%rd270, %rd11774, 4611686018427387904;
	setp.eq.s64 	%p33, %rd270, 0;
	@%p33 bra 	$L__BB0_1843;
	ld.const.u32 	%r506, [d_kernel_iters];
	add.s32 	%r43, %r506, -1;
	ld.volatile.shared.u32 	%r44, [shared];
	shl.b64 	%rd1239, %rd11774, 38;
	and.b64  	%rd1240, %rd1239, 288230101273804800;
	xor.b64  	%rd1241, %rd269, %rd1240;
	shr.u64 	%rd1242, %rd1241, 20;
	xor.b64  	%rd1243, %rd1242, %rd1241;
	shl.b64 	%rd1244, %rd1243, 14;
	and.b64  	%rd1245, %rd1244, 288230376151695360;
	xor.b64  	%rd1246, %rd1245, %rd1243;
	shr.u64 	%rd1247, %rd1246, 44;
	xor.b64  	%rd1248, %rd1246, %rd1247;
	xor.b64  	%rd1249, %rd1248, 123086146947443971;
	mul.lo.s64 	%rd1250, %rd1249, 212079309191312089;
	and.b64  	%rd1251, %rd1250, 288230376151711743;
	mul.lo.s64 	%rd1252, %rd1249, 102597629011034112;
	and.b64  	%rd1253, %rd1252, 288089638663356416;
	xor.b64  	%rd1254, %rd1251, %rd1253;
	shr.u64 	%rd1255, %rd1254, 11;
	xor.b64  	%rd1256, %rd1255, %rd1254;
	shl.b64 	%rd1257, %rd1256, 10;
	and.b64  	%rd1258, %rd1257, 288230376151710720;
	xor.b64  	%rd1259, %rd1258, %rd1256;
	shr.u64 	%rd1260, %rd1259, 48;
	xor.b64  	%rd1261, %rd1260, %rd1259;
	mul.lo.s64 	%rd1262, %rd1261, 285196221169352481;
	and.b64  	%rd1263, %rd1262, 288230376151711743;
	shr.u64 	%rd1264, %rd1263, 28;
	shr.u64 	%rd1265, %rd1263, 39;
	shr.u64 	%rd1266, %rd1263, 50;
	xor.b64  	%rd1267, %rd1265, %rd1264;
	xor.b64  	%rd1268, %rd1267, %rd1266;
	xor.b64  	%rd1269, %rd1268, %rd1262;
	mul.lo.s64 	%rd1270, %rd1269, 285241608949781473;
	and.b64  	%rd1271, %rd1270, 288230376151711743;
	shr.u64 	%rd1272, %rd1271, 7;
	xor.b64  	%rd271, %rd1272, %rd1271;
	mul.lo.s64 	%rd1273, %rd1249, 74572372820099072;
	and.b64  	%rd1274, %rd1273, 288230375883276288;
	xor.b64  	%rd1275, %rd1251, %rd1274;
	shr.u64 	%rd1276, %rd1275, 30;
	xor.b64  	%rd1277, %rd1276, %rd1275;
	shl.b64 	%rd1278, %rd1277, 17;
	and.b64  	%rd1279, %rd1278, 288230376151580672;
	xor.b64  	%rd1280, %rd1279, %rd1277;
	shr.u64 	%rd1281, %rd1280, 41;
	xor.b64  	%rd1282, %rd1281, %rd1280;
	mul.lo.s64 	%rd1283, %rd1282, 285101185792936897;
	and.b64  	%rd1284, %rd1283, 288230376151711743;
	shr.u64 	%rd1285, %rd1284, 12;
	xor.b64  	%rd1286, %rd1285, %rd1284;
	shr.u64 	%rd1287, %rd1286, 39;
	shr.u64 	%rd1288, %rd1286, 34;
	xor.b64  	%rd1289, %rd1288, %rd1287;
	xor.b64  	%rd1290, %rd1289, %rd1286;
	mul.lo.s64 	%rd272, %rd1290, 285149435401228961;
	and.b64  	%rd273, %rd272, 288230376151711743;
	mul.lo.s64 	%rd1291, %rd1249, 10059115128684544;
	and.b64  	%rd1292, %rd1291, 288230375077969920;
	xor.b64  	%rd1293, %rd1251, %rd1292;
	shr.u64 	%rd1294, %rd1293, 28;
	xor.b64  	%rd1295, %rd1294, %rd1293;
	shl.b64 	%rd1296, %rd1295, 49;
	and.b64  	%rd1297, %rd1296, 287667426198290432;
	xor.b64  	%rd1298, %rd1297, %rd1295;
	shr.u64 	%rd1299, %rd1298, 9;
	xor.b64  	%rd1300, %rd1299, %rd1298;
	mul.lo.s64 	%rd1301, %rd1300, 284999998730417825;
	and.b64  	%rd1302, %rd1301, 288230376151711743;
	shr.u64 	%rd1303, %rd1302, 27;
	shr.u64 	%rd1304, %rd1302, 45;
	shr.u64 	%rd1305, %rd1302, 36;
	xor.b64  	%rd1306, %rd1304, %rd1303;
	xor.b64  	%rd1307, %rd1306, %rd1305;
	xor.b64  	%rd1308, %rd1307, %rd1301;
	mul.lo.s64 	%rd274, %rd1308, 285051373020302049;
	and.b64  	%rd275, %rd274, 288230376151711743;
	mul.lo.s64 	%rd1309, %rd1249, 40236460514738176;
	and.b64  	%rd1310, %rd1309, 288230371856744448;
	xor.b64  	%rd1311, %rd1251, %rd1310;
	shr.u64 	%rd1312, %rd1311, 26;
	xor.b64  	%rd1313, %rd1312, %rd1311;
	shl.b64 	%rd1314, %rd1313, 12;
	and.b64  	%rd1315, %rd1314, 288230376151707648;
	xor.b64  	%rd1316, %rd1315, %rd1313;
	shr.u64 	%rd1317, %rd1316, 46;
	xor.b64  	%rd1318, %rd1317, %rd1316;
	mul.lo.s64 	%rd1319, %rd1318, 284892035344952993;
	and.b64  	%rd1320, %rd1319, 288230376151711743;
	shr.u64 	%rd1321, %rd1320, 10;
	xor.b64  	%rd1322, %rd1321, %rd1320;
	shr.u64 	%rd1323, %rd1322, 15;
	shr.u64 	%rd1324, %rd1320, 49;
	xor.b64  	%rd1325, %rd1324, %rd1323;
	xor.b64  	%rd1326, %rd1325, %rd1322;
	mul.lo.s64 	%rd1327, %rd1326, 284946896714230849;
	and.b64  	%rd1328, %rd1327, 288230376151711743;
	shr.u64 	%rd1329, %rd1328, 29;
	xor.b64  	%rd276, %rd1329, %rd1328;
	mul.lo.s64 	%rd1330, %rd1249, 18643093205024768;
	and.b64  	%rd1331, %rd1330, 288230376084602880;
	xor.b64  	%rd1332, %rd1251, %rd1331;
	shr.u64 	%rd1333, %rd1332, 32;
	xor.b64  	%rd1334, %rd1333, %rd1332;
	shl.b64 	%rd1335, %rd1334, 20;
	and.b64  	%rd1336, %rd1335, 288230376150663168;
	xor.b64  	%rd1337, %rd1336, %rd1334;
	shr.u64 	%rd1338, %rd1337, 38;
	xor.b64  	%rd1339, %rd1338, %rd1337;
	mul.lo.s64 	%rd1340, %rd1339, 284776606749108353;
	and.b64  	%rd1341, %rd1340, 288230376151711743;
	shr.u64 	%rd1342, %rd1341, 46;
	shr.u64 	%rd1343, %rd1341, 43;
	shr.u64 	%rd1344, %rd1341, 23;
	xor.b64  	%rd1345, %rd1343, %rd1342;
	xor.b64  	%rd1346, %rd1345, %rd1344;
	xor.b64  	%rd1347, %rd1346, %rd1340;
	mul.lo.s64 	%rd1348, %rd1347, 284835282445914305;
	and.b64  	%rd1349, %rd1348, 288230376151711743;
	shr.u64 	%rd1350, %rd1349, 18;
	xor.b64  	%rd277, %rd1350, %rd1349;
	mul.lo.s64 	%rd1351, %rd1249, 205195258022068224;
	and.b64  	%rd1352, %rd1351, 287948901175001088;
	xor.b64  	%rd1353, %rd1251, %rd1352;
	shr.u64 	%rd1354, %rd1353, 10;
	xor.b64  	%rd1355, %rd1354, %rd1353;
	shl.b64 	%rd1356, %rd1355, 49;
	and.b64  	%rd1357, %rd1356, 287667426198290432;
	xor.b64  	%rd1358, %rd1357, %rd1355;
	shr.u64 	%rd1359, %rd1358, 9;
	xor.b64  	%rd1360, %rd1359, %rd1358;
	mul.lo.s64 	%rd1361, %rd1360, 284652926893070881;
	and.b64  	%rd1362, %rd1361, 288230376151711743;
	shr.u64 	%rd1363, %rd1362, 28;
	shr.u64 	%rd1364, %rd1362, 33;
	shr.u64 	%rd1365, %rd1362, 41;
	xor.b64  	%rd1366, %rd1364, %rd1363;
	xor.b64  	%rd1367, %rd1366, %rd1365;
	xor.b64  	%rd1368, %rd1367, %rd1361;
	mul.lo.s64 	%rd1369, %rd1368, 284715843010116097;
	and.b64  	%rd1370, %rd1369, 288230376151711743;
	shr.u64 	%rd1371, %rd1370, 17;
	xor.b64  	%rd278, %rd1371, %rd1370;
	shl.b64 	%rd1372, %rd1334, 35;
	and.b64  	%rd1373, %rd1372, 288230341791973376;
	xor.b64  	%rd1374, %rd1373, %rd1334;
	shr.u64 	%rd1375, %rd1374, 23;
	xor.b64  	%rd1376, %rd1375, %rd1374;
	mul.lo.s64 	%rd1377, %rd1376, 284520046447306657;
	and.b64  	%rd1378, %rd1377, 288230376151711743;
	shr.u64 	%rd1379, %rd1378, 18;
	xor.b64  	%rd1380, %rd1379, %rd1378;
	shr.u64 	%rd1381, %rd1380, 24;
	shr.u64 	%rd1382, %rd1378, 50;
	xor.b64  	%rd1383, %rd1382, %rd1381;
	xor.b64  	%rd1384, %rd1383, %rd1380;
	mul.lo.s64 	%rd1385, %rd1384, 284587693784774049;
	and.b64  	%rd1386, %rd1385, 288230376151711743;
	shr.u64 	%rd1387, %rd1386, 25;
	xor.b64  	%rd279, %rd1387, %rd1386;
	mul.lo.s64 	%rd1388, %rd1249, 20118230257369088;
	and.b64  	%rd1389, %rd1388, 288230374004228096;
	xor.b64  	%rd1390, %rd1251, %rd1389;
	shr.u64 	%rd1391, %rd1390, 27;
	xor.b64  	%rd1392, %rd1391, %rd1390;
	shl.b64 	%rd1393, %rd1392, 18;
	and.b64  	%rd1394, %rd1393, 288230376151449600;
	xor.b64  	%rd1395, %rd1394, %rd1392;
	shr.u64 	%rd1396, %rd1395, 40;
	xor.b64  	%rd1397, %rd1396, %rd1395;
	mul.lo.s64 	%rd1398, %rd1397, 284376887564999745;
	and.b64  	%rd1399, %rd1398, 288230376151711743;
	shr.u64 	%rd1400, %rd1399, 39;
	xor.b64  	%rd1401, %rd1400, %rd1399;
	shr.u64 	%rd1402, %rd1401, 14;
	xor.b64  	%rd1403, %rd1402, %rd1401;
	shr.u64 	%rd1404, %rd1403, 32;
	xor.b64  	%rd1405, %rd1404, %rd1403;
	mul.lo.s64 	%rd1406, %rd1405, 284449821023173761;
	and.b64  	%rd1407, %rd1406, 288230376151711743;
	shr.u64 	%rd1408, %rd1407, 20;
	xor.b64  	%rd280, %rd1408, %rd1407;
	mul.lo.s64 	%rd1409, %rd1249, 9298497586069504;
	and.b64  	%rd1410, %rd1409, 288230376150663168;
	xor.b64  	%rd1411, %rd1251, %rd1410;
	shr.u64 	%rd1412, %rd1411, 38;
	xor.b64  	%rd1413, %rd1412, %rd1411;
	shl.b64 	%rd1414, %rd1413, 19;
	and.b64  	%rd1415, %rd1414, 288230376151187456;
	xor.b64  	%rd1416, %rd1415, %rd1413;
	shr.u64 	%rd1417, %rd1416, 39;
	xor.b64  	%rd1418, %rd1417, %rd1416;
	mul.lo.s64 	%rd1419, %rd1418, 284222278660868673;
	and.b64  	%rd1420, %rd1419, 288230376151711743;
	shr.u64 	%rd1421, %rd1420, 50;
	shr.u64 	%rd1422, %rd1420, 29;
	xor.b64  	%rd1423, %rd1422, %rd1421;
	xor.b64  	%rd1424, %rd1423, %rd1420;
	shr.u64 	%rd1425, %rd1424, 28;
	xor.b64  	%rd1426, %rd1425, %rd1424;
	mul.lo.s64 	%rd281, %rd1426, 284301116547594049;
	and.b64  	%rd282, %rd281, 288230376151711743;
	mul.lo.s64 	%rd1427, %rd1249, 90217281572192256;
	and.b64  	%rd1428, %rd1427, 288230376151695360;
	xor.b64  	%rd1429, %rd1251, %rd1428;
	shr.u64 	%rd1430, %rd1429, 44;
	xor.b64  	%rd1431, %rd1430, %rd1429;
	shl.b64 	%rd1432, %rd1431, 49;
	and.b64  	%rd1433, %rd1432, 287667426198290432;
	xor.b64  	%rd1434, %rd1433, %rd1431;
	shr.u64 	%rd1435, %rd1434, 9;
	xor.b64  	%rd1436, %rd1435, %rd1434;
	mul.lo.s64 	%rd1437, %rd1436, 284054722215412481;
	and.b64  	%rd1438, %rd1437, 288230376151711743;
	shr.u64 	%rd1439, %rd1438, 11;
	xor.b64  	%rd1440, %rd1439, %rd1438;
	shr.u64 	%rd1441, %rd1440, 23;
	xor.b64  	%rd1442, %rd1441, %rd1440;
	shr.u64 	%rd1443, %rd1442, 11;
	xor.b64  	%rd1444, %rd1443, %rd1442;
	mul.lo.s64 	%rd1445, %rd1444, 284140212082817761;
	and.b64  	%rd1446, %rd1445, 288230376151711743;
	shr.u64 	%rd1447, %rd1446, 8;
	xor.b64  	%rd283, %rd1447, %rd1446;
	mul.lo.s64 	%rd1448, %rd1249, 269290463729549312;
	and.b64  	%rd1449, %rd1448, 288230101273804800;
	xor.b64  	%rd1450, %rd1251, %rd1449;
	shr.u64 	%rd1451, %rd1450, 20;
	xor.b64  	%rd1452, %rd1451, %rd1450;
	shl.b64 	%rd1453, %rd1452, 31;
	and.b64  	%rd1454, %rd1453, 288230374004228096;
	xor.b64  	%rd1455, %rd1454, %rd1452;
	shr.u64 	%rd1456, %rd1455, 27;
	xor.b64  	%rd1457, %rd1456, %rd1455;
	mul.lo.s64 	%rd1458, %rd1457, 283872564537334273;
	and.b64  	%rd1459, %rd1458, 288230376151711743;
	shr.u64 	%rd1460, %rd1459, 50;
	shr.u64 	%rd1461, %rd1459, 34;
	shr.u64 	%rd1462, %rd1459, 48;
	xor.b64  	%rd1463, %rd1461, %rd1460;
	xor.b64  	%rd1464, %rd1463, %rd1462;
	xor.b64  	%rd1465, %rd1464, %rd1458;
	mul.lo.s64 	%rd284, %rd1465, 283965581826832641;
	and.b64  	%rd285, %rd284, 288230376151711743;
	mul.lo.s64 	%rd1466, %rd1249, 149144745640198144;
	and.b64  	%rd1467, %rd1466, 288230375614840832;
	xor.b64  	%rd1468, %rd1251, %rd1467;
	shr.u64 	%rd1469, %rd1468, 29;
	xor.b64  	%rd1470, %rd1469, %rd1468;
	shl.b64 	%rd1471, %rd1470, 50;
	and.b64  	%rd1472, %rd1471, 287104476244869120;
	xor.b64  	%rd1473, %rd1472, %rd1470;
	shr.u64 	%rd1474, %rd1473, 8;
	xor.b64  	%rd1475, %rd1474, %rd1473;
	mul.lo.s64 	%rd1476, %rd1475, 283673798668558849;
	and.b64  	%rd1477, %rd1476, 288230376151711743;
	shr.u64 	%rd1478, %rd1477, 43;
	shr.u64 	%rd1479, %rd1477, 39;
	shr.u64 	%rd1480, %rd1477, 49;
	xor.b64  	%rd1481, %rd1479, %rd1478;
	xor.b64  	%rd1482, %rd1481, %rd1480;
	xor.b64  	%rd1483, %rd1482, %rd1476;
	mul.lo.s64 	%rd1484, %rd1483, 283775378267652545;
	and.b64  	%rd1485, %rd1484, 288230376151711743;
	shr.u64 	%rd1486, %rd1485, 24;
	xor.b64  	%rd286, %rd1486, %rd1485;
	mul.lo.s64 	%rd1487, %rd1249, 131739369664635904;
	and.b64  	%rd1488, %rd1487, 288230376151710720;
	xor.b64  	%rd1489, %rd1251, %rd1488;
	shr.u64 	%rd1490, %rd1489, 48;
	xor.b64  	%rd1491, %rd1490, %rd1489;
	shl.b64 	%rd1492, %rd1491, 8;
	and.b64  	%rd1493, %rd1492, 288230376151711488;
	xor.b64  	%rd1494, %rd1493, %rd1491;
	shr.u64 	%rd1495, %rd1494, 50;
	xor.b64  	%rd1496, %rd1495, %rd1494;
	mul.lo.s64 	%rd1497, %rd1496, 283456002505686561;
	and.b64  	%rd1498, %rd1497, 288230376151711743;
	shr.u64 	%rd1499, %rd1498, 49;
	shr.u64 	%rd1500, %rd1498, 11;
	xor.b64  	%rd1501, %rd1500, %rd1499;
	xor.b64  	%rd1502, %rd1501, %rd1498;
	shr.u64 	%rd1503, %rd1502, 34;
	xor.b64  	%rd1504, %rd1503, %rd1502;
	mul.lo.s64 	%rd1505, %rd1504, 283567436160779521;
	and.b64  	%rd1506, %rd1505, 288230376151711743;
	shr.u64 	%rd1507, %rd1506, 15;
	xor.b64  	%rd287, %rd1507, %rd1506;
	shl.b64 	%rd1508, %rd1413, 36;
	and.b64  	%rd1509, %rd1508, 288230307432235008;
	xor.b64  	%rd1510, %rd1509, %rd1413;
	shr.u64 	%rd1511, %rd1510, 22;
	xor.b64  	%rd1512, %rd1511, %rd1510;
	mul.lo.s64 	%rd1513, %rd1512, 283216344908540961;
	and.b64  	%rd1514, %rd1513, 288230376151711743;
	shr.u64 	%rd1515, %rd1514, 21;
	shr.u64 	%rd1516, %rd1514, 41;
	xor.b64  	%rd1517, %rd1516, %rd1515;
	xor.b64  	%rd1518, %rd1517, %rd1514;
	shr.u64 	%rd1519, %rd1518, 13;
	xor.b64  	%rd1520, %rd1519, %rd1518;
	mul.lo.s64 	%rd288, %rd1520, 283339111309329473;
	and.b64  	%rd289, %rd288, 288230376151711743;
	mul.lo.s64 	%rd1521, %rd1249, 169764595328614400;
	and.b64  	%rd1522, %rd1521, 288195191779622912;
	xor.b64  	%rd1523, %rd1251, %rd1522;
	shr.u64 	%rd1524, %rd1523, 13;
	xor.b64  	%rd1525, %rd1524, %rd1523;
	shl.b64 	%rd1526, %rd1525, 29;
	and.b64  	%rd1527, %rd1526, 288230375614840832;
	xor.b64  	%rd1528, %rd1527, %rd1525;
	shr.u64 	%rd1529, %rd1528, 29;
	xor.b64  	%rd1530, %rd1529, %rd1528;
	mul.lo.s64 	%rd1531, %rd1530, 282951361354483777;
	and.b64  	%rd1532, %rd1531, 288230376151711743;
	shr.u64 	%rd1533, %rd1532, 15;
	shr.u64 	%rd1534, %rd1532, 44;
	xor.b64  	%rd1535, %rd1534, %rd1533;
	xor.b64  	%rd1536, %rd1535, %rd1532;
	shr.u64 	%rd1537, %rd1536, 33;
	xor.b64  	%rd1538, %rd1537, %rd1536;
	mul.lo.s64 	%rd290, %rd1538, 283087254675354433;
	and.b64  	%rd291, %rd290, 288230376151711743;
	mul.lo.s64 	%rd1539, %rd1249, 33661307966193664;
	and.b64  	%rd1540, %rd1539, 288230341791973376;
	xor.b64  	%rd1541, %rd1251, %rd1540;
	shr.u64 	%rd1542, %rd1541, 23;
	xor.b64  	%rd1543, %rd1542, %rd1541;
	shl.b64 	%rd1544, %rd1543, 49;
	and.b64  	%rd1545, %rd1544, 287667426198290432;
	xor.b64  	%rd1546, %rd1545, %rd1543;
	shr.u64 	%rd1547, %rd1546, 9;
	xor.b64  	%rd1548, %rd1547, %rd1546;
	mul.lo.s64 	%rd1549, %rd1548, 282656800181208193;
	and.b64  	%rd1550, %rd1549, 288230376151711743;
	shr.u64 	%rd1551, %rd1550, 20;
	xor.b64  	%rd1552, %rd1551, %rd1550;
	shr.u64 	%rd1553, %rd1552, 29;
	shr.u64 	%rd1554, %rd1550, 44;
	xor.b64  	%rd1555, %rd1554, %rd1553;
	xor.b64  	%rd1556, %rd1555, %rd1552;
	mul.lo.s64 	%rd292, %rd1556, 282808089278945825;
	and.b64  	%rd293, %rd292, 288230376151711743;
	shl.b64 	%rd1557, %rd1543, 42;
	and.b64  	%rd1558, %rd1557, 288225978105200640;
	xor.b64  	%rd1559, %rd1558, %rd1543;
	shr.u64 	%rd1560, %rd1559, 16;
	xor.b64  	%rd1561, %rd1560, %rd1559;
	mul.lo.s64 	%rd1562, %rd1561, 282327440901931361;
	and.b64  	%rd1563, %rd1562, 288230376151711743;
	shr.u64 	%rd1564, %rd1563, 25;
	shr.u64 	%rd1565, %rd1563, 44;
	xor.b64  	%rd1566, %rd1565, %rd1564;
	xor.b64  	%rd1567, %rd1566, %rd1563;
	shr.u64 	%rd1568, %rd1567, 29;
	xor.b64  	%rd1569, %rd1568, %rd1567;
	mul.lo.s64 	%rd1570, %rd1569, 282496859889697761;
	and.b64  	%rd1571, %rd1570, 288230376151711743;
	shr.u64 	%rd1572, %rd1571, 28;
	xor.b64  	%rd294, %rd1572, %rd1571;
	mul.lo.s64 	%rd1573, %rd1249, 258613930945937408;
	and.b64  	%rd1574, %rd1573, 288221580058689536;
	xor.b64  	%rd1575, %rd1251, %rd1574;
	shr.u64 	%rd1576, %rd1575, 15;
	xor.b64  	%rd1577, %rd1576, %rd1575;
	shl.b64 	%rd1578, %rd1577, 32;
	and.b64  	%rd1579, %rd1578, 288230371856744448;
	xor.b64  	%rd1580, %rd1579, %rd1577;
	shr.u64 	%rd1581, %rd1580, 26;
	xor.b64  	%rd1582, %rd1581, %rd1580;
	mul.lo.s64 	%rd1583, %rd1582, 281956689498154913;
	and.b64  	%rd1584, %rd1583, 288230376151711743;
	shr.u64 	%rd1585, %rd1584, 31;
	shr.u64 	%rd1586, %rd1584, 46;
	shr.u64 	%rd1587, %rd1584, 28;
	xor.b64  	%rd1588, %rd1586, %rd1585;
	xor.b64  	%rd1589, %rd1588, %rd1587;
	xor.b64  	%rd1590, %rd1589, %rd1583;
	mul.lo.s64 	%rd1591, %rd1590, 282147721590778113;
	and.b64  	%rd1592, %rd1591, 288230376151711743;
	shr.u64 	%rd1593, %rd1592, 26;
	xor.b64  	%rd295, %rd1593, %rd1592;
	shl.b64 	%rd1594, %rd1277, 15;
	and.b64  	%rd1595, %rd1594, 288230376151678976;
	xor.b64  	%rd1596, %rd1595, %rd1277;
	shr.u64 	%rd1597, %rd1596, 43;
	xor.b64  	%rd1598, %rd1597, %rd1596;
	mul.lo.s64 	%rd1599, %rd1598, 281536252838009313;
	and.b64  	%rd1600, %rd1599, 288230376151711743;
	shr.u64 	%rd1601, %rd1600, 32;
	shr.u64 	%rd1602, %rd1600, 40;
	xor.b64  	%rd1603, %rd1602, %rd1601;
	xor.b64  	%rd1604, %rd1603, %rd1600;
	shr.u64 	%rd1605, %rd1604, 24;
	xor.b64  	%rd1606, %rd1605, %rd1604;
	mul.lo.s64 	%rd1607, %rd1606, 281753274706402561;
	and.b64  	%rd1608, %rd1607, 288230376151711743;
	shr.u64 	%rd1609, %rd1608, 27;
	xor.b64  	%rd296, %rd1609, %rd1608;
	mul.lo.s64 	%rd1610, %rd1249, 4649248793034752;
	and.b64  	%rd1611, %rd1610, 288230376151187456;
	xor.b64  	%rd1612, %rd1251, %rd1611;
	shr.u64 	%rd1613, %rd1612, 39;
	xor.b64  	%rd1614, %rd1613, %rd1612;
	shl.b64 	%rd1615, %rd1614, 41;
	and.b64  	%rd1616, %rd1615, 288228177128456192;
	xor.b64  	%rd1617, %rd1616, %rd1614;
	shr.u64 	%rd1618, %rd1617, 17;
	xor.b64  	%rd1619, %rd1618, %rd1617;
	mul.lo.s64 	%rd1620, %rd1619, 281055405630294177;
	and.b64  	%rd1621, %rd1620, 288230376151711743;
	shr.u64 	%rd1622, %rd1621, 24;
	shr.u64 	%rd1623, %rd1621, 39;
	xor.b64  	%rd1624, %rd1623, %rd1622;
	xor.b64  	%rd1625, %rd1624, %rd1621;
	shr.u64 	%rd1626, %rd1625, 21;
	xor.b64  	%rd1627, %rd1626, %rd1625;
	mul.lo.s64 	%rd1628, %rd1627, 281304181919950017;
	and.b64  	%rd1629, %rd1628, 288230376151711743;
	shr.u64 	%rd1630, %rd1629, 25;
	xor.b64  	%rd297, %rd1630, %rd1629;
	shl.b64 	%rd1631, %rd1431, 30;
	and.b64  	%rd1632, %rd1631, 288230375077969920;
	xor.b64  	%rd1633, %rd1632, %rd1431;
	shr.u64 	%rd1634, %rd1633, 28;
	xor.b64  	%rd1635, %rd1634, %rd1633;
	mul.lo.s64 	%rd1636, %rd1635, 280500128220004769;
	and.b64  	%rd1637, %rd1636, 288230376151711743;
	shr.u64 	%rd1638, %rd1637, 43;
	xor.b64  	%rd1639, %rd1638, %rd1637;
	shr.u64 	%rd1640, %rd1639, 12;
	xor.b64  	%rd1641, %rd1640, %rd1639;
	shr.u64 	%rd1642, %rd1641, 26;
	xor.b64  	%rd1643, %rd1642, %rd1641;
	mul.lo.s64 	%rd1644, %rd1643, 280788122285418593;
	and.b64  	%rd1645, %rd1644, 288230376151711743;
	shr.u64 	%rd1646, %rd1645, 31;
	xor.b64  	%rd298, %rd1646, %rd1645;
	shl.b64 	%rd1647, %rd1491, 19;
	and.b64  	%rd1648, %rd1647, 288230376151187456;
	xor.b64  	%rd1649, %rd1648, %rd1491;
	shr.u64 	%rd1650, %rd1649, 39;
	xor.b64  	%rd1651, %rd1650, %rd1649;
	mul.lo.s64 	%rd1652, %rd1651, 279851713384313729;
	and.b64  	%rd1653, %rd1652, 288230376151711743;
	shr.u64 	%rd1654, %rd1653, 26;
	shr.u64 	%rd1655, %rd1653, 46;
	xor.b64  	%rd1656, %rd1655, %rd1654;
	xor.b64  	%rd1657, %rd1656, %rd1653;
	shr.u64 	%rd1658, %rd1657, 23;
	xor.b64  	%rd1659, %rd1658, %rd1657;
	mul.lo.s64 	%rd1660, %rd1659, 280188987274752513;
	and.b64  	%rd1661, %rd1660, 288230376151711743;
	shr.u64 	%rd1662, %rd1661, 28;
	xor.b64  	%rd299, %rd1662, %rd1661;
	mul.lo.s64 	%rd1663, %rd1249, 148775961377112064;
	and.b64  	%rd1664, %rd1663, 288230376134934528;
	xor.b64  	%rd1665, %rd1251, %rd1664;
	shr.u64 	%rd1666, %rd1665, 34;
	xor.b64  	%rd1667, %rd1666, %rd1665;
	shl.b64 	%rd1668, %rd1667, 20;
	and.b64  	%rd1669, %rd1668, 288230376150663168;
	xor.b64  	%rd1670, %rd1669, %rd1667;
	shr.u64 	%rd1671, %rd1670, 38;
	xor.b64  	%rd1672, %rd1671, %rd1670;
	mul.lo.s64 	%rd1673, %rd1672, 279084500409736705;
	and.b64  	%rd1674, %rd1673, 288230376151711743;
	shr.u64 	%rd1675, %rd1674, 40;
	shr.u64 	%rd1676, %rd1674, 33;
	shr.u64 	%rd1677, %rd1674, 25;
	xor.b64  	%rd1678, %rd1676, %rd1675;
	xor.b64  	%rd1679, %rd1678, %rd1677;
	xor.b64  	%rd1680, %rd1679, %rd1673;
	mul.lo.s64 	%rd1681, %rd1680, 279484911596695201;
	and.b64  	%rd1682, %rd1681, 288230376151711743;
	shr.u64 	%rd1683, %rd1682, 30;
	xor.b64  	%rd300, %rd1683, %rd1682;
	shl.b64 	%rd1684, %rd1392, 34;
	and.b64  	%rd1685, %rd1684, 288230358971842560;
	xor.b64  	%rd1686, %rd1685, %rd1392;
	shr.u64 	%rd1687, %rd1686, 24;
	xor.b64  	%rd1688, %rd1687, %rd1686;
	mul.lo.s64 	%rd1689, %rd1688, 278162633336634177;
	and.b64  	%rd1690, %rd1689, 288230376151711743;
	shr.u64 	%rd1691, %rd1690, 29;
	shr.u64 	%rd1692, %rd1690, 40;
	xor.b64  	%rd1693, %rd1692, %rd1691;
	xor.b64  	%rd1694, %rd1693, %rd1690;
	shr.u64 	%rd1695, %rd1694, 20;
	xor.b64  	%rd1696, %rd1695, %rd1694;
	mul.lo.s64 	%rd1697, %rd1696, 278645698719794337;
	and.b64  	%rd1698, %rd1697, 288230376151711743;
	shr.u64 	%rd1699, %rd1698, 27;
	xor.b64  	%rd301, %rd1699, %rd1698;
	mul.lo.s64 	%rd1700, %rd1249, 74387980688556032;
	and.b64  	%rd1701, %rd1700, 288230376143323136;
	xor.b64  	%rd1702, %rd1251, %rd1701;
	shr.u64 	%rd1703, %rd1702, 35;
	xor.b64  	%rd1704, %rd1703, %rd1702;
	shl.b64 	%rd1705, %rd1704, 35;
	and.b64  	%rd1706, %rd1705, 288230341791973376;
	xor.b64  	%rd1707, %rd1706, %rd1704;
	shr.u64 	%rd1708, %rd1707, 23;
	xor.b64  	%rd1709, %rd1708, %rd1707;
	mul.lo.s64 	%rd1710, %rd1709, 277034064015897377;
	and.b64  	%rd1711, %rd1710, 288230376151711743;
	shr.u64 	%rd1712, %rd1711, 26;
	shr.u64 	%rd1713, %rd1711, 46;
	xor.b64  	%rd1714, %rd1713, %rd1712;
	xor.b64  	%rd1715, %rd1714, %rd1711;
	shr.u64 	%rd1716, %rd1715, 23;
	xor.b64  	%rd1717, %rd1716, %rd1715;
	mul.lo.s64 	%rd1718, %rd1717, 277628311561397793;
	and.b64  	%rd1719, %rd1718, 288230376151711743;
	shr.u64 	%rd1720, %rd1719, 26;
	xor.b64  	%rd302, %rd1720, %rd1719;
	mul.lo.s64 	%rd1721, %rd1249, 160945842058952704;
	and.b64  	%rd1722, %rd1721, 288230358971842560;
	xor.b64  	%rd1723, %rd1251, %rd1722;
	shr.u64 	%rd1724, %rd1723, 24;
	xor.b64  	%rd1725, %rd1724, %rd1723;
	shl.b64 	%rd1726, %rd1725, 12;
	and.b64  	%rd1727, %rd1726, 288230376151707648;
	xor.b64  	%rd1728, %rd1727, %rd1725;
	shr.u64 	%rd1729, %rd1728, 46;
	xor.b64  	%rd1730, %rd1729, %rd1728;
	mul.lo.s64 	%rd1731, %rd1730, 275620470718573249;
	and.b64  	%rd1732, %rd1731, 288230376151711743;
	shr.u64 	%rd1733, %rd1732, 38;
	shr.u64 	%rd1734, %rd1732, 42;
	shr.u64 	%rd1735, %rd1732, 24;
	xor.b64  	%rd1736, %rd1734, %rd1733;
	xor.b64  	%rd1737, %rd1736, %rd1735;
	xor.b64  	%rd1738, %rd1737, %rd1731;
	mul.lo.s64 	%rd1739, %rd1738, 276369236322456321;
	and.b64  	%rd1740, %rd1739, 288230376151711743;
	shr.u64 	%rd1741, %rd1740, 29;
	xor.b64  	%rd303, %rd1741, %rd1740;
	mul.lo.s64 	%rd1742, %rd1249, 180434563144384512;
	and.b64  	%rd1743, %rd1742, 288230376151678976;
	xor.b64  	%rd1744, %rd1251, %rd1743;
	shr.u64 	%rd1745, %rd1744, 43;
	xor.b64  	%rd1746, %rd1745, %rd1744;
	shl.b64 	%rd1747, %rd1746, 33;
	and.b64  	%rd1748, %rd1747, 288230367561777152;
	xor.b64  	%rd1749, %rd1748, %rd1746;
	shr.u64 	%rd1750, %rd1749, 25;
	xor.b64  	%rd1751, %rd1750, %rd1749;
	mul.lo.s64 	%rd1752, %rd1751, 273798227679489921;
	and.b64  	%rd1753, %rd1752, 288230376151711743;
	shr.u64 	%rd1754, %rd1753, 41;
	shr.u64 	%rd1755, %rd1753, 36;
	xor.b64  	%rd1756, %rd1755, %rd1754;
	xor.b64  	%rd1757, %rd1756, %rd1753;
	shr.u64 	%rd1758, %rd1757, 20;
	xor.b64  	%rd1759, %rd1758, %rd1757;
	mul.lo.s64 	%rd1760, %rd1759, 274770761918487905;
	and.b64  	%rd1761, %rd1760, 288230376151711743;
	shr.u64 	%rd1762, %rd1761, 23;
	xor.b64  	%rd304, %rd1762, %rd1761;
	mul.lo.s64 	%rd1763, %rd1249, 263478739329271808;
	and.b64  	%rd1764, %rd1763, 288230376151709696;
	xor.b64  	%rd1765, %rd1251, %rd1764;
	shr.u64 	%rd1766, %rd1765, 47;
	xor.b64  	%rd1767, %rd1766, %rd1765;
	shl.b64 	%rd1768, %rd1767, 35;
	and.b64  	%rd1769, %rd1768, 288230341791973376;
	xor.b64  	%rd1770, %rd1769, %rd1767;
	shr.u64 	%rd1771, %rd1770, 23;
	xor.b64  	%rd1772, %rd1771, %rd1770;
	mul.lo.s64 	%rd1773, %rd1772, 271360135202345537;
	and.b64  	%rd1774, %rd1773, 288230376151711743;
	shr.u64 	%rd1775, %rd1774, 23;
	xor.b64  	%rd1776, %rd1775, %rd1774;
	shr.u64 	%rd1777, %rd1776, 30;
	xor.b64  	%rd1778, %rd1777, %rd1776;
	shr.u64 	%rd1779, %rd1778, 26;
	xor.b64  	%rd1780, %rd1779, %rd1778;
	mul.lo.s64 	%rd1781, %rd1780, 272674155842871233;
	and.b64  	%rd1782, %rd1781, 288230376151711743;
	shr.u64 	%rd1783, %rd1782, 20;
	xor.b64  	%rd305, %rd1783, %rd1782;
	mul.lo.s64 	%rd1784, %rd1249, 189223828861952000;
	and.b64  	%rd1785, %rd1784, 288230376151703552;
	xor.b64  	%rd1786, %rd1251, %rd1785;
	shr.u64 	%rd1787, %rd1786, 45;
	xor.b64  	%rd1788, %rd1787, %rd1786;
	shl.b64 	%rd1789, %rd1788, 34;
	and.b64  	%rd1790, %rd1789, 288230358971842560;
	xor.b64  	%rd1791, %rd1790, %rd1788;
	shr.u64 	%rd1792, %rd1791, 24;
	xor.b64  	%rd1793, %rd1792, %rd1791;
	mul.lo.s64 	%rd1794, %rd1793, 267930342616089025;
	and.b64  	%rd1795, %rd1794, 288230376151711743;
	shr.u64 	%rd1796, %rd1795, 39;
	shr.u64 	%rd1797, %rd1795, 33;
	shr.u64 	%rd1798, %rd1795, 25;
	xor.b64  	%rd1799, %rd1797, %rd1796;
	xor.b64  	%rd1800, %rd1799, %rd1798;
	xor.b64  	%rd1801, %rd1800, %rd1794;
	mul.lo.s64 	%rd1802, %rd1801, 269803562387617729;
	and.b64  	%rd1803, %rd1802, 288230376151711743;
	shr.u64 	%rd1804, %rd1803, 28;
	xor.b64  	%rd306, %rd1804, %rd1803;
	shl.b64 	%rd1805, %rd1431, 39;
	and.b64  	%rd1806, %rd1805, 288229826395897856;
	xor.b64  	%rd1807, %rd1806, %rd1431;
	shr.u64 	%rd1808, %rd1807, 19;
	xor.b64  	%rd1809, %rd1808, %rd1807;
	mul.lo.s64 	%rd1810, %rd1809, 262748614696183809;
	and.b64  	%rd1811, %rd1810, 288230376151711743;
	shr.u64 	%rd1812, %rd1811, 44;
	shr.u64 	%rd1813, %rd1811, 30;
	xor.b64  	%rd1814, %rd1813, %rd1812;
	xor.b64  	%rd1815, %rd1814, %rd1811;
	shr.u64 	%rd1816, %rd1815, 15;
	xor.b64  	%rd1817, %rd1816, %rd1815;
	mul.lo.s64 	%rd1818, %rd1817, 265632916863469185;
	and.b64  	%rd1819, %rd1818, 288230376151711743;
	shr.u64 	%rd1820, %rd1819, 30;
	xor.b64  	%rd307, %rd1820, %rd1819;
	shl.b64 	%rd1821, %rd1491, 35;
	and.b64  	%rd1822, %rd1821, 288230341791973376;
	xor.b64  	%rd1823, %rd1822, %rd1491;
	shr.u64 	%rd1824, %rd1823, 23;
	xor.b64  	%rd1825, %rd1824, %rd1823;
	mul.lo.s64 	%rd1826, %rd1825, 254009204483154977;
	and.b64  	%rd1827, %rd1826, 288230376151711743;
	shr.u64 	%rd1828, %rd1827, 40;
	shr.u64 	%rd1829, %rd1827, 34;
	xor.b64  	%rd1830, %rd1829, %rd1828;
	xor.b64  	%rd1831, %rd1830, %rd1827;
	shr.u64 	%rd1832, %rd1831, 19;
	xor.b64  	%rd1833, %rd1832, %rd1831;
	mul.lo.s64 	%rd1834, %rd1833, 259019297824935521;
	and.b64  	%rd1835, %rd1834, 288230376151711743;
	shr.u64 	%rd1836, %rd1835, 26;
	xor.b64  	%rd308, %rd1836, %rd1835;
	mul.lo.s64 	%rd1837, %rd1249, 238727102506831872;
	and.b64  	%rd1838, %rd1837, 288230376151707648;
	xor.b64  	%rd1839, %rd1251, %rd1838;
	shr.u64 	%rd1840, %rd1839, 46;
	xor.b64  	%rd1841, %rd1840, %rd1839;
	shl.b64 	%rd1842, %rd1841, 37;
	and.b64  	%rd1843, %rd1842, 288230238712758272;
	xor.b64  	%rd1844, %rd1843, %rd1841;
	shr.u64 	%rd1845, %rd1844, 21;
	xor.b64  	%rd1846, %rd1845, %rd1844;
	mul.lo.s64 	%rd1847, %rd1846, 236110392309990593;
	and.b64  	%rd1848, %rd1847, 288230376151711743;
	shr.u64 	%rd1849, %rd1848, 43;
	shr.u64 	%rd1850, %rd1848, 31;
	xor.b64  	%rd1851, %rd1850, %rd1849;
	xor.b64  	%rd1852, %rd1851, %rd1848;
	shr.u64 	%rd1853, %rd1852, 23;
	xor.b64  	%rd1854, %rd1853, %rd1852;
	mul.lo.s64 	%rd1855, %rd1854, 246919711164770529;
	and.b64  	%rd1856, %rd1855, 288230376151711743;
	shr.u64 	%rd1857, %rd1856, 28;
	xor.b64  	%rd11777, %rd1857, %rd1856;
	shr.u64 	%rd12152, %rd11777, 26;
	shl.b64 	%rd1858, %rd12152, 2;
	add.s64 	%rd11776, %rd1, %rd1858;
	ld.global.u32 	%r1858, [%rd11776];
	setp.ne.s32 	%p34, %r1858, -1;
	@%p34 bra 	$L__BB0_201;
	cvt.u32.u64 	%r507, %rd11777;
	and.b32  	%r1856, %r507, 67108863;
	or.b32  	%r1857, %r1856, -2147483648;
	atom.relaxed.global.cas.b32 	%r1858, [%rd11776], -1, %r1857;
	setp.ne.s32 	%p35, %r1858, -1;
	@%p35 bra 	$L__BB0_201;
$L__BB0_195:
	setp.ne.s32 	%p1033, %r44, %r43;
	cvt.u32.u64 	%r1923, %rd12152;
	setp.eq.s16 	%p1034, %rs3, 32767;
	or.pred  	%p1035, %p1034, %p1033;
	@%p1035 bra 	$L__BB0_200;
	atom.shared.add.u32 	%r1254, [shared+8], 1;
	setp.gt.u32 	%p1036, %r1254, 101;
	shl.b32 	%r52, %r1254, 1;
	@%p1036 bra 	$L__BB0_200;
	ld.volatile.shared.u32 	%r1259, [shared];
	setp.ge.u32 	%p1037, %r1259, %r43;
	@%p1037 bra 	$L__BB0_199;
	shl.b32 	%r1265, %r52, 2;
	mov.u32 	%r1266, shared;
	add.s32 	%r1267, %r1266, %r1265;
	st.volatile.shared.u32 	[%r1267+20], %r1852;
	atom.relaxed.global.cas.b32 	%r1844, [%rd11776], %r1857, %r1856;
	bra.uni 	$L__BB0_1962;
$L__BB0_199:
	// begin inline asm
	{
	 .reg .u64 t1;
	 bfe.u64 t1, %rd269, 32, 32;
	 cvt.u32.u64 %r1260, t1;
	}
	// end inline asm
	shl.b32 	%r1262, %r52, 2;
	mov.u32 	%r1263, shared;
	add.s32 	%r1264, %r1263, %r1262;
	st.volatile.shared.u32 	[%r1264+16], %r1260;
	// begin inline asm
	{
	 cvt.u32.u64 %r1261, %rd269;
	}
	// end inline asm
	st.volatile.shared.u32 	[%r1264+20], %r1261;
	atom.relaxed.global.cas.b32 	%r1845, [%rd11776], %r1857, %r1856;
	bra.uni 	$L__BB0_1962;
$L__BB0_200:
	ld.param.u64 	%rd11717, [_Z19store_initial_statePjPmPbPVhS0__param_3];
	mov.u32 	%r1255, %ntid.x;
	div.u32 	%r1256, %r1923, %r1255;
	mov.u32 	%r1257, %nctaid.x;
	rem.u32 	%r1258, %r1256, %r1257;
	cvt.u64.u32 	%rd10571, %r1258;
	cvta.to.global.u64 	%rd10572, %rd11717;
	add.s64 	%rd10573, %rd10572, %rd10571;
	mov.b16 	%rs516, 1;
	st.volatile.global.u8 	[%rd10573], %rs516;
	bra.uni 	$L__BB0_1962;
$L__BB0_201:
	and.b32  	%r508, %r1858, 2147483647;
	cvt.u32.u64 	%r509, %rd11777;
	and.b32  	%r510, %r509, 67108863;
	setp.eq.s32 	%p36, %r508, %r510;
	@%p36 bra 	$L__BB0_1961;
	shr.u32 	%r511, %r1858, 26;
	cvt.u16.u32 	%rs4, %r511;
	shr.u64 	%rd12152, %rd308, 26;
	shl.b64 	%rd1859, %rd12152, 2;
	add.s64 	%rd11776, %rd1, %rd1859;
	ld.global.u32 	%r1859, [%rd11776];
	setp.ne.s32 	%p37, %r1859, -1;
	@%p37 bra 	$L__BB0_204;
	cvt.u32.u64 	%r512, %rd308;
	and.b32  	%r513, %r512, 67108863;
	or.b32  	%r1856, %r513, 67108864;
	or.b32  	%r1857, %r513, -2080374784;
	atom.relaxed.global.cas.b32 	%r1859, [%rd11776], -1, %r1857;
	setp.eq.s32 	%p38, %r1859, -1;
	@%p38 bra 	$L__BB0_195;
$L__BB0_204:
	and.b32  	%r514, %r1859, 2147483647;
	cvt.u32.u64 	%r515, %rd308;
	and.b32  	%r516, %r515, 67108863;
	or.b32  	%r517, %r516, 67108864;
	setp.eq.s32 	%p39, %r514, %r517;
	@%p39 bra 	$L__BB0_1961;
	and.b16  	%rs5, %rs4, 31;
	shr.u32 	%r518, %r1859, 26;
	cvt.u16.u32 	%rs267, %r518;
	and.b16  	%rs6, %rs267, 31;
	shr.u64 	%rd12152, %rd307, 26;
	shl.b64 	%rd1860, %rd12152, 2;
	add.s64 	%rd11776, %rd1, %rd1860;
	ld.global.u32 	%r1860, [%rd11776];
	setp.ne.s32 	%p40, %r1860, -1;
	@%p40 bra 	$L__BB0_207;
	cvt.u32.u64 	%r519, %rd307;
	and.b32  	%r520, %r519, 67108863;
	or.b32  	%r1856, %r520, 134217728;
	or.b32  	%r1857, %r520, -2013265920;
	atom.relaxed.global.cas.b32 	%r1860, [%rd11776], -1, %r1857;
	setp.eq.s32 	%p41, %r1860, -1;
	@%p41 bra 	$L__BB0_195;
$L__BB0_207:
	and.b32  	%r521, %r1860, 2147483647;
	cvt.u32.u64 	%r522, %rd307;
	and.b32  	%r523, %r522, 67108863;
	or.b32  	%r524, %r523, 134217728;
	setp.eq.s32 	%p42, %r521, %r524;
	@%p42 bra 	$L__BB0_1961;
	min.u16 	%rs268, %rs6, %rs5;
	shr.u32 	%r525, %r1860, 26;
	cvt.u16.u32 	%rs269, %r525;
	and.b16  	%rs270, %rs269, 31;
	setp.lt.u16 	%p43, %rs270, %rs268;
	min.u16 	%rs7, %rs270, %rs268;
	setp.lt.u16 	%p44, %rs6, %rs5;
	selp.u16 	%rs271, 1, 0, %p44;
	selp.b16 	%rs8, 2, %rs271, %p43;
	shr.u64 	%rd12152, %rd306, 26;
	shl.b64 	%rd1861, %rd12152, 2;
	add.s64 	%rd11776, %rd1, %rd1861;
	ld.global.u32 	%r1861, [%rd11776];
	setp.ne.s32 	%p45, %r1861, -1;
	@%p45 bra 	$L__BB0_210;
	cvt.u32.u64 	%r526, %rd306;
	and.b32  	%r527, %r526, 67108863;
	or.b32  	%r1856, %r527, 201326592;
	or.b32  	%r1857, %r527, -1946157056;
	atom.relaxed.global.cas.b32 	%r1861, [%rd11776], -1, %r1857;
	setp.eq.s32 	%p46, %r1861, -1;
	@%p46 bra 	$L__BB0_195;
$L__BB0_210:
	and.b32  	%r528, %r1861, 2147483647;
	cvt.u32.u64 	%r529, %rd306;
	and.b32  	%r530, %r529, 67108863;
	or.b32  	%r531, %r530, 201326592;
	setp.eq.s32 	%p47, %r528, %r531;
	@%p47 bra 	$L__BB0_1961;
	shr.u32 	%r532, %r1861, 26;
	cvt.u16.u32 	%rs272, %r532;
	and.b16  	%rs273, %rs272, 31;
	setp.lt.u16 	%p48, %rs273, %rs7;
	min.u16 	%rs9, %rs273, %rs7;
	selp.b16 	%rs10, 3, %rs8, %p48;
	shr.u64 	%rd12152, %rd305, 26;
	shl.b64 	%rd1862, %rd12152, 2;
	add.s64 	%rd11776, %rd1, %rd1862;
	ld.global.u32 	%r1862, [%rd11776];
	setp.ne.s32 	%p49, %r1862, -1;
	@%p49 bra 	$L__BB0_213;
	cvt.u32.u64 	%r533, %rd305;
	and.b32  	%r534, %r533, 67108863;
	or.b32  	%r1856, %r534, 268435456;
	or.b32  	%r1857, %r534, -1879048192;
	atom.relaxed.global.cas.b32 	%r1862, [%rd11776], -1, %r1857;
	setp.eq.s32 	%p50, %r1862, -1;
	@%p50 bra 	$L__BB0_195;
$L__BB0_213:
	and.b32  	%r535, %r1862, 2147483647;
	cvt.u32.u64 	%r536, %rd305;
	and.b32  	%r537, %r536, 67108863;
	or.b32  	%r538, %r537, 268435456;
	setp.eq.s32 	%p51, %r535, %r538;
	@%p51 bra 	$L__BB0_1961;
	shr.u32 	%r539, %r1862, 26;
	cvt.u16.u32 	%rs274, %r539;
	and.b16  	%rs275, %rs274, 31;
	setp.lt.u16 	%p52, %rs275, %rs9;
	min.u16 	%rs11, %rs275, %rs9;
	selp.b16 	%rs12, 4, %rs10, %p52;
	shr.u64 	%rd12152, %rd304, 26;
	shl.b64 	%rd1863, %rd12152, 2;
	add.s64 	%rd11776, %rd1, %rd1863;
	ld.global.u32 	%r1863, [%rd11776];
	setp.ne.s32 	%p53, %r1863, -1;
	@%p53 bra 	$L__BB0_216;
	cvt.u32.u64 	%r540, %rd304;
	and.b32  	%r541, %r540, 67108863;
	or.b32  	%r1856, %r541, 335544320;
	or.b32  	%r1857, %r541, -1811939328;
	atom.relaxed.global.cas.b32 	%r1863, [%rd11776], -1, %r1857;
	setp.eq.s32 	%p54, %r1863, -1;
	@%p54 bra 	$L__BB0_195;
$L__BB0_216:
	and.b32  	%r542, %r1863, 2147483647;
	cvt.u32.u64 	%r543, %rd304;
	and.b32  	%r544, %r543, 67108863;
	or.b32  	%r545, %r544, 335544320;
	setp.eq.s32 	%p55, %r542, %r545;
	@%p55 bra 	$L__BB0_1961;
	shr.u32 	%r546, %r1863, 26;
	cvt.u16.u32 	%rs276, %r546;
	and.b16  	%rs277, %rs276, 31;
	setp.lt.u16 	%p56, %rs277, %rs11;
	min.u16 	%rs13, %rs277, %rs11;
	selp.b16 	%rs14, 5, %rs12, %p56;
	shr.u64 	%rd12152, %rd303, 26;
	shl.b64 	%rd1864, %rd12152, 2;
	add.s64 	%rd11776, %rd1, %rd1864;
	ld.global.u32 	%r1864, [%rd11776];
	setp.ne.s32 	%p57, %r1864, -1;
	@%p57 bra 	$L__BB0_219;
	cvt.u32.u64 	%r547, %rd303;
	and.b32  	%r548, %r547, 67108863;
	or.b32  	%r1856, %r548, 402653184;
	or.b32  	%r1857, %r548, -1744830464;
	atom.relaxed.global.cas.b32 	%r1864, [%rd11776], -1, %r1857;
	setp.eq.s32 	%p58, %r1864, -1;
	@%p58 bra 	$L__BB0_195;
$L__BB0_219:
	and.b32  	%r549, %r1864, 2147483647;
	cvt.u32.u64 	%r550, %rd303;
	and.b32  	%r551, %r550, 67108863;
	or.b32  	%r552, %r551, 402653184;
	setp.eq.s32 	%p59, %r549, %r552;
	@%p59 bra 	$L__BB0_1961;
	shr.u32 	%r553, %r1864, 26;
	cvt.u16.u32 	%rs278, %r553;
	and.b16  	%rs279, %rs278, 31;
	setp.lt.u16 	%p60, %rs279, %rs13;
	min.u16 	%rs15, %rs279, %rs13;
	selp.b16 	%rs16, 6, %rs14, %p60;
	shr.u64 	%rd12152, %rd302, 26;
	shl.b64 	%rd1865, %rd12152, 2;
	add.s64 	%rd11776, %rd1, %rd1865;
	ld.global.u32 	%r1865, [%rd11776];
	setp.ne.s32 	%p61, %r1865, -1;
	@%p61 bra 	$L__BB0_222;
	cvt.u32.u64 	%r554, %rd302;
	and.b32  	%r555, %r554, 67108863;
	or.b32  	%r1856, %r555, 469762048;
	or.b32  	%r1857, %r555, -1677721600;
	atom.relaxed.global.cas.b32 	%r1865, [%rd11776], -1, %r1857;
	setp.eq.s32 	%p62, %r1865, -1;
	@%p62 bra 	$L__BB0_195;
$L__BB0_222:
	and.b32  	%r556, %r1865, 2147483647;
	cvt.u32.u64 	%r557, %rd302;
	and.b32  	%r558, %r557, 67108863;
	or.b32  	%r559, %r558, 469762048;
	setp.eq.s32 	%p63, %r556, %r559;
	@%p63 bra 	$L__BB0_1961;
	shr.u32 	%r560, %r1865, 26;
	cvt.u16.u32 	%rs280, %r560;
	and.b16  	%rs281, %rs280, 31;
	setp.lt.u16 	%p64, %rs281, %rs15;
	min.u16 	%rs17, %rs281, %rs15;
	selp.b16 	%rs18, 7, %rs16, %p64;
	shr.u64 	%rd12152, %rd301, 26;
	shl.b64 	%rd1866, %rd12152, 2;
	add.s64 	%rd11776, %rd1, %rd1866;
	ld.global.u32 	%r1866, [%rd11776];
	setp.ne.s32 	%p65, %r1866, -1;
	@%p65 bra 	$L__BB0_225;
	cvt.u32.u64 	%r561, %rd301;
	and.b32  	%r562, %r561, 67108863;
	or.b32  	%r1856, %r562, 536870912;
	or.b32  	%r1857, %r562, -1610612736;
	atom.relaxed.global.cas.b32 	%r1866, [%rd11776], -1, %r1857;
	setp.eq.s32 	%p66, %r1866, -1;
	@%p66 bra 	$L__BB0_195;
$L__BB0_225:
	and.b32  	%r563, %r1866, 2147483647;
	cvt.u32.u64 	%r564, %rd301;
	and.b32  	%r565, %r564, 67108863;
	or.b32  	%r566, %r565, 536870912;
	setp.eq.s32 	%p67, %r563, %r566;
	@%p67 bra 	$L__BB0_1961;
	shr.u32 	%r567, %r1866, 26;
	cvt.u16.u32 	%rs282, %r567;
	and.b16  	%rs283, %rs282, 31;
	setp.lt.u16 	%p68, %rs283, %rs17;
	min.u16 	%rs19, %rs283, %rs17;
	selp.b16 	%rs20, 8, %rs18, %p68;
	shr.u64 	%rd12152, %rd300, 26;
	shl.b64 	%rd1867, %rd12152, 2;
	add.s64 	%rd11776, %rd1, %rd1867;
	ld.global.u32 	%r1867, [%rd11776];
	setp.ne.s32 	%p69, %r1867, -1;
	@%p69 bra 	$L__BB0_228;
	cvt.u32.u64 	%r568, %rd300;
	and.b32  	%r569, %r568, 67108863;
	or.b32  	%r1856, %r569, 603979776;
	or.b32  	%r1857, %r569, -1543503872;
	atom.relaxed.global.cas.b32 	%r1867, [%rd11776], -1, %r1857;
	setp.eq.s32 	%p70, %r1867, -1;
	@%p70 bra 	$L__BB0_195;
$L__BB0_228:
	and.b32  	%r570, %r1867, 2147483647;
	cvt.u32.u64 	%r571, %rd300;
	and.b32  	%r572, %r571, 67108863;
	or.b32  	%r573, %r572, 603979776;
	setp.eq.s32 	%p71, %r570, %r573;
	@%p71 bra 	$L__BB0_1961;
	shr.u32 	%r574, %r1867, 26;
	cvt.u16.u32 	%rs284, %r574;
	and.b16  	%rs285, %rs284, 31;
	setp.lt.u16 	%p72, %rs285, %rs19;
	min.u16 	%rs21, %rs285, %rs19;
	selp.b16 	%rs22, 9, %rs20, %p72;
	shr.u64 	%rd12152, %rd299, 26;
	shl.b64 	%rd1868, %rd12152, 2;
	add.s64 	%rd11776, %rd1, %rd1868;
	ld.global.u32 	%r1868, [%rd11776];
	setp.ne.s32 	%p73, %r1868, -1;
	@%p73 bra 	$L__BB0_231;
	cvt.u32.u64 	%r575, %rd299;
	and.b32  	%r576, %r575, 67108863;
	or.b32  	%r1856, %r576, 671088640;
	or.b32  	%r1857, %r576, -1476395008;
	atom.relaxed.global.cas.b32 	%r1868, [%rd11776], -1, %r1857;
	setp.eq.s32 	%p74, %r1868, -1;
	@%p74 bra 	$L__BB0_195;
$L__BB0_231:
	and.b32  	%r577, %r1868, 2147483647;
	cvt.u32.u64 	%r578, %rd299;
	and.b32  	%r579, %r578, 67108863;
	or.b32  	%r580, %r579, 671088640;
	setp.eq.s32 	%p75, %r577, %r580;
	@%p75 bra 	$L__BB0_1961;
	shr.u32 	%r581, %r1868, 26;
	cvt.u16.u32 	%rs286, %r581;
	and.b16  	%rs287, %rs286, 31;
	setp.lt.u16 	%p76, %rs287, %rs21;
	min.u16 	%rs23, %rs287, %rs21;
	selp.b16 	%rs24, 10, %rs22, %p76;
	shr.u64 	%rd12152, %rd298, 26;
	shl.b64 	%rd1869, %rd12152, 2;
	add.s64 	%rd11776, %rd1, %rd1869;
	ld.global.u32 	%r1869, [%rd11776];
	setp.ne.s32 	%p77, %r1869, -1;
	@%p77 bra 	$L__BB0_234;
	cvt.u32.u64 	%r582, %rd298;
	and.b32  	%r583, %r582, 67108863;
	or.b32  	%r1856, %r583, 738197504;
	or.b32  	%r1857, %r583, -1409286144;
	atom.relaxed.global.cas.b32 	%r1869, [%rd11776], -1, %r1857;
	setp.eq.s32 	%p78, %r1869, -1;
	@%p78 bra 	$L__BB0_195;
$L__BB0_234:
	and.b32  	%r584, %r1869, 2147483647;
	cvt.u32.u64 	%r585, %rd298;
	and.b32  	%r586, %r585, 67108863;
	or.b32  	%r587, %r586, 738197504;
	setp.eq.s32 	%p79, %r584, %r587;
	@%p79 bra 	$L__BB0_1961;
	shr.u32 	%r588, %r1869, 26;
	cvt.u16.u32 	%rs288, %r588;
	and.b16  	%rs289, %rs288, 31;
	setp.lt.u16 	%p80, %rs289, %rs23;
	min.u16 	%rs25, %rs289, %rs23;
	selp.b16 	%rs26, 11, %rs24, %p80;
	shr.u64 	%rd12152, %rd297, 26;
	shl.b64 	%rd1870, %rd12152, 2;
	add.s64 	%rd11776, %rd1, %rd1870;
	ld.global.u32 	%r1870, [%rd11776];
	setp.ne.s32 	%p81, %r1870, -1;
	@%p81 bra 	$L__BB0_237;
	cvt.u32.u64 	%r589, %rd297;
	and.b32  	%r590, %r589, 67108863;
	or.b32  	%r1856, %r590, 805306368;
	or.b32  	%r1857, %r590, -1342177280;
	atom.relaxed.global.cas.b32 	%r1870, [%rd11776], -1, %r1857;
	setp.eq.s32 	%p82, %r1870, -1;
	@%p82 bra 	$L__BB0_195;
$L__BB0_237:
	and.b32  	%r591, %r1870, 2147483647;
	cvt.u32.u64 	%r592, %rd297;
	and.b32  	%r593, %r592, 67108863;
	or.b32  	%r594, %r593, 805306368;
	setp.eq.s32 	%p83, %r591, %r594;
	@%p83 bra 	$L__BB0_1961;
	shr.u32 	%r595, %r1870, 26;
	cvt.u16.u32 	%rs290, %r595;
	and.b16  	%rs291, %rs290, 31;
	setp.lt.u16 	%p84, %rs291, %rs25;
	min.u16 	%rs27, %rs291, %rs25;
	selp.b16 	%rs28, 12, %rs26, %p84;
	shr.u64 	%rd12152, %rd296, 26;
	shl.b64 	%rd1871, %rd12152, 2;
	add.s64 	%rd11776, %rd1, %rd1871;
	ld.global.u32 	%r1871, [%rd11776];
	setp.ne.s32 	%p85, %r1871, -1;
	@%p85 bra 	$L__BB0_240;
	cvt.u32.u64 	%r596, %rd296;
	and.b32  	%r597, %r596, 67108863;
	or.b32  	%r1856, %r597, 872415232;
	or.b32  	%r1857, %r597, -1275068416;
	atom.relaxed.global.cas.b32 	%r1871, [%rd11776], -1, %r1857;
	setp.eq.s32 	%p86, %r1871, -1;
	@%p86 bra 	$L__BB0_195;
$L__BB0_240:
	and.b32  	%r598, %r1871, 2147483647;
	cvt.u32.u64 	%r599, %rd296;
	and.b32  	%r600, %r599, 67108863;
	or.b32  	%r601, %r600, 872415232;
	setp.eq.s32 	%p87, %r598, %r601;
	@%p87 bra 	$L__BB0_1961;
	shr.u32 	%r602, %r1871, 26;
	cvt.u16.u32 	%rs292, %r602;
	and.b16  	%rs293, %rs292, 31;
	setp.lt.u16 	%p88, %rs293, %rs27;
	min.u16 	%rs29, %rs293, %rs27;
	selp.b16 	%rs30, 13, %rs28, %p88;
	shr.u64 	%rd12152, %rd295, 26;
	shl.b64 	%rd1872, %rd12152, 2;
	add.s64 	%rd11776, %rd1, %rd1872;
	ld.global.u32 	%r1872, [%rd11776];
	setp.ne.s32 	%p89, %r1872, -1;
	@%p89 bra 	$L__BB0_243;
	cvt.u32.u64 	%r603, %rd295;
	and.b32  	%r604, %r603, 67108863;
	or.b32  	%r1856, %r604, 939524096;
	or.b32  	%r1857, %r604, -1207959552;
	atom.relaxed.global.cas.b32 	%r1872, [%rd11776], -1, %r1857;
	setp.eq.s32 	%p90, %r1872, -1;
	@%p90 bra 	$L__BB0_195;
$L__BB0_243:
	and.b32  	%r605, %r1872, 2147483647;
	cvt.u32.u64 	%r606, %rd295;
	and.b32  	%r607, %r606, 67108863;
	or.b32  	%r608, %r607, 939524096;
	setp.eq.s32 	%p91, %r605, %r608;
	@%p91 bra 	$L__BB0_1961;
	shr.u32 	%r609, %r1872, 26;
	cvt.u16.u32 	%rs294, %r609;
	and.b16  	%rs295, %rs294, 31;
	setp.lt.u16 	%p92, %rs295, %rs29;
	min.u16 	%rs31, %rs295, %rs29;
	selp.b16 	%rs32, 14, %rs30, %p92;
	shr.u64 	%rd12152, %rd294, 26;
	shl.b64 	%rd1873, %rd12152, 2;
	add.s64 	%rd11776, %rd1, %rd1873;
	ld.global.u32 	%r1873, [%rd11776];
	setp.ne.s32 	%p93, %r1873, -1;
	@%p93 bra 	$L__BB0_246;
	cvt.u32.u64 	%r610, %rd294;
	and.b32  	%r611, %r610, 67108863;
	or.b32  	%r1856, %r611, 1006632960;
	or.b32  	%r1857, %r611, -1140850688;
	atom.relaxed.global.cas.b32 	%r1873, [%rd11776], -1, %r1857;
	setp.eq.s32 	%p94, %r1873, -1;
	@%p94 bra 	$L__BB0_195;
$L__BB0_246:
	and.b32  	%r612, %r1873, 2147483647;
	cvt.u32.u64 	%r613, %rd294;
	and.b32  	%r614, %r613, 67108863;
	or.b32  	%r615, %r614, 1006632960;
	setp.eq.s32 	%p95, %r612, %r615;
	@%p95 bra 	$L__BB0_1961;
	shr.u32 	%r616, %r1873, 26;
	cvt.u16.u32 	%rs296, %r616;
	and.b16  	%rs297, %rs296, 31;
	setp.lt.u16 	%p96, %rs297, %rs31;
	min.u16 	%rs33, %rs297, %rs31;
	selp.b16 	%rs34, 15, %rs32, %p96;
	shr.u64 	%rd1874, %rd293, 35;
	cvt.u32.u64 	%r617, %rd292;
	cvt.u32.u64 	%r618, %rd1874;
	xor.b32  	%r619, %r618, %r617;
	and.b32  	%r620, %r619, 67108863;
	or.b32  	%r1856, %r620, 1073741824;
	shr.u64 	%rd12152, %rd293, 26;
	shl.b64 	%rd1875, %rd12152, 2;
	add.s64 	%rd11776, %rd1, %rd1875;
	ld.global.u32 	%r1874, [%rd11776];
	setp.ne.s32 	%p97, %r1874, -1;
	@%p97 bra 	$L__BB0_249;
	or.b32  	%r1857, %r1856, -2147483648;
	atom.relaxed.global.cas.b32 	%r1874, [%rd11776], -1, %r1857;
	setp.eq.s32 	%p98, %r1874, -1;
	@%p98 bra 	$L__BB0_195;
$L__BB0_249:
	and.b32  	%r621, %r1874, 2147483647;
	setp.eq.s32 	%p99, %r621, %r1856;
	@%p99 bra 	$L__BB0_1961;
	shr.u32 	%r622, %r1874, 26;
	cvt.u16.u32 	%rs298, %r622;
	and.b16  	%rs299, %rs298, 31;
	setp.lt.u16 	%p100, %rs299, %rs33;
	min.u16 	%rs35, %rs299, %rs33;
	selp.b16 	%rs36, 16, %rs34, %p100;
	shr.u64 	%rd1876, %rd291, 41;
	cvt.u32.u64 	%r623, %rd290;
	cvt.u32.u64 	%r624, %rd1876;
	xor.b32  	%r625, %r624, %r623;
	and.b32  	%r626, %r625, 67108863;
	or.b32  	%r1856, %r626, 1140850688;
	shr.u64 	%rd12152, %rd291, 26;
	shl.b64 	%rd1877, %rd12152, 2;
	add.s64 	%rd11776, %rd1, %rd1877;
	ld.global.u32 	%r1875, [%rd11776];
	setp.ne.s32 	%p101, %r1875, -1;
	@%p101 bra 	$L__BB0_252;
	or.b32  	%r1857, %r1856, -2147483648;
	atom.relaxed.global.cas.b32 	%r1875, [%rd11776], -1, %r1857;
	setp.eq.s32 	%p102, %r1875, -1;
	@%p102 bra 	$L__BB0_195;
$L__BB0_252:
	and.b32  	%r627, %r1875, 2147483647;
	setp.eq.s32 	%p103, %r627, %r1856;
	@%p103 bra 	$L__BB0_1961;
	shr.u32 	%r628, %r1875, 26;
	cvt.u16.u32 	%rs300, %r628;
	and.b16  	%rs301, %rs300, 31;
	setp.lt.u16 	%p104, %rs301, %rs35;
	min.u16 	%rs37, %rs301, %rs35;
	selp.b16 	%rs38, 17, %rs36, %p104;
	shr.u64 	%rd1878, %rd289, 34;
	cvt.u32.u64 	%r629, %rd288;
	cvt.u32.u64 	%r630, %rd1878;
	xor.b32  	%r631, %r630, %r629;
	and.b32  	%r632, %r631, 67108863;
	or.b32  	%r1856, %r632, 1207959552;
	shr.u64 	%rd12152, %rd289, 26;
	shl.b64 	%rd1879, %rd12152, 2;
	add.s64 	%rd11776, %rd1, %rd1879;
	ld.global.u32 	%r1876, [%rd11776];
	setp.ne.s32 	%p105, %r1876, -1;
	@%p105 bra 	$L__BB0_255;
	or.b32  	%r1857, %r1856, -2147483648;
	atom.relaxed.global.cas.b32 	%r1876, [%rd11776], -1, %r1857;
	setp.eq.s32 	%p106, %r1876, -1;
	@%p106 bra 	$L__BB0_195;
$L__BB0_255:
	and.b32  	%r633, %r1876, 2147483647;
	setp.eq.s32 	%p107, %r633, %r1856;
	@%p107 bra 	$L__BB0_1961;
	shr.u32 	%r634, %r1876, 26;
	cvt.u16.u32 	%rs302, %r634;
	and.b16  	%rs303, %rs302, 31;
	setp.lt.u16 	%p108, %rs303, %rs37;
	min.u16 	%rs39, %rs303, %rs37;
	selp.b16 	%rs40, 18, %rs38, %p108;
	cvt.u32.u64 	%r635, %rd287;
	and.b32  	%r636, %r635, 67108863;
	or.b32  	%r1856, %r636, 1275068416;
	shr.u64 	%rd12152, %rd287, 26;
	shl.b64 	%rd1880, %rd12152, 2;
	add.s64 	%rd11776, %rd1, %rd1880;
	ld.global.u32 	%r1877, [%rd11776];
	setp.ne.s32 	%p109, %r1877, -1;
	@%p109 bra 	$L__BB0_258;
	or.b32  	%r1857, %r1856, -2147483648;
	atom.relaxed.global.cas.b32 	%r1877, [%rd11776], -1, %r1857;
	setp.eq.s32 	%p110, %r1877, -1;
	@%p110 bra 	$L__BB0_195;
$L__BB0_258:
	and.b32  	%r637, %r1877, 2147483647;
	setp.eq.s32 	%p111, %r637, %r1856;
	@%p111 bra 	$L__BB0_1961;
	shr.u32 	%r638, %r1877, 26;
	cvt.u16.u32 	%rs304, %r638;
	and.b16  	%rs305, %rs304, 31;
	setp.lt.u16 	%p112, %rs305, %rs39;
	min.u16 	%rs41, %rs305, %rs39;
	selp.b16 	%rs42, 19, %rs40, %p112;
	cvt.u32.u64 	%r639, %rd286;
	and.b32  	%r640, %r639, 67108863;
	or.b32  	%r1856, %r640, 1342177280;
	shr.u64 	%rd12152, %rd286, 26;
	shl.b64 	%rd1881, %rd12152, 2;
	add.s64 	%rd11776, %rd1, %rd1881;
	ld.global.u32 	%r1878, [%rd11776];
	setp.ne.s32 	%p113, %r1878, -1;
	@%p113 bra 	$L__BB0_261;
	or.b32  	%r1857, %r1856, -2147483648;
	atom.relaxed.global.cas.b32 	%r1878, [%rd11776], -1, %r1857;
	setp.eq.s32 	%p114, %r1878, -1;
	@%p114 bra 	$L__BB0_195;
$L__BB0_261:
	and.b32  	%r641, %r1878, 2147483647;
	setp.eq.s32 	%p115, %r641, %r1856;
	@%p115 bra 	$L__BB0_1961;
	shr.u32 	%r642, %r1878, 26;
	cvt.u16.u32 	%rs306, %r642;
	and.b16  	%rs307, %rs306, 31;
	setp.lt.u16 	%p116, %rs307, %rs41;
	min.u16 	%rs43, %rs307, %rs41;
	selp.b16 	%rs44, 20, %rs42, %p116;
	shr.u64 	%rd1882, %rd285, 44;
	cvt.u32.u64 	%r643, %rd284;
	cvt.u32.u64 	%r644, %rd1882;
	xor.b32  	%r645, %r644, %r643;
	and.b32  	%r646, %r645, 67108863;
	or.b32  	%r1856, %r646, 1409286144;
	shr.u64 	%rd12152, %rd285, 26;
	shl.b64 	%rd1883, %rd12152, 2;
	add.s64 	%rd11776, %rd1, %rd1883;
	ld.global.u32 	%r1879, [%rd11776];
	setp.ne.s32 	%p117, %r1879, -1;
	@%p117 bra 	$L__BB0_264;
	or.b32  	%r1857, %r1856, -2147483648;
	atom.relaxed.global.cas.b32 	%r1879, [%rd11776], -1, %r1857;
	setp.eq.s32 	%p118, %r1879, -1;
	@%p118 bra 	$L__BB0_195;
$L__BB0_264:
	and.b32  	%r647, %r1879, 2147483647;
	setp.eq.s32 	%p119, %r647, %r1856;
	@%p119 bra 	$L__BB0_1961;
	shr.u32 	%r648, %r1879, 26;
	cvt.u16.u32 	%rs308, %r648;
	and.b16  	%rs309, %rs308, 31;
	setp.lt.u16 	%p120, %rs309, %rs43;
	min.u16 	%rs45, %rs309, %rs43;
	selp.b16 	%rs46, 21, %rs44, %p120;
	cvt.u32.u64 	%r649, %rd283;
	and.b32  	%r650, %r649, 67108863;
	or.b32  	%r1856, %r650, 1476395008;
	shr.u64 	%rd12152, %rd283, 26;
	shl.b64 	%rd1884, %rd12152, 2;
	add.s64 	%rd11776, %rd1, %rd1884;
	ld.global.u32 	%r1880, [%rd11776];
	setp.ne.s32 	%p121, %r1880, -1;
	@%p121 bra 	$L__BB0_267;
	or.b32  	%r1857, %r1856, -2147483648;
	atom.relaxed.global.cas.b32 	%r1880, [%rd11776], -1, %r1857;
	setp.eq.s32 	%p122, %r1880, -1;
	@%p122 bra 	$L__BB0_195;
$L__BB0_267:
	and.b32  	%r651, %r1880, 2147483647;
	setp.eq.s32 	%p123, %r651, %r1856;
	@%p123 bra 	$L__BB0_1961;
	shr.u32 	%r652, %r1880, 26;
	cvt.u16.u32 	%rs310, %r652;
	and.b16  	%rs311, %rs310, 31;
	setp.lt.u16 	%p124, %rs311, %rs45;
	min.u16 	%rs47, %rs311, %rs45;
	selp.b16 	%rs48, 22, %rs46, %p124;
	shr.u64 	%rd1885, %rd282, 43;
	cvt.u32.u64 	%r653, %rd281;
	cvt.u32.u64 	%r654, %rd1885;
	xor.b32  	%r655, %r654, %r653;
	and.b32  	%r656, %r655, 67108863;
	or.b32  	%r1856, %r656, 1543503872;
	shr.u64 	%rd12152, %rd282, 26;
	shl.b64 	%rd1886, %rd12152, 2;
	add.s64 	%rd11776, %rd1, %rd1886;
	ld.global.u32 	%r1881, [%rd11776];
	setp.ne.s32 	%p125, %r1881, -1;
	@%p125 bra 	$L__BB0_270;
	or.b32  	%r1857, %r1856, -2147483648;
	atom.relaxed.global.cas.b32 	%r1881, [%rd11776], -1, %r1857;
	setp.eq.s32 	%p126, %r1881, -1;
	@%p126 bra 	$L__BB0_195;
$L__BB0_270:
	and.b32  	%r657, %r1881, 2147483647;
	setp.eq.s32 	%p127, %r657, %r1856;
	@%p127 bra 	$L__BB0_1961;
	shr.u32 	%r658, %r1881, 26;
	cvt.u16.u32 	%rs312, %r658;
	and.b16  	%rs313, %rs312, 31;
	setp.lt.u16 	%p128, %rs313, %rs47;
	min.u16 	%rs49, %rs313, %rs47;
	selp.b16 	%rs50, 23, %rs48, %p128;
	cvt.u32.u64 	%r659, %rd280;
	and.b32  	%r660, %r659, 67108863;
	or.b32  	%r1856, %r660, 1610612736;
	shr.u64 	%rd12152, %rd280, 26;
	shl.b64 	%rd1887, %rd12152, 2;
	add.s64 	%rd11776, %rd1, %rd1887;
	ld.global.u32 	%r1882, [%rd11776];
	setp.ne.s32 	%p129, %r1882, -1;
	@%p129 bra 	$L__BB0_273;
	or.b32  	%r1857, %r1856, -2147483648;
	atom.relaxed.global.cas.b32 	%r1882, [%rd11776], -1, %r1857;
	setp.eq.s32 	%p130, %r1882, -1;
	@%p130 bra 	$L__BB0_195;
$L__BB0_273:
	and.b32  	%r661, %r1882, 2147483647;
	setp.eq.s32 	%p131, %r661, %r1856;
	@%p131 bra 	$L__BB0_1961;
	shr.u32 	%r662, %r1882, 26;
	cvt.u16.u32 	%rs314, %r662;
	and.b16  	%rs315, %rs314, 31;
	setp.lt.u16 	%p132, %rs315, %rs49;
	min.u16 	%rs51, %rs315, %rs49;
	selp.b16 	%rs52, 24, %rs50, %p132;
	cvt.u32.u64 	%r663, %rd279;
	and.b32  	%r664, %r663, 67108863;
	or.b32  	%r1856, %r664, 1677721600;
	shr.u64 	%rd12152, %rd279, 26;
	shl.b64 	%rd1888, %rd12152, 2;
	add.s64 	%rd11776, %rd1, %rd1888;
	ld.global.u32 	%r1883, [%rd11776];
	setp.ne.s32 	%p133, %r1883, -1;
	@%p133 bra 	$L__BB0_276;
	or.b32  	%r1857, %r1856, -2147483648;
	atom.relaxed.global.cas.b32 	%r1883, [%rd11776], -1, %r1857;
	setp.eq.s32 	%p134, %r1883, -1;
	@%p134 bra 	$L__BB0_195;
$L__BB0_276:
	and.b32  	%r665, %r1883, 2147483647;
	setp.eq.s32 	%p135, %r665, %r1856;
	@%p135 bra 	$L__BB0_1961;
	shr.u32 	%r666, %r1883, 26;
	cvt.u16.u32 	%rs316, %r666;
	and.b16  	%rs317, %rs316, 31;
	setp.lt.u16 	%p136, %rs317, %rs51;
	min.u16 	%rs53, %rs317, %rs51;
	selp.b16 	%rs54, 25, %rs52, %p136;
	cvt.u32.u64 	%r667, %rd278;
	and.b32  	%r668, %r667, 67108863;
	or.b32  	%r1856, %r668, 1744830464;
	shr.u64 	%rd12152, %rd278, 26;
	shl.b64 	%rd1889, %rd12152, 2;
	add.s64 	%rd11776, %rd1, %rd1889;
	ld.global.u32 	%r1884, [%rd11776];
	setp.ne.s32 	%p137, %r1884, -1;
	@%p137 bra 	$L__BB0_279;
	or.b32  	%r1857, %r1856, -2147483648;
	atom.relaxed.global.cas.b32 	%r1884, [%rd11776], -1, %r1857;
	setp.eq.s32 	%p138, %r1884, -1;
	@%p138 bra 	$L__BB0_195;
$L__BB0_279:
	and.b32  	%r669, %r1884, 2147483647;
	setp.eq.s32 	%p139, %r669, %r1856;
	@%p139 bra 	$L__BB0_1961;
	shr.u32 	%r670, %r1884, 26;
	cvt.u16.u32 	%rs318, %r670;
	and.b16  	%rs319, %rs318, 31;
	setp.lt.u16 	%p140, %rs319, %rs53;
	min.u16 	%rs55, %rs319, %rs53;
	selp.b16 	%rs56, 26, %rs54, %p140;
	cvt.u32.u64 	%r671, %rd277;
	and.b32  	%r672, %r671, 67108863;
	or.b32  	%r1856, %r672, 1811939328;
	shr.u64 	%rd12152, %rd277, 26;
	shl.b64 	%rd1890, %rd12152, 2;
	add.s64 	%rd11776, %rd1, %rd1890;
	ld.global.u32 	%r1885, [%rd11776];
	setp.ne.s32 	%p141, %r1885, -1;
	@%p141 bra 	$L__BB0_282;
	or.b32  	%r1857, %r1856, -2147483648;
	atom.relaxed.global.cas.b32 	%r1885, [%rd11776], -1, %r1857;
	setp.eq.s32 	%p142, %r1885, -1;
	@%p142 bra 	$L__BB0_195;
$L__BB0_282:
	and.b32  	%r673, %r1885, 2147483647;
	setp.eq.s32 	%p143, %r673, %r1856;
	@%p143 bra 	$L__BB0_1961;
	shr.u32 	%r674, %r1885, 26;
	cvt.u16.u32 	%rs320, %r674;
	and.b16  	%rs321, %rs320, 31;
	setp.lt.u16 	%p144, %rs321, %rs55;
	min.u16 	%rs57, %rs321, %rs55;
	selp.b16 	%rs58, 27, %rs56, %p144;
	cvt.u32.u64 	%r675, %rd276;
	and.b32  	%r676, %r675, 67108863;
	or.b32  	%r1856, %r676, 1879048192;
	shr.u64 	%rd12152, %rd276, 26;
	shl.b64 	%rd1891, %rd12152, 2;
	add.s64 	%rd11776, %rd1, %rd1891;
	ld.global.u32 	%r1886, [%rd11776];
	setp.ne.s32 	%p145, %r1886, -1;
	@%p145 bra 	$L__BB0_285;
	or.b32  	%r1857, %r1856, -2147483648;
	atom.relaxed.global.cas.b32 	%r1886, [%rd11776], -1, %r1857;
	setp.eq.s32 	%p146, %r1886, -1;
	@%p146 bra 	$L__BB0_195;
$L__BB0_285:
	and.b32  	%r677, %r1886, 2147483647;
	setp.eq.s32 	%p147, %r677, %r1856;
	@%p147 bra 	$L__BB0_1961;
	shr.u32 	%r678, %r1886, 26;
	cvt.u16.u32 	%rs322, %r678;
	and.b16  	%rs323, %rs322, 31;
	setp.lt.u16 	%p148, %rs323, %rs57;
	min.u16 	%rs59, %rs323, %rs57;
	selp.b16 	%rs60, 28, %rs58, %p148;
	shr.u64 	%rd1892, %rd275, 49;
	cvt.u32.u64 	%r679, %rd274;
	cvt.u32.u64 	%r680, %rd1892;
	xor.b32  	%r681, %r680, %r679;
	and.b32  	%r682, %r681, 67108863;
	or.b32  	%r1856, %r682, 1946157056;
	shr.u64 	%rd12152, %rd275, 26;
	shl.b64 	%rd1893, %rd12152, 2;
	add.s64 	%rd11776, %rd1, %rd1893;
	ld.global.u32 	%r1887, [%rd11776];
	setp.ne.s32 	%p149, %r1887, -1;
	@%p149 bra 	$L__BB0_288;
	or.b32  	%r1857, %r1856, -2147483648;
	atom.relaxed.global.cas.b32 	%r1887, [%rd11776], -1, %r1857;
	setp.eq.s32 	%p150, %r1887, -1;
	@%p150 bra 	$L__BB0_195;
$L__BB0_288:
	and.b32  	%r683, %r1887, 2147483647;
	setp.eq.s32 	%p151, %r683, %r1856;
	@%p151 bra 	$L__BB0_1961;
	shr.u32 	%r684, %r1887, 26;
	cvt.u16.u32 	%rs324, %r684;
	and.b16  	%rs325, %rs324, 31;
	setp.lt.u16 	%p152, %rs325, %rs59;
	min.u16 	%rs61, %rs325, %rs59;
	selp.b16 	%rs62, 29, %rs60, %p152;
	shr.u64 	%rd372, %rd273, 43;
	cvt.u32.u64 	%r685, %rd272;
	cvt.u32.u64 	%r686, %rd372;
	xor.b32  	%r687, %r686, %r685;
	and.b32  	%r688, %r687, 67108863;
	or.b32  	%r1856, %r688, 2013265920;
	shr.u64 	%rd12152, %rd273, 26;
	shl.b64 	%rd1894, %rd12152, 2;
	add.s64 	%rd11776, %rd1, %rd1894;
	ld.global.u32 	%r1888, [%rd11776];
	setp.ne.s32 	%p153, %r1888, -1;
	@%p153 bra 	$L__BB0_291;
	or.b32  	%r1857, %r1856, -2147483648;
	atom.relaxed.global.cas.b32 	%r1888, [%rd11776], -1, %r1857;
	setp.eq.s32 	%p154, %r1888, -1;
	@%p154 bra 	$L__BB0_195;
$L__BB0_291:
	and.b32  	%r689, %r1888, 2147483647;
	setp.eq.s32 	%p155, %r689, %r1856;
	@%p155 bra 	$L__BB0_1961;
	shr.u32 	%r690, %r1888, 26;
	cvt.u16.u32 	%rs326, %r690;
	and.b16  	%rs327, %rs326, 31;
	setp.lt.u16 	%p156, %rs327, %rs61;
	min.u16 	%rs63, %rs327, %rs61;
	selp.b16 	%rs575, 30, %rs62, %p156;
	cvt.u32.u64 	%r691, %rd271;
	and.b32  	%r692, %r691, 67108863;
	or.b32  	%r1856, %r692, 2080374784;
	or.b32  	%r1857, %r692, -67108864;
	setp.eq.s32 	%p157, %r1856, 2147483647;
	@%p157 bra 	$L__BB0_297;
	shr.u64 	%rd12152, %rd271, 26;
	shl.b64 	%rd1895, %rd12152, 2;
	add.s64 	%rd11776, %rd1, %rd1895;
	ld.global.u32 	%r1889, [%rd11776];
	setp.ne.s32 	%p158, %r1889, -1;
	@%p158 bra 	$L__BB0_295;
	atom.relaxed.global.cas.b32 	%r1889, [%rd11776], -1, %r1857;
	setp.eq.s32 	%p159, %r1889, -1;
	@%p159 bra 	$L__BB0_195;
$L__BB0_295:
	and.b32  	%r693, %r1889, 2147483647;
	setp.eq.s32 	%p160, %r693, %r1856;
	@%p160 bra 	$L__BB0_1961;
	shr.u32 	%r694, %r1889, 26;
	cvt.u16.u32 	%rs328, %r694;
	and.b16  	%rs329, %rs328, 31;
	setp.lt.u16 	%p161, %rs329, %rs63;
	selp.b16 	%rs575, 31, %rs575, %p161;
$L__BB0_297:
	setp.gt.s16 	%p162, %rs575, 15;
	@%p162 bra 	$L__BB0_313;
	setp.gt.s16 	%p178, %rs575, 7;
	@%p178 bra 	$L__BB0_306;
	setp.gt.s16 	%p186, %rs575, 3;
	@%p186 bra 	$L__BB0_303;
	setp.gt.s16 	%p190, %rs575, 1;
	@%p190 bra 	$L__BB0_328;
	setp.eq.s16 	%p192, %rs575, 0;
	@%p192 bra 	$L__BB0_346;
	mov.u64 	%rd11777, %rd308;
	bra.uni 	$L__BB0_346;
$L__BB0_303:
	setp.gt.s16 	%p187, %rs575, 5;
	@%p187 bra 	$L__BB0_330;
	setp.eq.s16 	%p189, %rs575, 4;
	mov.u64 	%rd11777, %rd305;
	@%p189 bra 	$L__BB0_346;
	mov.u64 	%rd11777, %rd304;
	bra.uni 	$L__BB0_346;
$L__BB0_306:
	setp.gt.s16 	%p179, %rs575, 11;
	@%p179 bra 	$L__BB0_310;
	setp.gt.s16 	%p183, %rs575, 9;
	@%p183 bra 	$L__BB0_332;
	setp.eq.s16 	%p185, %rs575, 8;
	mov.u64 	%rd11777, %rd301;
	@%p185 bra 	$L__BB0_346;
	mov.u64 	%rd11777, %rd300;
	bra.uni 	$L__BB0_346;
$L__BB0_310:
	setp.gt.s16 	%p180, %rs575, 13;
	@%p180 bra 	$L__BB0_334;
	setp.eq.s16 	%p182, %rs575, 12;
	mov.u64 	%rd11777, %rd297;
	@%p182 bra 	$L__BB0_346;
	mov.u64 	%rd11777, %rd296;
	bra.uni 	$L__BB0_346;
$L__BB0_313:
	setp.gt.s16 	%p163, %rs575, 23;
	@%p163 bra 	$L__BB0_321;
	setp.gt.s16 	%p171, %rs575, 19;
	@%p171 bra 	$L__BB0_318;
	setp.gt.s16 	%p175, %rs575, 17;
	@%p175 bra 	$L__BB0_337;
	setp.eq.s16 	%p177, %rs575, 16;
	@%p177 bra 	$L__BB0_317;
	bra.uni 	$L__BB0_336;
$L__BB0_317:
	shr.u64 	%rd1901, %rd293, 35;
	xor.b64  	%rd11777, %rd1901, %rd293;
	bra.uni 	$L__BB0_346;
$L__BB0_318:
	setp.gt.s16 	%p172, %rs575, 21;
	@%p172 bra 	$L__BB0_339;
	setp.eq.s16 	%p174, %rs575, 20;
	mov.u64 	%rd11777, %rd286;
	@%p174 bra 	$L__BB0_346;
	shr.u64 	%rd1898, %rd285, 44;
	xor.b64  	%rd11777, %rd1898, %rd285;
	bra.uni 	$L__BB0_346;
$L__BB0_321:
	setp.gt.s16 	%p164, %rs575, 27;
	@%p164 bra 	$L__BB0_325;
	setp.gt.s16 	%p168, %rs575, 25;
	@%p168 bra 	$L__BB0_341;
	setp.eq.s16 	%p170, %rs575, 24;
	mov.u64 	%rd11777, %rd280;
	@%p170 bra 	$L__BB0_346;
	mov.u64 	%rd11777, %rd279;
	bra.uni 	$L__BB0_346;
$L__BB0_325:
	setp.gt.s16 	%p165, %rs575, 29;
	@%p165 bra 	$L__BB0_344;
	setp.eq.s16 	%p167, %rs575, 28;
	mov.u64 	%rd11777, %rd276;
	@%p167 bra 	$L__BB0_346;
	shr.u64 	%rd1896, %rd275, 49;
	xor.b64  	%rd11777, %rd1896, %rd275;
	bra.uni 	$L__BB0_346;
$L__BB0_328:
	setp.eq.s16 	%p191, %rs575, 2;
	mov.u64 	%rd11777, %rd307;
	@%p191 bra 	$L__BB0_346;
	mov.u64 	%rd11777, %rd306;
	bra.uni 	$L__BB0_346;
$L__BB0_330:
	setp.eq.s16 	%p188, %rs575, 6;
	mov.u64 	%rd11777, %rd303;
	@%p188 bra 	$L__BB0_346;
	mov.u64 	%rd11777, %rd302;
	bra.uni 	$L__BB0_346;
$L__BB0_332:
	setp.eq.s16 	%p184, %rs575, 10;
	mov.u64 	%rd11777, %rd299;
	@%p184 bra 	$L__BB0_346;
	mov.u64 	%rd11777, %rd298;
	bra.uni 	$L__BB0_346;
$L__BB0_334:
	setp.eq.s16 	%p181, %rs575, 14;
	mov.u64 	%rd11777, %rd295;
	@%p181 bra 	$L__BB0_346;
	mov.u64 	%rd11777, %rd294;
	bra.uni 	$L__BB0_346;
$L__BB0_336:
	shr.u64 	%rd1900, %rd291, 41;
	xor.b64  	%rd11777, %rd1900, %rd291;
	bra.uni 	$L__BB0_346;
$L__BB0_337:
	setp.eq.s16 	%p176, %rs575, 18;
	mov.u64 	%rd11777, %rd287;
	@%p176 bra 	$L__BB0_338;
	bra.uni 	$L__BB0_346;
$L__BB0_338:
	shr.u64 	%rd1899, %rd289, 34;
	xor.b64  	%rd11777, %rd1899, %rd289;
	bra.uni 	$L__BB0_346;
$L__BB0_339:
	setp.eq.s16 	%p173, %rs575, 22;
	mov.u64 	%rd11777, %rd283;
	@%p173 bra 	$L__BB0_346;
	shr.u64 	%rd1897, %rd282, 43;
	xor.b64  	%rd11777, %rd1897, %rd282;
	bra.uni 	$L__BB0_346;
$L__BB0_341:
	setp.eq.s16 	%p169, %rs575, 26;
	mov.u64 	%rd11777, %rd278;
	@%p169 bra 	$L__BB0_346;
	mov.u64 	%rd11777, %rd277;
	bra.uni 	$L__BB0_346;
$L__BB0_343:
	xor.b64  	%rd11777, %rd372, %rd273;
	bra.uni 	$L__BB0_346;
$L__BB0_344:
	setp.eq.s16 	%p166, %rs575, 30;
	@%p166 bra 	$L__BB0_343;
	mov.u64 	%rd11777, %rd271;
$L__BB0_346:
	ld.param.u64 	%rd11716, [_Z19store_initial_statePjPmPbPVhS0__param_3];
	mov.u32 	%r209, %ntid.x;
	cvta.to.global.u64 	%rd385, %rd11716;
	mov.u32 	%r210, %nctaid.x;
	setp.ne.s32 	%p193, %r44, %r43;
	cvt.u32.u16 	%r695, %rs575;
	shl.b32 	%r696, %r695, 26;
	cvt.u32.u64 	%r697, %rd11777;
	and.b32  	%r698, %r697, 67108863;
	or.b32  	%r211, %r698, %r696;
	or.b32  	%r212, %r211, -2147483648;
	shr.u64 	%rd386, %rd11777, 26;
	shl.b64 	%rd1902, %rd386, 2;
	add.s64 	%rd387, %rd1, %rd1902;
	atom.global.exch.b32 	%r213, [%rd387], %r212;
	setp.eq.s16 	%p194, %rs3, 32767;
	or.pred  	%p195, %p194, %p193;
	@%p195 bra 	$L__BB0_351;
	atom.shared.add.u32 	%r699, [shared+8], 1;
	setp.gt.u32 	%p196, %r699, 101;
	shl.b32 	%r214, %r699, 1;
	@%p196 bra 	$L__BB0_351;
	ld.volatile.shared.u32 	%r703, [shared];
	setp.ge.u32 	%p197, %r703, %r43;
	@%p197 bra 	$L__BB0_350;
	shl.b32 	%r709, %r214, 2;
	mov.u32 	%r710, shared;
	add.s32 	%r711, %r710, %r709;
	st.volatile.shared.u32 	[%r711+20], %r1852;
	atom.relaxed.global.cas.b32 	%r1846, [%rd387], %r212, %r211;
	bra.uni 	$L__BB0_352;
$L__BB0_350:
	// begin inline asm
	{
	 .reg .u64 t1;
	 bfe.u64 t1, %rd269, 32, 32;
	 cvt.u32.u64 %r704, t1;
	}
	// end inline asm
	shl.b32 	%r706, %r214, 2;
	mov.u32 	%r707, shared;
	add.s32 	%r708, %r707, %r706;
	st.volatile.shared.u32 	[%r708+16], %r704;
	// begin inline asm
	{
	 cvt.u32.u64 %r705, %rd269;
	}
	// end inline asm
	st.volatile.shared.u32 	[%r708+20], %r705;
	atom.relaxed.global.cas.b32 	%r1847, [%rd387], %r212, %r211;
	bra.uni 	$L__BB0_352;
$L__BB0_351:
	cvt.u32.u64 	%r700, %rd386;
	div.u32 	%r701, %r700, %r209;
	rem.u32 	%r702, %r701, %r210;
	cvt.u64.u32 	%rd1903, %r702;
	add.s64 	%rd1904, %rd385, %rd1903;
	mov.b16 	%rs331, 1;
	st.volatile.global.u8 	[%rd1904], %rs331;
$L__BB0_352:
	and.b64  	%rd1907, %rd11777, 288230376084602880;
	shr.u32 	%r713, %r213, 26;
	cvt.u16.u32 	%rs333, %r713;
	and.b16  	%rs67, %rs333, 31;
	and.b32  	%r714, %r213, 67108863;
	cvt.u64.u32 	%rd1908, %r714;
	or.b64  	%rd388, %rd1907, %rd1908;
	setp.gt.s16 	%p198, %rs67, 15;
	@%p198 bra 	$L__BB0_368;
	setp.gt.s16 	%p214, %rs67, 7;
	@%p214 bra 	$L__BB0_361;
	setp.gt.s16 	%p222, %rs67, 3;
	@%p222 bra 	$L__BB0_358;
	setp.gt.s16 	%p226, %rs67, 1;
	@%p226 bra 	$L__BB0_385;
	setp.eq.s16 	%p228, %rs67, 0;
	@%p228 bra 	$L__BB0_357;
	bra.uni 	$L__BB0_383;
$L__BB0_357:
	shr.u64 	%rd2949, %rd11777, 56;
	shr.u64 	%rd2950, %rd11777, 28;
	xor.b64  	%rd2951, %rd2949, %rd2950;
	xor.b64  	%rd2952, %rd2951, %rd388;
	mul.lo.s64 	%rd2953, %rd2952, 280138861976656673;
	and.b64  	%rd2954, %rd2953, 288230376151711743;
	shr.u64 	%rd2955, %rd2954, 43;
	shr.u64 	%rd2956, %rd2954, 31;
	xor.b64  	%rd2957, %rd2956, %rd2955;
	xor.b64  	%rd2958, %rd2957, %rd2954;
	shr.u64 	%rd2959, %rd2954, 46;
	shr.u64 	%rd2960, %rd2958, 23;
	xor.b64  	%rd2961, %rd2959, %rd2960;
	xor.b64  	%rd2962, %rd2961, %rd2958;
	mul.lo.s64 	%rd2963, %rd2962, 103070857062009665;
	and.b64  	%rd2964, %rd2963, 288230376151711743;
	shr.u64 	%rd2965, %rd2964, 42;
	shr.u64 	%rd2966, %rd2964, 21;
	xor.b64  	%rd2967, %rd2966, %rd2965;
	xor.b64  	%rd2968, %rd2967, %rd2964;
	shl.b64 	%rd2969, %rd2968, 37;
	and.b64  	%rd2970, %rd2969, 288230238712758272;
	xor.b64  	%rd2971, %rd2970, %rd2968;
	shr.u64 	%rd2972, %rd2971, 46;
	xor.b64  	%rd11778, %rd2972, %rd2971;
	shl.b64 	%rd2973, %rd11778, 24;
	shl.b64 	%rd2974, %rd11778, 12;
	xor.b64  	%rd2975, %rd2974, %rd2973;
	xor.b64  	%rd2976, %rd2975, %rd11778;
	shl.b64 	%rd2977, %rd2976, 12;
	and.b64  	%rd2978, %rd2977, 288230376151707648;
	xor.b64  	%rd11780, %rd2978, %rd11778;
	mov.b64 	%rd11779, 12;
	bra.uni 	$L__BB0_415;
$L__BB0_358:
	setp.gt.s16 	%p223, %rs67, 5;
	@%p223 bra 	$L__BB0_389;
	setp.eq.s16 	%p225, %rs67, 4;
	@%p225 bra 	$L__BB0_360;
	bra.uni 	$L__BB0_387;
$L__BB0_360:
	shl.b64 	%rd2819, %rd386, 6;
	xor.b64  	%rd2820, %rd388, %rd2819;
	shr.u64 	%rd2821, %rd2820, 20;
	xor.b64  	%rd2822, %rd2821, %rd388;
	mul.lo.s64 	%rd2823, %rd2822, 241273791429374017;
	and.b64  	%rd2824, %rd2823, 288230376151711743;
	shr.u64 	%rd2825, %rd2824, 46;
	shr.u64 	%rd2826, %rd2824, 23;
	xor.b64  	%rd2827, %rd2826, %rd2825;
	xor.b64  	%rd2828, %rd2827, %rd2824;
	shr.u64 	%rd2829, %rd2828, 30;
	xor.b64  	%rd2830, %rd2829, %rd2828;
	shr.u64 	%rd2831, %rd2824, 52;
	shr.u64 	%rd2832, %rd2830, 26;
	xor.b64  	%rd2833, %rd2831, %rd2832;
	xor.b64  	%rd2834, %rd2833, %rd2830;
	mul.lo.s64 	%rd2835, %rd2834, 22352328010563009;
	and.b64  	%rd2836, %rd2835, 288230376151711743;
	shr.u64 	%rd2837, %rd2836, 46;
	shr.u64 	%rd2838, %rd2836, 23;
	xor.b64  	%rd2839, %rd2838, %rd2837;
	xor.b64  	%rd2840, %rd2839, %rd2836;
	shl.b64 	%rd2841, %rd2840, 35;
	and.b64  	%rd2842, %rd2841, 288230341791973376;
	xor.b64  	%rd2843, %rd2842, %rd2840;
	shr.u64 	%rd2844, %rd2843, 47;
	xor.b64  	%rd11778, %rd2844, %rd2843;
	shl.b64 	%rd2845, %rd11778, 22;
	shl.b64 	%rd2846, %rd11778, 11;
	xor.b64  	%rd2847, %rd2846, %rd2845;
	xor.b64  	%rd2848, %rd2847, %rd11778;
	shl.b64 	%rd2849, %rd2848, 22;
	xor.b64  	%rd2850, %rd2849, %rd2846;
	and.b64  	%rd2851, %rd2850, 288230376151709696;
	xor.b64  	%rd11780, %rd2851, %rd11778;
	mov.b64 	%rd11779, 11;
	bra.uni 	$L__BB0_415;
$L__BB0_361:
	setp.gt.s16 	%p215, %rs67, 11;
	@%p215 bra 	$L__BB0_365;
	setp.gt.s16 	%p219, %rs67, 9;
	@%p219 bra 	$L__BB0_393;
	setp.eq.s16 	%p221, %rs67, 8;
	@%p221 bra 	$L__BB0_364;
	bra.uni 	$L__BB0_391;
$L__BB0_364:
	shr.u64 	%rd2707, %rd11777, 54;
	shr.u64 	%rd2708, %rd11777, 27;
	xor.b64  	%rd2709, %rd2707, %rd2708;
	xor.b64  	%rd2710, %rd2709, %rd388;
	mul.lo.s64 	%rd2711, %rd2710, 143544056639954785;
	and.b64  	%rd2712, %rd2711, 288230376151711743;
	shr.u64 	%rd2713, %rd2712, 29;
	shr.u64 	%rd2714, %rd2712, 40;
	xor.b64  	%rd2715, %rd2714, %rd2713;
	xor.b64  	%rd2716, %rd2715, %rd2712;
	shr.u64 	%rd2717, %rd2716, 20;
	xor.b64  	%rd2718, %rd2714, %rd2717;
	xor.b64  	%rd2719, %rd2718, %rd2716;
	mul.lo.s64 	%rd2720, %rd2719, 61850810259166401;
	and.b64  	%rd2721, %rd2720, 288230376151711743;
	shr.u64 	%rd2722, %rd2721, 48;
	shr.u64 	%rd2723, %rd2721, 24;
	xor.b64  	%rd2724, %rd2723, %rd2722;
	xor.b64  	%rd2725, %rd2724, %rd2721;
	shl.b64 	%rd2726, %rd2725, 34;
	and.b64  	%rd2727, %rd2726, 288230358971842560;
	xor.b64  	%rd2728, %rd2727, %rd2725;
	shr.u64 	%rd2729, %rd2728, 54;
	shr.u64 	%rd2730, %rd2728, 27;
	xor.b64  	%rd2731, %rd2730, %rd2729;
	xor.b64  	%rd11778, %rd2731, %rd2728;
	mov.b64 	%rd11779, 31;
	mov.u64 	%rd11780, %rd11778;
	bra.uni 	$L__BB0_415;
$L__BB0_365:
	setp.gt.s16 	%p216, %rs67, 13;
	@%p216 bra 	$L__BB0_397;
	setp.eq.s16 	%p218, %rs67, 12;
	@%p218 bra 	$L__BB0_367;
	bra.uni 	$L__BB0_395;
$L__BB0_367:
	shl.b64 	%rd2578, %rd386, 1;
	xor.b64  	%rd2579, %rd388, %rd2578;
	shr.u64 	%rd2580, %rd2579, 25;
	xor.b64  	%rd2581, %rd2580, %rd388;
	mul.lo.s64 	%rd2582, %rd2581, 107190471837543233;
	and.b64  	%rd2583, %rd2582, 288230376151711743;
	shr.u64 	%rd2584, %rd2583, 48;
	shr.u64 	%rd2585, %rd2583, 24;
	shr.u64 	%rd2586, %rd2583, 39;
	xor.b64  	%rd2587, %rd2585, %rd2584;
	xor.b64  	%rd2588, %rd2587, %rd2586;
	xor.b64  	%rd2589, %rd2588, %rd2583;
	shr.u64 	%rd2590, %rd2583, 42;
	shr.u64 	%rd2591, %rd2589, 21;
	xor.b64  	%rd2592, %rd2590, %rd2591;
	xor.b64  	%rd2593, %rd2592, %rd2589;
	mul.lo.s64 	%rd2594, %rd2593, 62391443652598625;
	and.b64  	%rd2595, %rd2594, 288230376151711743;
	shr.u64 	%rd2596, %rd2595, 34;
	shr.u64 	%rd2597, %rd2595, 17;
	xor.b64  	%rd2598, %rd2597, %rd2596;
	xor.b64  	%rd2599, %rd2598, %rd2595;
	shr.u64 	%rd2600, %rd2599, 17;
	xor.b64  	%rd2601, %rd2600, %rd2595;
	shl.b64 	%rd2602, %rd2601, 41;
	and.b64  	%rd2603, %rd2602, 288228177128456192;
	xor.b64  	%rd2604, %rd2603, %rd2601;
	shr.u64 	%rd2605, %rd2604, 39;
	xor.b64  	%rd11778, %rd2605, %rd2604;
	shl.b64 	%rd2606, %rd11778, 38;
	shl.b64 	%rd2607, %rd11778, 19;
	xor.b64  	%rd2608, %rd2606, %rd2607;
	and.b64  	%rd2609, %rd2608, 288230376151187456;
	xor.b64  	%rd11780, %rd2609, %rd11778;
	mov.b64 	%rd11779, 19;
	bra.uni 	$L__BB0_415;
$L__BB0_368:
	setp.gt.s16 	%p199, %rs67, 23;
	@%p199 bra 	$L__BB0_376;
	setp.gt.s16 	%p207, %rs67, 19;
	@%p207 bra 	$L__BB0_373;
	setp.gt.s16 	%p211, %rs67, 17;
	@%p211 bra 	$L__BB0_401;
	setp.eq.s16 	%p213, %rs67, 16;
	@%p213 bra 	$L__BB0_372;
	bra.uni 	$L__BB0_399;
$L__BB0_372:
	shr.u64 	%rd2459, %rd11777, 35;
	xor.b64  	%rd2460, %rd388, %rd2459;
	mul.lo.s64 	%rd2461, %rd2460, 211588948167616993;
	and.b64  	%rd2462, %rd2461, 288230376151711743;
	shr.u64 	%rd2463, %rd2462, 40;
	shr.u64 	%rd2464, %rd2462, 20;
	xor.b64  	%rd2465, %rd2464, %rd2463;
	xor.b64  	%rd2466, %rd2465, %rd2462;
	shr.u64 	%rd2467, %rd2466, 29;
	shr.u64 	%rd2468, %rd2462, 44;
	xor.b64  	%rd2469, %rd2468, %rd2467;
	xor.b64  	%rd2470, %rd2469, %rd2466;
	mul.lo.s64 	%rd2471, %rd2470, 257617059189226369;
	and.b64  	%rd2472, %rd2471, 288230376151711743;
	shr.u64 	%rd2473, %rd2472, 18;
	shr.u64 	%rd2474, %rd2472, 9;
	xor.b64  	%rd2475, %rd2474, %rd2473;
	xor.b64  	%rd2476, %rd2475, %rd2472;
	shr.u64 	%rd2477, %rd2476, 18;
	xor.b64  	%rd2478, %rd2474, %rd2477;
	xor.b64  	%rd2479, %rd2478, %rd2472;
	shr.u64 	%rd2480, %rd2479, 18;
	xor.b64  	%rd2481, %rd2474, %rd2480;
	xor.b64  	%rd2482, %rd2481, %rd2472;
	shr.u64 	%rd2483, %rd2482, 9;
	xor.b64  	%rd2484, %rd2483, %rd2472;
	shl.b64 	%rd2485, %rd2484, 49;
	and.b64  	%rd2486, %rd2485, 287667426198290432;
	xor.b64  	%rd2487, %rd2486, %rd2484;
	shr.u64 	%rd2488, %rd2487, 46;
	shr.u64 	%rd2489, %rd2487, 23;
	xor.b64  	%rd2490, %rd2489, %rd2488;
	xor.b64  	%rd11778, %rd2490, %rd2487;
	mov.b64 	%rd11779, 35;
	mov.u64 	%rd11780, %rd11778;
	bra.uni 	$L__BB0_415;
$L__BB0_373:
	setp.gt.s16 	%p208, %rs67, 21;
	@%p208 bra 	$L__BB0_405;
	setp.eq.s16 	%p210, %rs67, 20;
	@%p210 bra 	$L__BB0_375;
	bra.uni 	$L__BB0_403;
$L__BB0_375:
	xor.b64  	%rd2315, %rd388, %rd1902;
	shr.u64 	%rd2316, %rd2315, 24;
	xor.b64  	%rd2317, %rd2316, %rd388;
	mul.lo.s64 	%rd2318, %rd2317, 193623493938630209;
	and.b64  	%rd2319, %rd2318, 288230376151711743;
	shr.u64 	%rd2320, %rd2319, 43;
	shr.u64 	%rd2321, %rd2319, 39;
	shr.u64 	%rd2322, %rd2319, 49;
	xor.b64  	%rd2323, %rd2321, %rd2320;
	xor.b64  	%rd2324, %rd2323, %rd2322;
	xor.b64  	%rd2325, %rd2324, %rd2318;
	mul.lo.s64 	%rd2326, %rd2325, 3931384905883137;
	and.b64  	%rd2327, %rd2326, 288230376151711743;
	shr.u64 	%rd2328, %rd2327, 16;
	shr.u64 	%rd2329, %rd2327, 8;
	xor.b64  	%rd2330, %rd2329, %rd2328;
	xor.b64  	%rd2331, %rd2330, %rd2327;
	shr.u64 	%rd2332, %rd2331, 16;
	xor.b64  	%rd2333, %rd2329, %rd2332;
	xor.b64  	%rd2334, %rd2333, %rd2327;
	shr.u64 	%rd2335, %rd2334, 16;
	xor.b64  	%rd2336, %rd2329, %rd2335;
	xor.b64  	%rd2337, %rd2336, %rd2327;
	shr.u64 	%rd2338, %rd2337, 16;
	xor.b64  	%rd2339, %rd2329, %rd2338;
	xor.b64  	%rd2340, %rd2339, %rd2327;
	shl.b64 	%rd2341, %rd2340, 50;
	and.b64  	%rd2342, %rd2341, 287104476244869120;
	xor.b64  	%rd2343, %rd2342, %rd2340;
	shr.u64 	%rd2344, %rd2343, 29;
	xor.b64  	%rd11778, %rd2344, %rd2343;
	mov.b64 	%rd11779, 29;
	mov.u64 	%rd11780, %rd11778;
	bra.uni 	$L__BB0_415;
$L__BB0_376:
	setp.gt.s16 	%p200, %rs67, 27;
	@%p200 bra 	$L__BB0_380;
	setp.gt.s16 	%p204, %rs67, 25;
	@%p204 bra 	$L__BB0_409;
	setp.eq.s16 	%p206, %rs67, 24;
	@%p206 bra 	$L__BB0_379;
	bra.uni 	$L__BB0_407;
$L__BB0_379:
	shl.b64 	%rd2166, %rd386, 6;
	xor.b64  	%rd2167, %rd388, %rd2166;
	shr.u64 	%rd2168, %rd2167, 20;
	xor.b64  	%rd2169, %rd2168, %rd388;
	mul.lo.s64 	%rd2170, %rd2169, 93795987409716097;
	and.b64  	%rd2171, %rd2170, 288230376151711743;
	shr.u64 	%rd2172, %rd2171, 39;
	xor.b64  	%rd2173, %rd2172, %rd2171;
	shr.u64 	%rd2174, %rd2171, 28;
	shr.u64 	%rd2175, %rd2171, 14;
	xor.b64  	%rd2176, %rd2175, %rd2174;
	xor.b64  	%rd2177, %rd2176, %rd2171;
	shr.u64 	%rd2178, %rd2177, 28;
	xor.b64  	%rd2179, %rd2175, %rd2178;
	xor.b64  	%rd2180, %rd2179, %rd2173;
	shr.u64 	%rd2181, %rd2180, 14;
	xor.b64  	%rd2182, %rd2181, %rd2173;
	shr.u64 	%rd2183, %rd2182, 32;
	xor.b64  	%rd2184, %rd2183, %rd2182;
	mul.lo.s64 	%rd2185, %rd2184, 199060897488270273;
	and.b64  	%rd2186, %rd2185, 288230376151711743;
	shr.u64 	%rd2187, %rd2186, 40;
	xor.b64  	%rd2188, %rd2187, %rd2186;
	shl.b64 	%rd2189, %rd2188, 36;
	shl.b64 	%rd2190, %rd2188, 18;
	xor.b64  	%rd2191, %rd2190, %rd2189;
	xor.b64  	%rd2192, %rd2191, %rd2188;
	shl.b64 	%rd2193, %rd2192, 18;
	and.b64  	%rd2194, %rd2193, 288230376151449600;
	xor.b64  	%rd2195, %rd2194, %rd2188;
	shr.u64 	%rd2196, %rd2195, 54;
	shr.u64 	%rd2197, %rd2195, 27;
	xor.b64  	%rd2198, %rd2197, %rd2196;
	xor.b64  	%rd11778, %rd2198, %rd2195;
	mov.b64 	%rd11779, 31;
	mov.u64 	%rd11780, %rd11778;
	bra.uni 	$L__BB0_415;
$L__BB0_380:
	setp.gt.s16 	%p201, %rs67, 29;
	@%p201 bra 	$L__BB0_413;
	setp.eq.s16 	%p203, %rs67, 28;
	@%p203 bra 	$L__BB0_382;
	bra.uni 	$L__BB0_411;
$L__BB0_382:
	shr.u64 	%rd2025, %rd11777, 29;
	xor.b64  	%rd2026, %rd388, %rd2025;
	mul.lo.s64 	%rd2027, %rd2026, 125934727071900609;
	and.b64  	%rd2028, %rd2027, 288230376151711743;
	shr.u64 	%rd2029, %rd2028, 20;
	shr.u64 	%rd2030, %rd2028, 10;
	xor.b64  	%rd2031, %rd2030, %rd2029;
	xor.b64  	%rd2032, %rd2031, %rd2028;
	shr.u64 	%rd2033, %rd2032, 20;
	xor.b64  	%rd2034, %rd2030, %rd2033;
	xor.b64  	%rd2035, %rd2034, %rd2028;
	shr.u64 	%rd2036, %rd2035, 20;
	xor.b64  	%rd2037, %rd2030, %rd2036;
	xor.b64  	%rd2038, %rd2037, %rd2028;
	shr.u64 	%rd2039, %rd2038, 45;
	shr.u64 	%rd2040, %rd2038, 30;
	shr.u64 	%rd2041, %rd2038, 15;
	shr.u64 	%rd2042, %rd2028, 49;
	xor.b64  	%rd2043, %rd2042, %rd2040;
	xor.b64  	%rd2044, %rd2043, %rd2039;
	xor.b64  	%rd2045, %rd2044, %rd2041;
	xor.b64  	%rd2046, %rd2045, %rd2038;
	mul.lo.s64 	%rd2047, %rd2046, 26624038835352929;
	and.b64  	%rd2048, %rd2047, 288230376151711743;
	shr.u64 	%rd2049, %rd2048, 46;
	xor.b64  	%rd2050, %rd2049, %rd2048;
	shl.b64 	%rd2051, %rd2050, 24;
	shl.b64 	%rd2052, %rd2050, 12;
	xor.b64  	%rd2053, %rd2052, %rd2051;
	xor.b64  	%rd2054, %rd2053, %rd2050;
	shl.b64 	%rd2055, %rd2054, 24;
	xor.b64  	%rd2056, %rd2052, %rd2055;
	xor.b64  	%rd2057, %rd2056, %rd2050;
	shl.b64 	%rd2058, %rd2057, 12;
	and.b64  	%rd2059, %rd2058, 288230376151707648;
	xor.b64  	%rd2060, %rd2059, %rd2050;
	shr.u64 	%rd2061, %rd2060, 52;
	shr.u64 	%rd2062, %rd2060, 26;
	xor.b64  	%rd2063, %rd2062, %rd2061;
	xor.b64  	%rd11778, %rd2063, %rd2060;
	mov.b64 	%rd11779, 32;
	mov.u64 	%rd11780, %rd11778;
	bra.uni 	$L__BB0_415;
$L__BB0_383:
	shr.u64 	%rd2916, %rd11777, 52;
	xor.b64  	%rd2917, %rd2916, %rd386;
	xor.b64  	%rd2918, %rd2917, %rd388;
	mul.lo.s64 	%rd2919, %rd2918, 179734826834040225;
	and.b64  	%rd2920, %rd2919, 288230376151711743;
	shr.u64 	%rd2921, %rd2920, 40;
	shr.u64 	%rd2922, %rd2920, 34;
	xor.b64  	%rd2923, %rd2922, %rd2921;
	xor.b64  	%rd2924, %rd2923, %rd2920;
	shr.u64 	%rd2925, %rd2920, 38;
	shr.u64 	%rd2926, %rd2924, 19;
	xor.b64  	%rd2927, %rd2925, %rd2926;
	xor.b64  	%rd2928, %rd2927, %rd2924;
	shr.u64 	%rd2929, %rd2928, 19;
	xor.b64  	%rd2930, %rd2929, %rd2924;
	mul.lo.s64 	%rd2931, %rd2930, 226102497176100833;
	and.b64  	%rd2932, %rd2931, 288230376151711743;
	shr.u64 	%rd2933, %rd2932, 46;
	shr.u64 	%rd2934, %rd2932, 23;
	xor.b64  	%rd2935, %rd2934, %rd2933;
	xor.b64  	%rd2936, %rd2935, %rd2932;
	shl.b64 	%rd2937, %rd2936, 35;
	and.b64  	%rd2938, %rd2937, 288230341791973376;
	xor.b64  	%rd2939, %rd2938, %rd2936;
	shr.u64 	%rd2940, %rd2939, 48;
	xor.b64  	%rd11778, %rd2940, %rd2939;
	shl.b64 	%rd2941, %rd11778, 20;
	shl.b64 	%rd2942, %rd11778, 10;
	xor.b64  	%rd2943, %rd2942, %rd2941;
	xor.b64  	%rd2944, %rd2943, %rd11778;
	shl.b64 	%rd2945, %rd2944, 20;
	xor.b64  	%rd2946, %rd2945, %rd2942;
	and.b64  	%rd2947, %rd2946, 288230376151710720;
	xor.b64  	%rd11780, %rd2947, %rd11778;
	mov.b64 	%rd11779, 10;
	bra.uni 	$L__BB0_415;
$L__BB0_384:
	shr.u64 	%rd2884, %rd11777, 30;
	xor.b64  	%rd2885, %rd388, %rd2884;
	mul.lo.s64 	%rd2886, %rd2885, 253633487850830209;
	and.b64  	%rd2887, %rd2886, 288230376151711743;
	shr.u64 	%rd2888, %rd2887, 44;
	shr.u64 	%rd2889, %rd2887, 30;
	xor.b64  	%rd2890, %rd2889, %rd2888;
	xor.b64  	%rd2891, %rd2890, %rd2887;
	shr.u64 	%rd2892, %rd2887, 45;
	shr.u64 	%rd2893, %rd2891, 15;
	xor.b64  	%rd2894, %rd2892, %rd2893;
	xor.b64  	%rd2895, %rd2894, %rd2889;
	xor.b64  	%rd2896, %rd2895, %rd2891;
	mul.lo.s64 	%rd2897, %rd2896, 254470409600030721;
	and.b64  	%rd2898, %rd2897, 288230376151711743;
	shr.u64 	%rd2899, %rd2898, 38;
	shr.u64 	%rd2900, %rd2898, 19;
	xor.b64  	%rd2901, %rd2900, %rd2899;
	xor.b64  	%rd2902, %rd2901, %rd2898;
	shr.u64 	%rd2903, %rd2902, 19;
	xor.b64  	%rd2904, %rd2903, %rd2898;
	shl.b64 	%rd2905, %rd2904, 39;
	and.b64  	%rd2906, %rd2905, 288229826395897856;
	xor.b64  	%rd2907, %rd2906, %rd2904;
	shr.u64 	%rd2908, %rd2907, 44;
	xor.b64  	%rd11778, %rd2908, %rd2907;
	shl.b64 	%rd2909, %rd11778, 28;
	shl.b64 	%rd2910, %rd11778, 14;
	xor.b64  	%rd2911, %rd2910, %rd2909;
	xor.b64  	%rd2912, %rd2911, %rd11778;
	shl.b64 	%rd2913, %rd2912, 14;
	and.b64  	%rd2914, %rd2913, 288230376151695360;
	xor.b64  	%rd11780, %rd2914, %rd11778;
	mov.b64 	%rd11779, 14;
	bra.uni 	$L__BB0_415;
$L__BB0_385:
	setp.eq.s16 	%p227, %rs67, 2;
	@%p227 bra 	$L__BB0_384;
	shr.u64 	%rd2853, %rd11777, 56;
	shr.u64 	%rd2854, %rd11777, 28;
	xor.b64  	%rd2855, %rd2853, %rd2854;
	xor.b64  	%rd2856, %rd2855, %rd388;
	mul.lo.s64 	%rd2857, %rd2856, 262960237523785793;
	and.b64  	%rd2858, %rd2857, 288230376151711743;
	shr.u64 	%rd2859, %rd2858, 39;
	shr.u64 	%rd2860, %rd2858, 33;
	shr.u64 	%rd2861, %rd2858, 50;
	shr.u64 	%rd2862, %rd2858, 25;
	xor.b64  	%rd2863, %rd2860, %rd2859;
	xor.b64  	%rd2864, %rd2863, %rd2862;
	xor.b64  	%rd2865, %rd2864, %rd2861;
	xor.b64  	%rd2866, %rd2865, %rd2857;
	mul.lo.s64 	%rd2867, %rd2866, 148526154944925249;
	and.b64  	%rd2868, %rd2867, 288230376151711743;
	shr.u64 	%rd2869, %rd2868, 48;
	shr.u64 	%rd2870, %rd2868, 24;
	xor.b64  	%rd2871, %rd2870, %rd2869;
	xor.b64  	%rd2872, %rd2871, %rd2868;
	shl.b64 	%rd2873, %rd2872, 34;
	and.b64  	%rd2874, %rd2873, 288230358971842560;
	xor.b64  	%rd2875, %rd2874, %rd2872;
	shr.u64 	%rd2876, %rd2875, 45;
	xor.b64  	%rd11778, %rd2876, %rd2875;
	shl.b64 	%rd2877, %rd11778, 26;
	shl.b64 	%rd2878, %rd11778, 13;
	xor.b64  	%rd2879, %rd2878, %rd2877;
	xor.b64  	%rd2880, %rd2879, %rd11778;
	shl.b64 	%rd2881, %rd2880, 13;
	and.b64  	%rd2882, %rd2881, 288230376151703552;
	xor.b64  	%rd11780, %rd2882, %rd11778;
	mov.b64 	%rd11779, 13;
	bra.uni 	$L__BB0_415;
$L__BB0_387:
	shl.b64 	%rd2790, %rd386, 3;
	xor.b64  	%rd2791, %rd388, %rd2790;
	shr.u64 	%rd2792, %rd2791, 23;
	xor.b64  	%rd2793, %rd2792, %rd388;
	mul.lo.s64 	%rd2794, %rd2793, 117309402445563553;
	and.b64  	%rd2795, %rd2794, 288230376151711743;
	shr.u64 	%rd2796, %rd2795, 41;
	shr.u64 	%rd2797, %rd2795, 36;
	xor.b64  	%rd2798, %rd2797, %rd2796;
	xor.b64  	%rd2799, %rd2798, %rd2795;
	shr.u64 	%rd2800, %rd2795, 40;
	shr.u64 	%rd2801, %rd2799, 20;
	xor.b64  	%rd2802, %rd2800, %rd2801;
	xor.b64  	%rd2803, %rd2802, %rd2799;
	mul.lo.s64 	%rd2804, %rd2803, 191541463983100033;
	and.b64  	%rd2805, %rd2804, 288230376151711743;
	shr.u64 	%rd2806, %rd2805, 50;
	shr.u64 	%rd2807, %rd2805, 25;
	xor.b64  	%rd2808, %rd2807, %rd2806;
	xor.b64  	%rd2809, %rd2808, %rd2805;
	shl.b64 	%rd2810, %rd2809, 33;
	and.b64  	%rd2811, %rd2810, 288230367561777152;
	xor.b64  	%rd2812, %rd2811, %rd2809;
	shr.u64 	%rd2813, %rd2812, 43;
	xor.b64  	%rd11778, %rd2813, %rd2812;
	shl.b64 	%rd2814, %rd11778, 30;
	shl.b64 	%rd2815, %rd11778, 15;
	xor.b64  	%rd2816, %rd2814, %rd2815;
	and.b64  	%rd2817, %rd2816, 288230376151678976;
	xor.b64  	%rd11780, %rd2817, %rd11778;
	mov.b64 	%rd11779, 15;
	bra.uni 	$L__BB0_415;
$L__BB0_388:
	shr.u64 	%rd2760, %rd11777, 29;
	xor.b64  	%rd2761, %rd388, %rd2760;
	mul.lo.s64 	%rd2762, %rd2761, 46856082811809025;
	and.b64  	%rd2763, %rd2762, 288230376151711743;
	shr.u64 	%rd2764, %rd2763, 38;
	shr.u64 	%rd2765, %rd2763, 42;
	shr.u64 	%rd2766, %rd2763, 48;
	shr.u64 	%rd2767, %rd2763, 24;
	xor.b64  	%rd2768, %rd2765, %rd2764;
	xor.b64  	%rd2769, %rd2768, %rd2767;
	xor.b64  	%rd2770, %rd2769, %rd2766;
	xor.b64  	%rd2771, %rd2770, %rd2762;
	mul.lo.s64 	%rd2772, %rd2771, 251679237660337473;
	and.b64  	%rd2773, %rd2772, 288230376151711743;
	shr.u64 	%rd2774, %rd2773, 46;
	xor.b64  	%rd2775, %rd2774, %rd2773;
	shl.b64 	%rd2776, %rd2775, 24;
	shl.b64 	%rd2777, %rd2775, 12;
	xor.b64  	%rd2778, %rd2777, %rd2776;
	xor.b64  	%rd2779, %rd2778, %rd2775;
	shl.b64 	%rd2780, %rd2779, 24;
	xor.b64  	%rd2781, %rd2777, %rd2780;
	xor.b64  	%rd2782, %rd2781, %rd2775;
	shl.b64 	%rd2783, %rd2782, 12;
	and.b64  	%rd2784, %rd2783, 288230376151707648;
	xor.b64  	%rd2785, %rd2784, %rd2775;
	shr.u64 	%rd2786, %rd2785, 48;
	shr.u64 	%rd2787, %rd2785, 24;
	xor.b64  	%rd2788, %rd2787, %rd2786;
	xor.b64  	%rd11778, %rd2788, %rd2785;
	mov.b64 	%rd11779, 34;
	mov.u64 	%rd11780, %rd11778;
	bra.uni 	$L__BB0_415;
$L__BB0_389:
	setp.eq.s16 	%p224, %rs67, 6;
	@%p224 bra 	$L__BB0_388;
	shr.u64 	%rd2733, %rd11777, 52;
	xor.b64  	%rd2734, %rd2733, %rd386;
	xor.b64  	%rd2735, %rd2734, %rd388;
	mul.lo.s64 	%rd2736, %rd2735, 232859401878216161;
	and.b64  	%rd2737, %rd2736, 288230376151711743;
	shr.u64 	%rd2738, %rd2737, 52;
	shr.u64 	%rd2739, %rd2737, 26;
	shr.u64 	%rd2740, %rd2737, 46;
	xor.b64  	%rd2741, %rd2739, %rd2738;
	xor.b64  	%rd2742, %rd2741, %rd2740;
	xor.b64  	%rd2743, %rd2742, %rd2737;
	shr.u64 	%rd2744, %rd2743, 23;
	xor.b64  	%rd2745, %rd2740, %rd2744;
	xor.b64  	%rd2746, %rd2745, %rd2743;
	mul.lo.s64 	%rd2747, %rd2746, 94200545271058657;
	and.b64  	%rd2748, %rd2747, 288230376151711743;
	shr.u64 	%rd2749, %rd2748, 46;
	shr.u64 	%rd2750, %rd2748, 23;
	xor.b64  	%rd2751, %rd2750, %rd2749;
	xor.b64  	%rd2752, %rd2751, %rd2748;
	shl.b64 	%rd2753, %rd2752, 35;
	and.b64  	%rd2754, %rd2753, 288230341791973376;
	xor.b64  	%rd2755, %rd2754, %rd2752;
	shr.u64 	%rd2756, %rd2755, 35;
	xor.b64  	%rd11778, %rd2756, %rd2755;
	shl.b64 	%rd2757, %rd11778, 23;
	and.b64  	%rd2758, %rd2757, 288230376143323136;
	xor.b64  	%rd11780, %rd2758, %rd11778;
	mov.b64 	%rd11779, 23;
	bra.uni 	$L__BB0_415;
$L__BB0_391:
	shr.u64 	%rd2682, %rd11777, 30;
	xor.b64  	%rd2683, %rd388, %rd2682;
	mul.lo.s64 	%rd2684, %rd2683, 168422862924412257;
	and.b64  	%rd2685, %rd2684, 288230376151711743;
	shr.u64 	%rd2686, %rd2685, 40;
	shr.u64 	%rd2687, %rd2685, 33;
	shr.u64 	%rd2688, %rd2685, 50;
	shr.u64 	%rd2689, %rd2685, 25;
	xor.b64  	%rd2690, %rd2687, %rd2686;
	xor.b64  	%rd2691, %rd2690, %rd2689;
	xor.b64  	%rd2692, %rd2691, %rd2688;
	xor.b64  	%rd2693, %rd2692, %rd2684;
	mul.lo.s64 	%rd2694, %rd2693, 9176702710620673;
	and.b64  	%rd2695, %rd2694, 288230376151711743;
	shr.u64 	%rd2696, %rd2695, 38;
	xor.b64  	%rd2697, %rd2696, %rd2695;
	shl.b64 	%rd2698, %rd2697, 40;
	shl.b64 	%rd2699, %rd2697, 20;
	xor.b64  	%rd2700, %rd2698, %rd2699;
	and.b64  	%rd2701, %rd2700, 288230376150663168;
	xor.b64  	%rd2702, %rd2701, %rd2697;
	shr.u64 	%rd2703, %rd2702, 34;
	xor.b64  	%rd11778, %rd2703, %rd2702;
	shl.b64 	%rd2704, %rd11778, 24;
	and.b64  	%rd2705, %rd2704, 288230376134934528;
	xor.b64  	%rd11780, %rd2705, %rd11778;
	mov.b64 	%rd11779, 24;
	bra.uni 	$L__BB0_415;
$L__BB0_392:
	shr.u64 	%rd2647, %rd11777, 56;
	shr.u64 	%rd2648, %rd11777, 28;
	xor.b64  	%rd2649, %rd2647, %rd2648;
	xor.b64  	%rd2650, %rd2649, %rd388;
	mul.lo.s64 	%rd2651, %rd2650, 176925249836092929;
	and.b64  	%rd2652, %rd2651, 288230376151711743;
	shr.u64 	%rd2653, %rd2652, 52;
	shr.u64 	%rd2654, %rd2652, 26;
	shr.u64 	%rd2655, %rd2652, 46;
	xor.b64  	%rd2656, %rd2654, %rd2653;
	xor.b64  	%rd2657, %rd2656, %rd2655;
	xor.b64  	%rd2658, %rd2657, %rd2652;
	shr.u64 	%rd2659, %rd2658, 23;
	xor.b64  	%rd2660, %rd2655, %rd2659;
	xor.b64  	%rd2661, %rd2660, %rd2658;
	mul.lo.s64 	%rd2662, %rd2661, 258737682261068929;
	and.b64  	%rd2663, %rd2662, 288230376151711743;
	shr.u64 	%rd2664, %rd2663, 39;
	xor.b64  	%rd2665, %rd2664, %rd2663;
	shl.b64 	%rd2666, %rd2665, 38;
	shl.b64 	%rd2667, %rd2665, 19;
	xor.b64  	%rd2668, %rd2667, %rd2666;
	xor.b64  	%rd2669, %rd2668, %rd2665;
	shl.b64 	%rd2670, %rd2669, 19;
	and.b64  	%rd2671, %rd2670, 288230376151187456;
	xor.b64  	%rd2672, %rd2671, %rd2665;
	shr.u64 	%rd2673, %rd2672, 48;
	xor.b64  	%rd11778, %rd2673, %rd2672;
	shl.b64 	%rd2674, %rd11778, 20;
	shl.b64 	%rd2675, %rd11778, 10;
	xor.b64  	%rd2676, %rd2675, %rd2674;
	xor.b64  	%rd2677, %rd2676, %rd11778;
	shl.b64 	%rd2678, %rd2677, 20;
	xor.b64  	%rd2679, %rd2678, %rd2675;
	and.b64  	%rd2680, %rd2679, 288230376151710720;
	xor.b64  	%rd11780, %rd2680, %rd11778;
	mov.b64 	%rd11779, 10;
	bra.uni 	$L__BB0_415;
$L__BB0_393:
	setp.eq.s16 	%p220, %rs67, 10;
	@%p220 bra 	$L__BB0_392;
	shr.u64 	%rd2611, %rd11777, 31;
	xor.b64  	%rd2612, %rd388, %rd2611;
	mul.lo.s64 	%rd2613, %rd2612, 223898103464852385;
	and.b64  	%rd2614, %rd2613, 288230376151711743;
	shr.u64 	%rd2615, %rd2614, 43;
	xor.b64  	%rd2616, %rd2615, %rd2614;
	shr.u64 	%rd2617, %rd2614, 24;
	shr.u64 	%rd2618, %rd2614, 12;
	xor.b64  	%rd2619, %rd2618, %rd2617;
	xor.b64  	%rd2620, %rd2619, %rd2614;
	shr.u64 	%rd2621, %rd2620, 24;
	xor.b64  	%rd2622, %rd2618, %rd2621;
	xor.b64  	%rd2623, %rd2622, %rd2616;
	shr.u64 	%rd2624, %rd2623, 12;
	xor.b64  	%rd2625, %rd2624, %rd2616;
	shr.u64 	%rd2626, %rd2614, 52;
	shr.u64 	%rd2627, %rd2625, 26;
	xor.b64  	%rd2628, %rd2626, %rd2627;
	xor.b64  	%rd2629, %rd2628, %rd2625;
	mul.lo.s64 	%rd2630, %rd2629, 107444296698225249;
	and.b64  	%rd2631, %rd2630, 288230376151711743;
	shr.u64 	%rd2632, %rd2631, 56;
	shr.u64 	%rd2633, %rd2631, 28;
	xor.b64  	%rd2634, %rd2633, %rd2632;
	xor.b64  	%rd2635, %rd2634, %rd2631;
	shl.b64 	%rd2636, %rd2635, 30;
	and.b64  	%rd2637, %rd2636, 288230375077969920;
	xor.b64  	%rd2638, %rd2637, %rd2635;
	shr.u64 	%rd2639, %rd2638, 44;
	xor.b64  	%rd11778, %rd2639, %rd2638;
	shl.b64 	%rd2640, %rd11778, 28;
	shl.b64 	%rd2641, %rd11778, 14;
	xor.b64  	%rd2642, %rd2641, %rd2640;
	xor.b64  	%rd2643, %rd2642, %rd11778;
	shl.b64 	%rd2644, %rd2643, 14;
	and.b64  	%rd2645, %rd2644, 288230376151695360;
	xor.b64  	%rd11780, %rd2645, %rd11778;
	mov.b64 	%rd11779, 14;
	bra.uni 	$L__BB0_415;
$L__BB0_395:
	shr.u64 	%rd2549, %rd11777, 54;
	shr.u64 	%rd2550, %rd11777, 27;
	xor.b64  	%rd2551, %rd2549, %rd2550;
	xor.b64  	%rd2552, %rd2551, %rd388;
	mul.lo.s64 	%rd2553, %rd2552, 89350418716123905;
	and.b64  	%rd2554, %rd2553, 288230376151711743;
	shr.u64 	%rd2555, %rd2554, 32;
	shr.u64 	%rd2556, %rd2554, 40;
	xor.b64  	%rd2557, %rd2556, %rd2555;
	xor.b64  	%rd2558, %rd2557, %rd2554;
	shr.u64 	%rd2559, %rd2554, 48;
	shr.u64 	%rd2560, %rd2558, 24;
	xor.b64  	%rd2561, %rd2559, %rd2560;
	xor.b64  	%rd2562, %rd2561, %rd2558;
	mul.lo.s64 	%rd2563, %rd2562, 237193134041737761;
	and.b64  	%rd2564, %rd2563, 288230376151711743;
	shr.u64 	%rd2565, %rd2564, 43;
	xor.b64  	%rd2566, %rd2565, %rd2564;
	shl.b64 	%rd2567, %rd2566, 45;
	shl.b64 	%rd2568, %rd2566, 30;
	xor.b64  	%rd2569, %rd2567, %rd2568;
	shl.b64 	%rd2570, %rd2566, 15;
	xor.b64  	%rd2571, %rd2569, %rd2570;
	and.b64  	%rd2572, %rd2571, 288230376151678976;
	xor.b64  	%rd2573, %rd2572, %rd2566;
	shr.u64 	%rd2574, %rd2573, 30;
	xor.b64  	%rd11778, %rd2574, %rd2573;
	shl.b64 	%rd2575, %rd11778, 28;
	and.b64  	%rd2576, %rd2575, 288230375883276288;
	xor.b64  	%rd11780, %rd2576, %rd11778;
	mov.b64 	%rd11779, 28;
	bra.uni 	$L__BB0_415;
$L__BB0_396:
	shr.u64 	%rd2521, %rd11777, 52;
	xor.b64  	%rd2522, %rd2521, %rd386;
	xor.b64  	%rd2523, %rd2522, %rd388;
	mul.lo.s64 	%rd2524, %rd2523, 217037335055193857;
	and.b64  	%rd2525, %rd2524, 288230376151711743;
	shr.u64 	%rd2526, %rd2525, 31;
	shr.u64 	%rd2527, %rd2525, 46;
	shr.u64 	%rd2528, %rd2525, 56;
	shr.u64 	%rd2529, %rd2525, 28;
	xor.b64  	%rd2530, %rd2527, %rd2526;
	xor.b64  	%rd2531, %rd2530, %rd2529;
	xor.b64  	%rd2532, %rd2531, %rd2528;
	xor.b64  	%rd2533, %rd2532, %rd2524;
	mul.lo.s64 	%rd2534, %rd2533, 194905279761644641;
	and.b64  	%rd2535, %rd2534, 288230376151711743;
	shr.u64 	%rd2536, %rd2535, 52;
	shr.u64 	%rd2537, %rd2535, 26;
	xor.b64  	%rd2538, %rd2537, %rd2536;
	xor.b64  	%rd2539, %rd2538, %rd2535;
	shl.b64 	%rd2540, %rd2539, 32;
	and.b64  	%rd2541, %rd2540, 288230371856744448;
	xor.b64  	%rd2542, %rd2541, %rd2539;
	shr.u64 	%rd2543, %rd2542, 45;
	shr.u64 	%rd2544, %rd2542, 30;
	shr.u64 	%rd2545, %rd2542, 15;
	xor.b64  	%rd2546, %rd2544, %rd2543;
	xor.b64  	%rd2547, %rd2546, %rd2545;
	xor.b64  	%rd11778, %rd2547, %rd2542;
	mov.b64 	%rd11779, 43;
	mov.u64 	%rd11780, %rd11778;
	bra.uni 	$L__BB0_415;
$L__BB0_397:
	setp.eq.s16 	%p217, %rs67, 14;
	@%p217 bra 	$L__BB0_396;
	shr.u64 	%rd2492, %rd11777, 56;
	shr.u64 	%rd2493, %rd11777, 28;
	xor.b64  	%rd2494, %rd2492, %rd2493;
	xor.b64  	%rd2495, %rd2494, %rd388;
	mul.lo.s64 	%rd2496, %rd2495, 113746525538746401;
	and.b64  	%rd2497, %rd2496, 288230376151711743;
	shr.u64 	%rd2498, %rd2497, 50;
	shr.u64 	%rd2499, %rd2497, 25;
	shr.u64 	%rd2500, %rd2497, 44;
	xor.b64  	%rd2501, %rd2500, %rd2498;
	xor.b64  	%rd2502, %rd2501, %rd2499;
	xor.b64  	%rd2503, %rd2502, %rd2497;
	shr.u64 	%rd2504, %rd2503, 29;
	xor.b64  	%rd2505, %rd2504, %rd2503;
	mul.lo.s64 	%rd2506, %rd2505, 43211180628140705;
	and.b64  	%rd2507, %rd2506, 288230376151711743;
	shr.u64 	%rd2508, %rd2507, 32;
	shr.u64 	%rd2509, %rd2507, 16;
	xor.b64  	%rd2510, %rd2509, %rd2508;
	xor.b64  	%rd2511, %rd2510, %rd2507;
	shr.u64 	%rd2512, %rd2511, 16;
	xor.b64  	%rd2513, %rd2512, %rd2507;
	shl.b64 	%rd2514, %rd2513, 42;
	and.b64  	%rd2515, %rd2514, 288225978105200640;
	xor.b64  	%rd2516, %rd2515, %rd2513;
	shr.u64 	%rd2517, %rd2516, 46;
	shr.u64 	%rd2518, %rd2516, 23;
	xor.b64  	%rd2519, %rd2518, %rd2517;
	xor.b64  	%rd11778, %rd2519, %rd2516;
	mov.b64 	%rd11779, 35;
	mov.u64 	%rd11780, %rd11778;
	bra.uni 	$L__BB0_415;
$L__BB0_399:
	shr.u64 	%rd2429, %rd11777, 41;
	xor.b64  	%rd2430, %rd388, %rd2429;
	mul.lo.s64 	%rd2431, %rd2430, 151586280913837249;
	and.b64  	%rd2432, %rd2431, 288230376151711743;
	shr.u64 	%rd2433, %rd2432, 45;
	shr.u64 	%rd2434, %rd2432, 30;
	shr.u64 	%rd2435, %rd2432, 15;
	shr.u64 	%rd2436, %rd2432, 44;
	xor.b64  	%rd2437, %rd2434, %rd2433;
	xor.b64  	%rd2438, %rd2437, %rd2435;
	xor.b64  	%rd2439, %rd2438, %rd2436;
	xor.b64  	%rd2440, %rd2439, %rd2432;
	shr.u64 	%rd2441, %rd2440, 33;
	xor.b64  	%rd2442, %rd2441, %rd2440;
	mul.lo.s64 	%rd2443, %rd2442, 173709364968867777;
	and.b64  	%rd2444, %rd2443, 288230376151711743;
	shr.u64 	%rd2445, %rd2444, 29;
	xor.b64  	%rd2446, %rd2445, %rd2444;
	shl.b64 	%rd2447, %rd2446, 29;
	and.b64  	%rd2448, %rd2447, 288230375614840832;
	xor.b64  	%rd2449, %rd2448, %rd2446;
	shr.u64 	%rd2450, %rd2449, 26;
	shr.u64 	%rd2451, %rd2449, 13;
	xor.b64  	%rd2452, %rd2451, %rd2450;
	xor.b64  	%rd2453, %rd2452, %rd2449;
	shr.u64 	%rd2454, %rd2453, 26;
	xor.b64  	%rd2455, %rd2451, %rd2454;
	xor.b64  	%rd2456, %rd2455, %rd2449;
	shr.u64 	%rd2457, %rd2456, 13;
	xor.b64  	%rd11778, %rd2457, %rd2449;
	mov.b64 	%rd11779, 45;
	mov.u64 	%rd11780, %rd11778;
	bra.uni 	$L__BB0_415;
$L__BB0_400:
	shr.u64 	%rd2397, %rd11777, 34;
	xor.b64  	%rd2398, %rd388, %rd2397;
	mul.lo.s64 	%rd2399, %rd2398, 259457538529741761;
	and.b64  	%rd2400, %rd2399, 288230376151711743;
	shr.u64 	%rd2401, %rd2400, 42;
	shr.u64 	%rd2402, %rd2400, 21;
	shr.u64 	%rd2403, %rd2400, 41;
	xor.b64  	%rd2404, %rd2402, %rd2401;
	xor.b64  	%rd2405, %rd2404, %rd2403;
	xor.b64  	%rd2406, %rd2405, %rd2400;
	shr.u64 	%rd2407, %rd2406, 26;
	shr.u64 	%rd2408, %rd2406, 13;
	xor.b64  	%rd2409, %rd2408, %rd2407;
	xor.b64  	%rd2410, %rd2409, %rd2406;
	shr.u64 	%rd2411, %rd2410, 26;
	xor.b64  	%rd2412, %rd2408, %rd2411;
	xor.b64  	%rd2413, %rd2412, %rd2406;
	shr.u64 	%rd2414, %rd2413, 13;
	xor.b64  	%rd2415, %rd2414, %rd2406;
	mul.lo.s64 	%rd2416, %rd2415, 223807026447177697;
	and.b64  	%rd2417, %rd2416, 288230376151711743;
	shr.u64 	%rd2418, %rd2417, 44;
	shr.u64 	%rd2419, %rd2417, 22;
	xor.b64  	%rd2420, %rd2419, %rd2418;
	xor.b64  	%rd2421, %rd2420, %rd2417;
	shl.b64 	%rd2422, %rd2421, 36;
	and.b64  	%rd2423, %rd2422, 288230307432235008;
	xor.b64  	%rd2424, %rd2423, %rd2421;
	shr.u64 	%rd2425, %rd2424, 38;
	xor.b64  	%rd11778, %rd2425, %rd2424;
	shl.b64 	%rd2426, %rd11778, 20;
	and.b64  	%rd2427, %rd2426, 288230376150663168;
	xor.b64  	%rd11780, %rd2427, %rd11778;
	mov.b64 	%rd11779, 20;
	bra.uni 	$L__BB0_415;
$L__BB0_401:
	setp.eq.s16 	%p212, %rs67, 18;
	@%p212 bra 	$L__BB0_400;
	shl.b64 	%rd2346, %rd386, 11;
	xor.b64  	%rd2347, %rd11777, %rd2346;
	shr.u64 	%rd2348, %rd2347, 30;
	shr.u64 	%rd2349, %rd388, 15;
	xor.b64  	%rd2350, %rd2349, %rd2348;
	xor.b64  	%rd2351, %rd2350, %rd388;
	shr.u64 	%rd2352, %rd2351, 15;
	xor.b64  	%rd2353, %rd2352, %rd388;
	mul.lo.s64 	%rd2354, %rd2353, 110352574537644801;
	and.b64  	%rd2355, %rd2354, 288230376151711743;
	shr.u64 	%rd2356, %rd2355, 49;
	shr.u64 	%rd2357, %rd2355, 22;
	shr.u64 	%rd2358, %rd2355, 11;
	xor.b64  	%rd2359, %rd2358, %rd2357;
	xor.b64  	%rd2360, %rd2359, %rd2355;
	shr.u64 	%rd2361, %rd2360, 22;
	xor.b64  	%rd2362, %rd2358, %rd2361;
	xor.b64  	%rd2363, %rd2362, %rd2355;
	shr.u64 	%rd2364, %rd2363, 22;
	xor.b64  	%rd2365, %rd2356, %rd2364;
	xor.b64  	%rd2366, %rd2365, %rd2358;
	xor.b64  	%rd2367, %rd2366, %rd2355;
	shr.u64 	%rd2368, %rd2367, 34;
	xor.b64  	%rd2369, %rd2368, %rd2367;
	mul.lo.s64 	%rd2370, %rd2369, 144641715721815521;
	and.b64  	%rd2371, %rd2370, 288230376151711743;
	shr.u64 	%rd2372, %rd2371, 50;
	xor.b64  	%rd2373, %rd2372, %rd2371;
	shl.b64 	%rd2374, %rd2373, 16;
	shl.b64 	%rd2375, %rd2373, 8;
	xor.b64  	%rd2376, %rd2375, %rd2374;
	xor.b64  	%rd2377, %rd2376, %rd2373;
	shl.b64 	%rd2378, %rd2377, 16;
	xor.b64  	%rd2379, %rd2375, %rd2378;
	xor.b64  	%rd2380, %rd2379, %rd2373;
	shl.b64 	%rd2381, %rd2380, 16;
	xor.b64  	%rd2382, %rd2375, %rd2381;
	xor.b64  	%rd2383, %rd2382, %rd2373;
	shl.b64 	%rd2384, %rd2383, 16;
	xor.b64  	%rd2385, %rd2384, %rd2375;
	and.b64  	%rd2386, %rd2385, 288230376151711488;
	xor.b64  	%rd2387, %rd2386, %rd2373;
	shr.u64 	%rd2388, %rd2387, 48;
	xor.b64  	%rd11778, %rd2388, %rd2387;
	shl.b64 	%rd2389, %rd11778, 20;
	shl.b64 	%rd2390, %rd11778, 10;
	xor.b64  	%rd2391, %rd2390, %rd2389;
	xor.b64  	%rd2392, %rd2391, %rd11778;
	shl.b64 	%rd2393, %rd2392, 20;
	xor.b64  	%rd2394, %rd2393, %rd2390;
	and.b64  	%rd2395, %rd2394, 288230376151710720;
	xor.b64  	%rd11780, %rd2395, %rd11778;
	mov.b64 	%rd11779, 10;
	bra.uni 	$L__BB0_415;
$L__BB0_403:
	shr.u64 	%rd2291, %rd11777, 44;
	xor.b64  	%rd2292, %rd388, %rd2291;
	mul.lo.s64 	%rd2293, %rd2292, 5033760952633089;
	and.b64  	%rd2294, %rd2293, 288230376151711743;
	shr.u64 	%rd2295, %rd2294, 50;
	shr.u64 	%rd2296, %rd2294, 34;
	shr.u64 	%rd2297, %rd2294, 48;
	xor.b64  	%rd2298, %rd2296, %rd2295;
	xor.b64  	%rd2299, %rd2298, %rd2297;
	xor.b64  	%rd2300, %rd2299, %rd2293;
	mul.lo.s64 	%rd2301, %rd2300, 246024029824738817;
	and.b64  	%rd2302, %rd2301, 288230376151711743;
	shr.u64 	%rd2303, %rd2302, 54;
	shr.u64 	%rd2304, %rd2302, 27;
	xor.b64  	%rd2305, %rd2304, %rd2303;
	xor.b64  	%rd2306, %rd2305, %rd2302;
	shl.b64 	%rd2307, %rd2306, 31;
	and.b64  	%rd2308, %rd2307, 288230374004228096;
	xor.b64  	%rd2309, %rd2308, %rd2306;
	shr.u64 	%rd2310, %rd2309, 40;
	shr.u64 	%rd2311, %rd2309, 20;
	xor.b64  	%rd2312, %rd2311, %rd2310;
	xor.b64  	%rd11778, %rd2312, %rd2309;
	mov.b64 	%rd11779, 38;
	mov.u64 	%rd11780, %rd11778;
	bra.uni 	$L__BB0_415;
$L__BB0_404:
	shl.b64 	%rd2227, %rd386, 10;
	shr.u64 	%rd2228, %rd388, 8;
	xor.b64  	%rd2229, %rd2227, %rd2228;
	xor.b64  	%rd2230, %rd2229, %rd388;
	shr.u64 	%rd2231, %rd2230, 16;
	xor.b64  	%rd2232, %rd2228, %rd2231;
	xor.b64  	%rd2233, %rd2232, %rd388;
	shr.u64 	%rd2234, %rd2233, 16;
	xor.b64  	%rd2235, %rd2228, %rd2234;
	xor.b64  	%rd2236, %rd2235, %rd388;
	shr.u64 	%rd2237, %rd2236, 16;
	xor.b64  	%rd2238, %rd2228, %rd2237;
	xor.b64  	%rd2239, %rd2238, %rd388;
	mul.lo.s64 	%rd2240, %rd2239, 241131976952449313;
	and.b64  	%rd2241, %rd2240, 288230376151711743;
	shr.u64 	%rd2242, %rd2241, 22;
	shr.u64 	%rd2243, %rd2241, 11;
	xor.b64  	%rd2244, %rd2243, %rd2242;
	xor.b64  	%rd2245, %rd2244, %rd2241;
	shr.u64 	%rd2246, %rd2245, 22;
	xor.b64  	%rd2247, %rd2243, %rd2246;
	xor.b64  	%rd2248, %rd2247, %rd2241;
	shr.u64 	%rd2249, %rd2248, 22;
	xor.b64  	%rd2250, %rd2243, %rd2249;
	xor.b64  	%rd2251, %rd2250, %rd2241;
	shr.u64 	%rd2252, %rd2251, 46;
	shr.u64 	%rd2253, %rd2251, 23;
	xor.b64  	%rd2254, %rd2253, %rd2252;
	xor.b64  	%rd2255, %rd2254, %rd2251;
	shr.u64 	%rd2256, %rd2255, 22;
	shr.u64 	%rd2257, %rd2255, 11;
	xor.b64  	%rd2258, %rd2257, %rd2256;
	xor.b64  	%rd2259, %rd2258, %rd2255;
	shr.u64 	%rd2260, %rd2259, 22;
	xor.b64  	%rd2261, %rd2257, %rd2260;
	xor.b64  	%rd2262, %rd2261, %rd2255;
	shr.u64 	%rd2263, %rd2262, 22;
	xor.b64  	%rd2264, %rd2257, %rd2263;
	xor.b64  	%rd2265, %rd2264, %rd2255;
	mul.lo.s64 	%rd2266, %rd2265, 47061363777666305;
	and.b64  	%rd2267, %rd2266, 288230376151711743;
	shr.u64 	%rd2268, %rd2267, 18;
	shr.u64 	%rd2269, %rd2267, 9;
	xor.b64  	%rd2270, %rd2269, %rd2268;
	xor.b64  	%rd2271, %rd2270, %rd2267;
	shr.u64 	%rd2272, %rd2271, 18;
	xor.b64  	%rd2273, %rd2269, %rd2272;
	xor.b64  	%rd2274, %rd2273, %rd2267;
	shr.u64 	%rd2275, %rd2274, 18;
	xor.b64  	%rd2276, %rd2269, %rd2275;
	xor.b64  	%rd2277, %rd2276, %rd2267;
	shr.u64 	%rd2278, %rd2277, 9;
	xor.b64  	%rd2279, %rd2278, %rd2267;
	shl.b64 	%rd2280, %rd2279, 49;
	and.b64  	%rd2281, %rd2280, 287667426198290432;
	xor.b64  	%rd2282, %rd2281, %rd2279;
	shr.u64 	%rd2283, %rd2282, 44;
	xor.b64  	%rd11778, %rd2283, %rd2282;
	shl.b64 	%rd2284, %rd11778, 28;
	shl.b64 	%rd2285, %rd11778, 14;
	xor.b64  	%rd2286, %rd2285, %rd2284;
	xor.b64  	%rd2287, %rd2286, %rd11778;
	shl.b64 	%rd2288, %rd2287, 14;
	and.b64  	%rd2289, %rd2288, 288230376151695360;
	xor.b64  	%rd11780, %rd2289, %rd11778;
	mov.b64 	%rd11779, 14;
	bra.uni 	$L__BB0_415;
$L__BB0_405:
	setp.eq.s16 	%p209, %rs67, 22;
	@%p209 bra 	$L__BB0_404;
	shr.u64 	%rd2200, %rd11777, 43;
	xor.b64  	%rd2201, %rd388, %rd2200;
	mul.lo.s64 	%rd2202, %rd2201, 112151014435952833;
	and.b64  	%rd2203, %rd2202, 288230376151711743;
	shr.u64 	%rd2204, %rd2203, 50;
	shr.u64 	%rd2205, %rd2203, 29;
	xor.b64  	%rd2206, %rd2205, %rd2204;
	xor.b64  	%rd2207, %rd2206, %rd2203;
	shr.u64 	%rd2208, %rd2203, 56;
	shr.u64 	%rd2209, %rd2207, 28;
	xor.b64  	%rd2210, %rd2208, %rd2209;
	xor.b64  	%rd2211, %rd2210, %rd2207;
	mul.lo.s64 	%rd2212, %rd2211, 118733617119610305;
	and.b64  	%rd2213, %rd2212, 288230376151711743;
	shr.u64 	%rd2214, %rd2213, 39;
	xor.b64  	%rd2215, %rd2214, %rd2213;
	shl.b64 	%rd2216, %rd2215, 38;
	shl.b64 	%rd2217, %rd2215, 19;
	xor.b64  	%rd2218, %rd2217, %rd2216;
	xor.b64  	%rd2219, %rd2218, %rd2215;
	shl.b64 	%rd2220, %rd2219, 19;
	and.b64  	%rd2221, %rd2220, 288230376151187456;
	xor.b64  	%rd2222, %rd2221, %rd2215;
	shr.u64 	%rd2223, %rd2222, 38;
	xor.b64  	%rd11778, %rd2223, %rd2222;
	shl.b64 	%rd2224, %rd11778, 20;
	and.b64  	%rd2225, %rd2224, 288230376150663168;
	xor.b64  	%rd11780, %rd2225, %rd11778;
	mov.b64 	%rd11779, 20;
	bra.uni 	$L__BB0_415;
$L__BB0_407:
	shl.b64 	%rd2135, %rd386, 1;
	xor.b64  	%rd2136, %rd388, %rd2135;
	shr.u64 	%rd2137, %rd2136, 25;
	xor.b64  	%rd2138, %rd2137, %rd388;
	mul.lo.s64 	%rd2139, %rd2138, 3196563414576737;
	and.b64  	%rd2140, %rd2139, 288230376151711743;
	shr.u64 	%rd2141, %rd2140, 36;
	shr.u64 	%rd2142, %rd2140, 18;
	xor.b64  	%rd2143, %rd2142, %rd2141;
	xor.b64  	%rd2144, %rd2143, %rd2140;
	shr.u64 	%rd2145, %rd2144, 18;
	xor.b64  	%rd2146, %rd2145, %rd2140;
	shr.u64 	%rd2147, %rd2140, 48;
	shr.u64 	%rd2148, %rd2146, 24;
	shr.u64 	%rd2149, %rd2140, 50;
	xor.b64  	%rd2150, %rd2149, %rd2147;
	xor.b64  	%rd2151, %rd2150, %rd2148;
	xor.b64  	%rd2152, %rd2151, %rd2146;
	mul.lo.s64 	%rd2153, %rd2152, 235239639045602401;
	and.b64  	%rd2154, %rd2153, 288230376151711743;
	shr.u64 	%rd2155, %rd2154, 46;
	shr.u64 	%rd2156, %rd2154, 23;
	xor.b64  	%rd2157, %rd2156, %rd2155;
	xor.b64  	%rd2158, %rd2157, %rd2154;
	shl.b64 	%rd2159, %rd2158, 35;
	and.b64  	%rd2160, %rd2159, 288230341791973376;
	xor.b64  	%rd2161, %rd2160, %rd2158;
	shr.u64 	%rd2162, %rd2161, 32;
	xor.b64  	%rd11778, %rd2162, %rd2161;
	shl.b64 	%rd2163, %rd11778, 26;
	and.b64  	%rd2164, %rd2163, 288230376084602880;
	xor.b64  	%rd11780, %rd2164, %rd11778;
	mov.b64 	%rd11779, 26;
	bra.uni 	$L__BB0_415;
$L__BB0_408:
	shl.b64 	%rd2091, %rd386, 9;
	xor.b64  	%rd2092, %rd11777, %rd2091;
	shr.u64 	%rd2093, %rd2092, 34;
	xor.b64  	%rd2094, %rd2091, %rd2093;
	xor.b64  	%rd2095, %rd2094, %rd388;
	shr.u64 	%rd2096, %rd2095, 17;
	xor.b64  	%rd2097, %rd2096, %rd388;
	mul.lo.s64 	%rd2098, %rd2097, 62283815675545089;
	and.b64  	%rd2099, %rd2098, 288230376151711743;
	shr.u64 	%rd2100, %rd2099, 56;
	shr.u64 	%rd2101, %rd2099, 28;
	shr.u64 	%rd2102, %rd2099, 33;
	shr.u64 	%rd2103, %rd2099, 41;
	xor.b64  	%rd2104, %rd2101, %rd2100;
	xor.b64  	%rd2105, %rd2104, %rd2102;
	xor.b64  	%rd2106, %rd2105, %rd2103;
	xor.b64  	%rd2107, %rd2106, %rd2098;
	mul.lo.s64 	%rd2108, %rd2107, 50727698768947681;
	and.b64  	%rd2109, %rd2108, 288230376151711743;
	shr.u64 	%rd2110, %rd2109, 18;
	shr.u64 	%rd2111, %rd2109, 9;
	xor.b64  	%rd2112, %rd2111, %rd2110;
	xor.b64  	%rd2113, %rd2112, %rd2109;
	shr.u64 	%rd2114, %rd2113, 18;
	xor.b64  	%rd2115, %rd2111, %rd2114;
	xor.b64  	%rd2116, %rd2115, %rd2109;
	shr.u64 	%rd2117, %rd2116, 18;
	xor.b64  	%rd2118, %rd2111, %rd2117;
	xor.b64  	%rd2119, %rd2118, %rd2109;
	shr.u64 	%rd2120, %rd2119, 9;
	xor.b64  	%rd2121, %rd2120, %rd2109;
	shl.b64 	%rd2122, %rd2121, 49;
	and.b64  	%rd2123, %rd2122, 287667426198290432;
	xor.b64  	%rd2124, %rd2123, %rd2121;
	shr.u64 	%rd2125, %rd2124, 20;
	shr.u64 	%rd2126, %rd2124, 10;
	xor.b64  	%rd2127, %rd2126, %rd2125;
	xor.b64  	%rd2128, %rd2127, %rd2124;
	shr.u64 	%rd2129, %rd2128, 20;
	xor.b64  	%rd2130, %rd2126, %rd2129;
	xor.b64  	%rd2131, %rd2130, %rd2124;
	shr.u64 	%rd2132, %rd2131, 20;
	xor.b64  	%rd2133, %rd2126, %rd2132;
	xor.b64  	%rd11778, %rd2133, %rd2124;
	mov.b64 	%rd11779, 48;
	mov.u64 	%rd11780, %rd11778;
	bra.uni 	$L__BB0_415;
$L__BB0_409:
	setp.eq.s16 	%p205, %rs67, 26;
	@%p205 bra 	$L__BB0_408;
	shl.b64 	%rd2065, %rd386, 8;
	xor.b64  	%rd2066, %rd11777, %rd2065;
	shr.u64 	%rd2067, %rd2066, 36;
	xor.b64  	%rd2068, %rd2065, %rd2067;
	xor.b64  	%rd2069, %rd2068, %rd388;
	shr.u64 	%rd2070, %rd2069, 18;
	xor.b64  	%rd2071, %rd2070, %rd388;
	mul.lo.s64 	%rd2072, %rd2071, 281460399803252545;
	and.b64  	%rd2073, %rd2072, 288230376151711743;
	shr.u64 	%rd2074, %rd2073, 43;
	shr.u64 	%rd2075, %rd2073, 23;
	xor.b64  	%rd2076, %rd2074, %rd2075;
	xor.b64  	%rd2077, %rd2076, %rd2072;
	mul.lo.s64 	%rd2078, %rd2077, 191931028945311617;
	and.b64  	%rd2079, %rd2078, 288230376151711743;
	shr.u64 	%rd2080, %rd2079, 38;
	xor.b64  	%rd2081, %rd2080, %rd2079;
	shl.b64 	%rd2082, %rd2081, 40;
	shl.b64 	%rd2083, %rd2081, 20;
	xor.b64  	%rd2084, %rd2082, %rd2083;
	and.b64  	%rd2085, %rd2084, 288230376150663168;
	xor.b64  	%rd2086, %rd2085, %rd2081;
	shr.u64 	%rd2087, %rd2086, 32;
	xor.b64  	%rd11778, %rd2087, %rd2086;
	shl.b64 	%rd2088, %rd11778, 26;
	and.b64  	%rd2089, %rd2088, 288230376084602880;
	xor.b64  	%rd11780, %rd2089, %rd11778;
	mov.b64 	%rd11779, 26;
	bra.uni 	$L__BB0_415;
$L__BB0_411:
	shr.u64 	%rd1992, %rd11777, 49;
	xor.b64  	%rd1993, %rd388, %rd1992;
	mul.lo.s64 	%rd1994, %rd1993, 77183376034232609;
	and.b64  	%rd1995, %rd1994, 288230376151711743;
	shr.u64 	%rd1996, %rd1995, 54;
	shr.u64 	%rd1997, %rd1995, 27;
	shr.u64 	%rd1998, %rd1995, 45;
	shr.u64 	%rd1999, %rd1995, 36;
	xor.b64  	%rd2000, %rd1997, %rd1996;
	xor.b64  	%rd2001, %rd2000, %rd1998;
	xor.b64  	%rd2002, %rd2001, %rd1999;
	xor.b64  	%rd2003, %rd2002, %rd1994;
	mul.lo.s64 	%rd2004, %rd2003, 26604157282626913;
	and.b64  	%rd2005, %rd2004, 288230376151711743;
	shr.u64 	%rd2006, %rd2005, 18;
	shr.u64 	%rd2007, %rd2005, 9;
	xor.b64  	%rd2008, %rd2007, %rd2006;
	xor.b64  	%rd2009, %rd2008, %rd2005;
	shr.u64 	%rd2010, %rd2009, 18;
	xor.b64  	%rd2011, %rd2007, %rd2010;
	xor.b64  	%rd2012, %rd2011, %rd2005;
	shr.u64 	%rd2013, %rd2012, 18;
	xor.b64  	%rd2014, %rd2007, %rd2013;
	xor.b64  	%rd2015, %rd2014, %rd2005;
	shr.u64 	%rd2016, %rd2015, 9;
	xor.b64  	%rd2017, %rd2016, %rd2005;
	shl.b64 	%rd2018, %rd2017, 49;
	and.b64  	%rd2019, %rd2018, 287667426198290432;
	xor.b64  	%rd2020, %rd2019, %rd2017;
	shr.u64 	%rd2021, %rd2020, 56;
	shr.u64 	%rd2022, %rd2020, 28;
	xor.b64  	%rd2023, %rd2022, %rd2021;
	xor.b64  	%rd11778, %rd2023, %rd2020;
	mov.b64 	%rd11779, 30;
	mov.u64 	%rd11780, %rd11778;
	bra.uni 	$L__BB0_415;
$L__BB0_412:
	shr.u64 	%rd1960, %rd11777, 43;
	xor.b64  	%rd1961, %rd388, %rd1960;
	mul.lo.s64 	%rd1962, %rd1961, 178244897598738785;
	and.b64  	%rd1963, %rd1962, 288230376151711743;
	shr.u64 	%rd1964, %rd1963, 24;
	shr.u64 	%rd1965, %rd1963, 12;
	xor.b64  	%rd1966, %rd1965, %rd1964;
	xor.b64  	%rd1967, %rd1966, %rd1963;
	shr.u64 	%rd1968, %rd1967, 24;
	xor.b64  	%rd1969, %rd1965, %rd1968;
	xor.b64  	%rd1970, %rd1969, %rd1963;
	shr.u64 	%rd1971, %rd1970, 12;
	xor.b64  	%rd1972, %rd1971, %rd1963;
	shr.u64 	%rd1973, %rd1972, 39;
	shr.u64 	%rd1974, %rd1972, 34;
	xor.b64  	%rd1975, %rd1974, %rd1973;
	xor.b64  	%rd1976, %rd1975, %rd1972;
	mul.lo.s64 	%rd1977, %rd1976, 63557733190927425;
	and.b64  	%rd1978, %rd1977, 288230376151711743;
	shr.u64 	%rd1979, %rd1978, 41;
	xor.b64  	%rd1980, %rd1979, %rd1978;
	shl.b64 	%rd1981, %rd1980, 34;
	shl.b64 	%rd1982, %rd1980, 17;
	xor.b64  	%rd1983, %rd1982, %rd1981;
	xor.b64  	%rd1984, %rd1983, %rd1980;
	shl.b64 	%rd1985, %rd1984, 17;
	and.b64  	%rd1986, %rd1985, 288230376151580672;
	xor.b64  	%rd1987, %rd1986, %rd1980;
	shr.u64 	%rd1988, %rd1987, 30;
	xor.b64  	%rd11778, %rd1988, %rd1987;
	shl.b64 	%rd1989, %rd11778, 28;
	and.b64  	%rd1990, %rd1989, 288230375883276288;
	xor.b64  	%rd11780, %rd1990, %rd11778;
	mov.b64 	%rd11779, 28;
	bra.uni 	$L__BB0_415;
$L__BB0_413:
	setp.eq.s16 	%p202, %rs67, 30;
	@%p202 bra 	$L__BB0_412;
	shr.u64 	%rd1910, %rd388, 14;
	shr.u64 	%rd1911, %rd388, 7;
	xor.b64  	%rd1912, %rd1911, %rd1910;
	xor.b64  	%rd1913, %rd1912, %rd388;
	shr.u64 	%rd1914, %rd1913, 14;
	xor.b64  	%rd1915, %rd1911, %rd1914;
	xor.b64  	%rd1916, %rd1915, %rd388;
	shr.u64 	%rd1917, %rd1916, 14;
	xor.b64  	%rd1918, %rd1911, %rd1917;
	xor.b64  	%rd1919, %rd1918, %rd388;
	shr.u64 	%rd1920, %rd1919, 14;
	xor.b64  	%rd1921, %rd1911, %rd1920;
	xor.b64  	%rd1922, %rd1921, %rd388;
	shr.u64 	%rd1923, %rd1922, 7;
	xor.b64  	%rd1924, %rd1923, %rd388;
	mul.lo.s64 	%rd1925, %rd1924, 197422649630961697;
	and.b64  	%rd1926, %rd1925, 288230376151711743;
	shr.u64 	%rd1927, %rd1926, 56;
	shr.u64 	%rd1928, %rd1926, 28;
	shr.u64 	%rd1929, %rd1926, 39;
	shr.u64 	%rd1930, %rd1926, 50;
	xor.b64  	%rd1931, %rd1928, %rd1927;
	xor.b64  	%rd1932, %rd1931, %rd1929;
	xor.b64  	%rd1933, %rd1932, %rd1930;
	xor.b64  	%rd1934, %rd1933, %rd1925;
	mul.lo.s64 	%rd1935, %rd1934, 64767896411636961;
	and.b64  	%rd1936, %rd1935, 288230376151711743;
	shr.u64 	%rd1937, %rd1936, 48;
	xor.b64  	%rd1938, %rd1937, %rd1936;
	shl.b64 	%rd1939, %rd1938, 20;
	shl.b64 	%rd1940, %rd1938, 10;
	xor.b64  	%rd1941, %rd1940, %rd1939;
	xor.b64  	%rd1942, %rd1941, %rd1938;
	shl.b64 	%rd1943, %rd1942, 20;
	xor.b64  	%rd1944, %rd1940, %rd1943;
	xor.b64  	%rd1945, %rd1944, %rd1938;
	shl.b64 	%rd1946, %rd1945, 20;
	xor.b64  	%rd1947, %rd1946, %rd1940;
	and.b64  	%rd1948, %rd1947, 288230376151710720;
	xor.b64  	%rd1949, %rd1948, %rd1938;
	shr.u64 	%rd1950, %rd1949, 22;
	shr.u64 	%rd1951, %rd1949, 11;
	xor.b64  	%rd1952, %rd1951, %rd1950;
	xor.b64  	%rd1953, %rd1952, %rd1949;
	shr.u64 	%rd1954, %rd1953, 22;
	xor.b64  	%rd1955, %rd1951, %rd1954;
	xor.b64  	%rd1956, %rd1955, %rd1949;
	shr.u64 	%rd1957, %rd1956, 22;
	xor.b64  	%rd1958, %rd1951, %rd1957;
	xor.b64  	%rd11778, %rd1958, %rd1949;
	mov.b64 	%rd11779, 47;
	mov.u64 	%rd11780, %rd11778;
$L__BB0_415:
	cvt.u32.u64 	%r715, %rd11779;
	shl.b64 	%rd2979, %rd11780, %r715;
	and.b64  	%rd2980, %rd2979, 288230376151711742;
	xor.b64  	%rd2981, %rd2980, %rd11778;
	shl.b64 	%rd2982, %rd2981, %r715;
	and.b64  	%rd2983, %rd2982, 288230376151711742;
	xor.b64  	%rd2984, %rd2983, %rd11778;
	mul.lo.s64 	%rd2985, %rd2984, 21574078892109161;
	and.b64  	%rd2986, %rd2985, 288230376151711743;
	xor.b64  	%rd2987, %rd2986, 123086146947443971;
	shr.u64 	%rd2988, %rd2987, 44;
	xor.b64  	%rd2989, %rd2988, %rd2987;
	shl.b64 	%rd2990, %rd2989, 28;
	shl.b64 	%rd2991, %rd2989, 14;
	xor.b64  	%rd2992, %rd2991, %rd2990;
	xor.b64  	%rd2993, %rd2992, %rd2989;
	shl.b64 	%rd2994, %rd2993, 28;
	xor.b64  	%rd2995, %rd2991, %rd2994;
	xor.b64  	%rd2996, %rd2995, %rd2989;
	shl.b64 	%rd2997, %rd2996, 14;
	and.b64  	%rd2998, %rd2997, 288230376151695360;
	xor.b64  	%rd2999, %rd2998, %rd2989;
	shr.u64 	%rd3000, %rd2999, 40;
	shr.u64 	%rd3001, %rd2999, 20;
	xor.b64  	%rd3002, %rd3001, %rd3000;
	xor.b64  	%rd3003, %rd3002, %rd2999;
	shl.b64 	%rd3004, %rd3003, 38;
	and.b64  	%rd3005, %rd3004, 288230101273804800;
	xor.b64  	%rd12097, %rd3005, %rd3003;
	setp.gt.s32 	%p229, %r213, -2;
	selp.b16 	%rs335, 1, -127, %p229;
	add.s16 	%rs643, %rs67, %rs335;
	mov.b16 	%rs576, 0;
$L__BB0_416:
	mov.u16 	%rs70, %rs643;
	mov.u64 	%rd444, %rd12097;
	mov.u16 	%rs69, %rs576;
	ld.volatile.shared.u32 	%r215, [shared];
	and.b16  	%rs337, %rs70, 96;
	shl.b64 	%rd3006, %rd444, 38;
	and.b64  	%rd3007, %rd3006, 288230101273804800;
	xor.b64  	%rd3008, %rd3007, %rd444;
	shr.u64 	%rd3009, %rd3008, 20;
	xor.b64  	%rd3010, %rd3009, %rd3008;
	shl.b64 	%rd3011, %rd3010, 14;
	and.b64  	%rd3012, %rd3011, 288230376151695360;
	xor.b64  	%rd3013, %rd3012, %rd3010;
	shr.u64 	%rd3014, %rd3013, 44;
	xor.b64  	%rd3015, %rd3013, %rd3014;
	xor.b64  	%rd445, %rd3015, 123086146947443971;
	mul.lo.s64 	%rd446, %rd445, 212079309191312089;
	and.b64  	%rd447, %rd446, 288230376151711743;
	setp.ne.s16 	%p230, %rs337, 0;
	mov.b16 	%rs642, 0;
	@%p230 bra 	$L__BB0_1609;
	cvt.u32.u16 	%r716, %rs70;
	and.b16  	%rs71, %rs70, 31;
	and.b32  	%r216, %r716, 31;
	mov.b64 	%rd11791, 12;
	mov.b64 	%rd11790, 46;
	mov.b64 	%rd11789, 37;
	mov.b64 	%rd11788, 21;
	mov.b64 	%rd11787, 236110392309990593;
	mov.b64 	%rd11786, 43;
	mov.b64 	%rd11785, 31;
	mov.b64 	%rd11784, 23;
	mov.b64 	%rd11783, 246919711164770529;
	mov.b64 	%rd11782, 28;
	setp.gt.s16 	%p231, %rs71, 15;
	@%p231 bra 	$L__BB0_433;
	setp.gt.s16 	%p247, %rs71, 7;
	@%p247 bra 	$L__BB0_426;
	setp.gt.s16 	%p255, %rs71, 3;
	@%p255 bra 	$L__BB0_423;
	setp.gt.s16 	%p259, %rs71, 1;
	@%p259 bra 	$L__BB0_449;
	setp.eq.s16 	%p261, %rs71, 0;
	@%p261 bra 	$L__BB0_479;
	mov.b64 	%rd11791, 10;
	mov.b64 	%rd11790, 48;
	mov.b64 	%rd11789, 35;
	mov.b64 	%rd11788, 23;
	mov.b64 	%rd11787, 254009204483154977;
	mov.b64 	%rd11786, 40;
	mov.b64 	%rd11785, 34;
	mov.b64 	%rd11784, 19;
	mov.b64 	%rd11783, 259019297824935521;
	mov.b64 	%rd11782, 26;
	bra.uni 	$L__BB0_479;
$L__BB0_423:
	setp.gt.s16 	%p256, %rs71, 5;
	@%p256 bra 	$L__BB0_453;
	setp.eq.s16 	%p258, %rs71, 4;
	@%p258 bra 	$L__BB0_425;
	bra.uni 	$L__BB0_451;
$L__BB0_425:
	mov.b64 	%rd11791, 11;
	mov.b64 	%rd11790, 47;
	mov.b64 	%rd11789, 35;
	mov.b64 	%rd11787, 271360135202345537;
	mov.b64 	%rd11786, 23;
	mov.b64 	%rd11785, 30;
	mov.b64 	%rd11784, 26;
	mov.b64 	%rd11783, 272674155842871233;
	mov.b64 	%rd11782, 20;
	mov.u64 	%rd11788, %rd11786;
	bra.uni 	$L__BB0_479;
$L__BB0_426:
	setp.gt.s16 	%p248, %rs71, 11;
	@%p248 bra 	$L__BB0_430;
	setp.gt.s16 	%p252, %rs71, 9;
	@%p252 bra 	$L__BB0_457;
	setp.eq.s16 	%p254, %rs71, 8;
	@%p254 bra 	$L__BB0_429;
	bra.uni 	$L__BB0_455;
$L__BB0_429:
	mov.b64 	%rd11791, 31;
	mov.b64 	%rd11789, 34;
	mov.b64 	%rd11788, 24;
	mov.b64 	%rd11787, 278162633336634177;
	mov.b64 	%rd11786, 29;
	mov.b64 	%rd11785, 40;
	mov.b64 	%rd11784, 20;
	mov.b64 	%rd11783, 278645698719794337;
	mov.b64 	%rd11782, 27;
	mov.u64 	%rd11790, %rd11782;
	bra.uni 	$L__BB0_479;
$L__BB0_430:
	setp.gt.s16 	%p249, %rs71, 13;
	@%p249 bra 	$L__BB0_461;
	setp.eq.s16 	%p251, %rs71, 12;
	@%p251 bra 	$L__BB0_432;
	bra.uni 	$L__BB0_459;
$L__BB0_432:
	mov.b64 	%rd11791, 19;
	mov.b64 	%rd11789, 41;
	mov.b64 	%rd11788, 17;
	mov.b64 	%rd11787, 281055405630294177;
	mov.b64 	%rd11786, 24;
	mov.b64 	%rd11785, 39;
	mov.b64 	%rd11784, 21;
	mov.b64 	%rd11783, 281304181919950017;
	mov.b64 	%rd11782, 25;
	mov.u64 	%rd11790, %rd11785;
	bra.uni 	$L__BB0_479;
$L__BB0_433:
	setp.gt.s16 	%p232, %rs71, 23;
	@%p232 bra 	$L__BB0_441;
	setp.gt.s16 	%p240, %rs71, 19;
	@%p240 bra 	$L__BB0_438;
	setp.gt.s16 	%p244, %rs71, 17;
	@%p244 bra 	$L__BB0_465;
	setp.eq.s16 	%p246, %rs71, 16;
	@%p246 bra 	$L__BB0_437;
	bra.uni 	$L__BB0_463;
$L__BB0_437:
	mov.b64 	%rd11790, 23;
	mov.b64 	%rd11789, 49;
	mov.b64 	%rd11788, 9;
	mov.b64 	%rd11787, 282656800181208193;
	mov.b64 	%rd11786, 20;
	mov.b64 	%rd11785, 29;
	mov.b64 	%rd11784, 44;
	mov.b64 	%rd11783, 282808089278945825;
	mov.b64 	%rd11782, 35;
	mov.u64 	%rd11791, %rd11782;
	bra.uni 	$L__BB0_479;
$L__BB0_438:
	setp.gt.s16 	%p241, %rs71, 21;
	@%p241 bra 	$L__BB0_469;
	setp.eq.s16 	%p243, %rs71, 20;
	@%p243 bra 	$L__BB0_440;
	bra.uni 	$L__BB0_467;
$L__BB0_440:
	mov.b64 	%rd11790, 29;
	mov.b64 	%rd11789, 50;
	mov.b64 	%rd11788, 8;
	mov.b64 	%rd11787, 283673798668558849;
	mov.b64 	%rd11785, 39;
	mov.b64 	%rd11784, 49;
	mov.b64 	%rd11783, 283775378267652545;
	mov.b64 	%rd11782, 24;
	mov.u64 	%rd11791, %rd11790;
	bra.uni 	$L__BB0_479;
$L__BB0_441:
	setp.gt.s16 	%p233, %rs71, 27;
	@%p233 bra 	$L__BB0_445;
	setp.gt.s16 	%p237, %rs71, 25;
	@%p237 bra 	$L__BB0_473;
	setp.eq.s16 	%p239, %rs71, 24;
	@%p239 bra 	$L__BB0_444;
	bra.uni 	$L__BB0_471;
$L__BB0_444:
	mov.b64 	%rd11791, 31;
	mov.b64 	%rd11790, 27;
	mov.b64 	%rd11789, 18;
	mov.b64 	%rd11788, 40;
	mov.b64 	%rd11787, 284376887564999745;
	mov.b64 	%rd11786, 39;
	mov.b64 	%rd11785, 14;
	mov.b64 	%rd11784, 32;
	mov.b64 	%rd11783, 284449821023173761;
	mov.b64 	%rd11782, 20;
	bra.uni 	$L__BB0_479;
$L__BB0_445:
	setp.gt.s16 	%p234, %rs71, 29;
	@%p234 bra 	$L__BB0_477;
	setp.eq.s16 	%p236, %rs71, 28;
	@%p236 bra 	$L__BB0_447;
	bra.uni 	$L__BB0_475;
$L__BB0_447:
	mov.b64 	%rd11791, 32;
	mov.b64 	%rd11790, 26;
	mov.b64 	%rd11789, 12;
	mov.b64 	%rd11788, 46;
	mov.b64 	%rd11787, 284892035344952993;
	mov.b64 	%rd11786, 10;
	mov.b64 	%rd11785, 15;
	mov.b64 	%rd11784, 49;
	mov.b64 	%rd11783, 284946896714230849;
	mov.b64 	%rd11782, 29;
	bra.uni 	$L__BB0_479;
$L__BB0_448:
	mov.b64 	%rd11791, 14;
	mov.b64 	%rd11789, 39;
	mov.b64 	%rd11788, 19;
	mov.b64 	%rd11787, 262748614696183809;
	mov.b64 	%rd11786, 44;
	mov.b64 	%rd11784, 15;
	mov.b64 	%rd11783, 265632916863469185;
	mov.b64 	%rd11782, 30;
	mov.u64 	%rd11785, %rd11782;
	mov.u64 	%rd11790, %rd11786;
	bra.uni 	$L__BB0_479;
$L__BB0_449:
	setp.eq.s16 	%p260, %rs71, 2;
	@%p260 bra 	$L__BB0_448;
	mov.b64 	%rd11791, 13;
	mov.b64 	%rd11790, 45;
	mov.b64 	%rd11789, 34;
	mov.b64 	%rd11788, 24;
	mov.b64 	%rd11787, 267930342616089025;
	mov.b64 	%rd11786, 39;
	mov.b64 	%rd11785, 33;
	mov.b64 	%rd11784, 25;
	mov.b64 	%rd11783, 269803562387617729;
	bra.uni 	$L__BB0_479;
$L__BB0_451:
	mov.b64 	%rd11791, 15;
	mov.b64 	%rd11790, 43;
	mov.b64 	%rd11789, 33;
	mov.b64 	%rd11788, 25;
	mov.b64 	%rd11787, 273798227679489921;
	mov.b64 	%rd11786, 41;
	mov.b64 	%rd11785, 36;
	mov.b64 	%rd11784, 20;
	mov.b64 	%rd11783, 274770761918487905;
	mov.b64 	%rd11782, 23;
	bra.uni 	$L__BB0_479;
$L__BB0_452:
	mov.b64 	%rd11791, 34;
	mov.b64 	%rd11789, 12;
	mov.b64 	%rd11788, 46;
	mov.b64 	%rd11787, 275620470718573249;
	mov.b64 	%rd11786, 38;
	mov.b64 	%rd11785, 42;
	mov.b64 	%rd11784, 24;
	mov.b64 	%rd11783, 276369236322456321;
	mov.b64 	%rd11782, 29;
	mov.u64 	%rd11790, %rd11784;
	bra.uni 	$L__BB0_479;
$L__BB0_453:
	setp.eq.s16 	%p257, %rs71, 6;
	@%p257 bra 	$L__BB0_452;
	mov.b64 	%rd11789, 35;
	mov.b64 	%rd11787, 277034064015897377;
	mov.b64 	%rd11785, 46;
	mov.b64 	%rd11784, 23;
	mov.b64 	%rd11783, 277628311561397793;
	mov.b64 	%rd11782, 26;
	mov.u64 	%rd11786, %rd11782;
	mov.u64 	%rd11788, %rd11784;
	mov.u64 	%rd11790, %rd11789;
	mov.u64 	%rd11791, %rd11784;
	bra.uni 	$L__BB0_479;
$L__BB0_455:
	mov.b64 	%rd11791, 24;
	mov.b64 	%rd11790, 34;
	mov.b64 	%rd11789, 20;
	mov.b64 	%rd11788, 38;
	mov.b64 	%rd11787, 279084500409736705;
	mov.b64 	%rd11786, 40;
	mov.b64 	%rd11785, 33;
	mov.b64 	%rd11784, 25;
	mov.b64 	%rd11783, 279484911596695201;
	mov.b64 	%rd11782, 30;
	bra.uni 	$L__BB0_479;
$L__BB0_456:
	mov.b64 	%rd11791, 10;
	mov.b64 	%rd11790, 48;
	mov.b64 	%rd11789, 19;
	mov.b64 	%rd11788, 39;
	mov.b64 	%rd11787, 279851713384313729;
	mov.b64 	%rd11786, 26;
	mov.b64 	%rd11785, 46;
	mov.b64 	%rd11783, 280188987274752513;
	bra.uni 	$L__BB0_479;
$L__BB0_457:
	setp.eq.s16 	%p253, %rs71, 10;
	@%p253 bra 	$L__BB0_456;
	mov.b64 	%rd11791, 14;
	mov.b64 	%rd11790, 44;
	mov.b64 	%rd11789, 30;
	mov.b64 	%rd11788, 28;
	mov.b64 	%rd11787, 280500128220004769;
	mov.b64 	%rd11785, 12;
	mov.b64 	%rd11784, 26;
	mov.b64 	%rd11783, 280788122285418593;
	mov.b64 	%rd11782, 31;
	bra.uni 	$L__BB0_479;
$L__BB0_459:
	mov.b64 	%rd11791, 28;
	mov.b64 	%rd11790, 30;
	mov.b64 	%rd11789, 15;
	mov.b64 	%rd11788, 43;
	mov.b64 	%rd11787, 281536252838009313;
	mov.b64 	%rd11786, 32;
	mov.b64 	%rd11785, 40;
	mov.b64 	%rd11784, 24;
	mov.b64 	%rd11783, 281753274706402561;
	mov.b64 	%rd11782, 27;
	bra.uni 	$L__BB0_479;
$L__BB0_460:
	mov.b64 	%rd11791, 43;
	mov.b64 	%rd11790, 15;
	mov.b64 	%rd11789, 32;
	mov.b64 	%rd11787, 281956689498154913;
	mov.b64 	%rd11786, 31;
	mov.b64 	%rd11785, 46;
	mov.b64 	%rd11784, 28;
	mov.b64 	%rd11783, 282147721590778113;
	mov.b64 	%rd11782, 26;
	mov.u64 	%rd11788, %rd11782;
	bra.uni 	$L__BB0_479;
$L__BB0_461:
	setp.eq.s16 	%p250, %rs71, 14;
	@%p250 bra 	$L__BB0_460;
	mov.b64 	%rd11791, 35;
	mov.b64 	%rd11790, 23;
	mov.b64 	%rd11789, 42;
	mov.b64 	%rd11788, 16;
	mov.b64 	%rd11787, 282327440901931361;
	mov.b64 	%rd11786, 25;
	mov.b64 	%rd11785, 44;
	mov.b64 	%rd11784, 29;
	mov.b64 	%rd11783, 282496859889697761;
	bra.uni 	$L__BB0_479;
$L__BB0_463:
	mov.b64 	%rd11791, 45;
	mov.b64 	%rd11790, 13;
	mov.b64 	%rd11788, 29;
	mov.b64 	%rd11787, 282951361354483777;
	mov.b64 	%rd11786, 15;
	mov.b64 	%rd11785, 44;
	mov.b64 	%rd11784, 33;
	mov.b64 	%rd11783, 283087254675354433;
	mov.b64 	%rd11782, 41;
	mov.u64 	%rd11789, %rd11788;
	bra.uni 	$L__BB0_479;
$L__BB0_464:
	mov.b64 	%rd11791, 20;
	mov.b64 	%rd11790, 38;
	mov.b64 	%rd11789, 36;
	mov.b64 	%rd11788, 22;
	mov.b64 	%rd11787, 283216344908540961;
	mov.b64 	%rd11786, 21;
	mov.b64 	%rd11785, 41;
	mov.b64 	%rd11784, 13;
	mov.b64 	%rd11783, 283339111309329473;
	mov.b64 	%rd11782, 34;
	bra.uni 	$L__BB0_479;
$L__BB0_465:
	setp.eq.s16 	%p245, %rs71, 18;
	@%p245 bra 	$L__BB0_464;
	mov.b64 	%rd11791, 10;
	mov.b64 	%rd11790, 48;
	mov.b64 	%rd11789, 8;
	mov.b64 	%rd11788, 50;
	mov.b64 	%rd11787, 283456002505686561;
	mov.b64 	%rd11786, 49;
	mov.b64 	%rd11785, 11;
	mov.b64 	%rd11784, 34;
	mov.b64 	%rd11783, 283567436160779521;
	mov.b64 	%rd11782, 15;
	bra.uni 	$L__BB0_479;
$L__BB0_467:
	mov.b64 	%rd11791, 38;
	mov.b64 	%rd11790, 20;
	mov.b64 	%rd11789, 31;
	mov.b64 	%rd11788, 27;
	mov.b64 	%rd11787, 283872564537334273;
	mov.b64 	%rd11786, 50;
	mov.b64 	%rd11785, 34;
	mov.b64 	%rd11784, 48;
	mov.b64 	%rd11783, 283965581826832641;
	mov.b64 	%rd11782, 44;
	bra.uni 	$L__BB0_479;
$L__BB0_468:
	mov.b64 	%rd11791, 14;
	mov.b64 	%rd11790, 44;
	mov.b64 	%rd11789, 49;
	mov.b64 	%rd11788, 9;
	mov.b64 	%rd11787, 284054722215412481;
	mov.b64 	%rd11785, 23;
	mov.b64 	%rd11784, 11;
	mov.b64 	%rd11783, 284140212082817761;
	mov.b64 	%rd11782, 8;
	mov.u64 	%rd11786, %rd11784;
	bra.uni 	$L__BB0_479;
$L__BB0_469:
	setp.eq.s16 	%p242, %rs71, 22;
	@%p242 bra 	$L__BB0_468;
	mov.b64 	%rd11791, 20;
	mov.b64 	%rd11790, 38;
	mov.b64 	%rd11789, 19;
	mov.b64 	%rd11788, 39;
	mov.b64 	%rd11787, 284222278660868673;
	mov.b64 	%rd11786, 50;
	mov.b64 	%rd11785, 29;
	mov.b64 	%rd11784, 28;
	mov.b64 	%rd11783, 284301116547594049;
	mov.b64 	%rd11782, 43;
	bra.uni 	$L__BB0_479;
$L__BB0_471:
	mov.b64 	%rd11791, 26;
	mov.b64 	%rd11790, 32;
	mov.b64 	%rd11789, 35;
	mov.b64 	%rd11788, 23;
	mov.b64 	%rd11787, 284520046447306657;
	mov.b64 	%rd11786, 18;
	mov.b64 	%rd11785, 24;
	mov.b64 	%rd11784, 50;
	mov.b64 	%rd11783, 284587693784774049;
	mov.b64 	%rd11782, 25;
	bra.uni 	$L__BB0_479;
$L__BB0_472:
	mov.b64 	%rd11791, 48;
	mov.b64 	%rd11790, 10;
	mov.b64 	%rd11789, 49;
	mov.b64 	%rd11788, 9;
	mov.b64 	%rd11787, 284652926893070881;
	mov.b64 	%rd11786, 28;
	mov.b64 	%rd11785, 33;
	mov.b64 	%rd11784, 41;
	mov.b64 	%rd11783, 284715843010116097;
	mov.b64 	%rd11782, 17;
	bra.uni 	$L__BB0_479;
$L__BB0_473:
	setp.eq.s16 	%p238, %rs71, 26;
	@%p238 bra 	$L__BB0_472;
	mov.b64 	%rd11791, 26;
	mov.b64 	%rd11790, 32;
	mov.b64 	%rd11789, 20;
	mov.b64 	%rd11788, 38;
	mov.b64 	%rd11787, 284776606749108353;
	mov.b64 	%rd11786, 46;
	mov.b64 	%rd11785, 43;
	mov.b64 	%rd11783, 284835282445914305;
	mov.b64 	%rd11782, 18;
	bra.uni 	$L__BB0_479;
$L__BB0_475:
	mov.b64 	%rd11791, 30;
	mov.b64 	%rd11790, 28;
	mov.b64 	%rd11788, 9;
	mov.b64 	%rd11787, 284999998730417825;
	mov.b64 	%rd11786, 27;
	mov.b64 	%rd11785, 45;
	mov.b64 	%rd11784, 36;
	mov.b64 	%rd11783, 285051373020302049;
	mov.b64 	%rd11782, 49;
	mov.u64 	%rd11789, %rd11782;
	bra.uni 	$L__BB0_479;
$L__BB0_476:
	mov.b64 	%rd11791, 28;
	mov.b64 	%rd11790, 30;
	mov.b64 	%rd11789, 17;
	mov.b64 	%rd11788, 41;
	mov.b64 	%rd11787, 285101185792936897;
	mov.b64 	%rd11786, 12;
	mov.b64 	%rd11785, 39;
	mov.b64 	%rd11784, 34;
	mov.b64 	%rd11783, 285149435401228961;
	mov.b64 	%rd11782, 43;
	bra.uni 	$L__BB0_479;
$L__BB0_477:
	setp.eq.s16 	%p235, %rs71, 30;
	@%p235 bra 	$L__BB0_476;
	mov.b64 	%rd11791, 47;
	mov.b64 	%rd11790, 11;
	mov.b64 	%rd11789, 10;
	mov.b64 	%rd11788, 48;
	mov.b64 	%rd11787, 285196221169352481;
	mov.b64 	%rd11786, 28;
	mov.b64 	%rd11785, 39;
	mov.b64 	%rd11784, 50;
	mov.b64 	%rd11783, 285241608949781473;
	mov.b64 	%rd11782, 7;
$L__BB0_479:
	cvt.s16.s8 	%rs341, %rs70;
	setp.gt.s16 	%p262, %rs341, -1;
	cvt.u32.u64 	%r717, %rd11791;
	shl.b64 	%rd3320, %rd446, %r717;
	and.b64  	%rd3321, %rd3320, 288230376151711742;
	xor.b64  	%rd3322, %rd3321, %rd447;
	cvt.u32.u64 	%r718, %rd11790;
	shr.u64 	%rd3323, %rd3322, %r718;
	xor.b64  	%rd3324, %rd3323, %rd3322;
	cvt.u32.u64 	%r719, %rd11789;
	shl.b64 	%rd3325, %rd3324, %r719;
	and.b64  	%rd3326, %rd3325, 288230376151711742;
	xor.b64  	%rd3327, %rd3326, %rd3324;
	cvt.u32.u64 	%r720, %rd11788;
	shr.u64 	%rd3328, %rd3327, %r720;
	xor.b64  	%rd3329, %rd3328, %rd3327;
	mul.lo.s64 	%rd3330, %rd3329, %rd11787;
	and.b64  	%rd3331, %rd3330, 288230376151711743;
	cvt.u32.u64 	%r721, %rd11786;
	shr.u64 	%rd3332, %rd3331, %r721;
	xor.b64  	%rd3333, %rd3332, %rd3331;
	cvt.u32.u64 	%r722, %rd11785;
	shr.u64 	%rd3334, %rd3333, %r722;
	xor.b64  	%rd3335, %rd3334, %rd3333;
	cvt.u32.u64 	%r723, %rd11784;
	shr.u64 	%rd3336, %rd3335, %r723;
	xor.b64  	%rd3337, %rd3336, %rd3335;
	mul.lo.s64 	%rd3338, %rd3337, %rd11783;
	and.b64  	%rd3339, %rd3338, 288230376151711743;
	cvt.u32.u64 	%r724, %rd11782;
	shr.u64 	%rd3340, %rd3339, %r724;
	xor.b64  	%rd458, %rd3340, %rd3339;
	shl.b32 	%r725, %r216, 26;
	cvt.u32.u64 	%r726, %rd458;
	and.b32  	%r727, %r726, 67108863;
	or.b32  	%r728, %r727, %r725;
	or.b32  	%r729, %r728, -2147483648;
	selp.b32 	%r1890, %r728, %r729, %p262;
	setp.eq.s32 	%p263, %r1890, -1;
	mov.b16 	%rs641, 0;
	mov.b16 	%rs640, 32;
	@%p263 bra 	$L__BB0_492;
	shr.u64 	%rd12097, %rd458, 26;
	shl.b64 	%rd3341, %rd12097, 2;
	add.s64 	%rd11793, %rd1, %rd3341;
	ld.global.u32 	%r1891, [%rd11793];
	setp.ne.s32 	%p264, %r1891, -1;
	@%p264 bra 	$L__BB0_490;
	atom.relaxed.global.cas.b32 	%r1891, [%rd11793], -1, %r1890;
	setp.ne.s32 	%p265, %r1891, -1;
	@%p265 bra 	$L__BB0_490;
$L__BB0_482:
	setp.ne.s32 	%p949, %r215, %r43;
	setp.eq.s16 	%p950, %rs3, 32767;
	setp.gt.s16 	%p951, %rs341, -1;
	or.pred  	%p952, %p950, %p951;
	or.pred  	%p953, %p952, %p949;
	@%p953 bra 	$L__BB0_488;
	atom.shared.add.u32 	%r1218, [shared+8], 1;
	setp.gt.u32 	%p955, %r1218, 101;
	shl.b32 	%r221, %r1218, 1;
	@%p955 bra 	$L__BB0_489;
	ld.volatile.shared.u32 	%r1222, [shared];
	setp.ge.u32 	%p956, %r1222, %r43;
	@%p956 bra 	$L__BB0_486;
	shl.b32 	%r1228, %r221, 2;
	mov.u32 	%r1229, shared;
	add.s32 	%r1230, %r1229, %r1228;
	st.volatile.shared.u32 	[%r1230+20], %r1852;
	bra.uni 	$L__BB0_487;
$L__BB0_486:
	// begin inline asm
	{
	 .reg .u64 t1;
	 bfe.u64 t1, %rd444, 32, 32;
	 cvt.u32.u64 %r1223, t1;
	}
	// end inline asm
	shl.b32 	%r1225, %r221, 2;
	mov.u32 	%r1226, shared;
	add.s32 	%r1227, %r1226, %r1225;
	st.volatile.shared.u32 	[%r1227+16], %r1223;
	// begin inline asm
	{
	 cvt.u32.u64 %r1224, %rd444;
	}
	// end inline asm
	st.volatile.shared.u32 	[%r1227+20], %r1224;
$L__BB0_487:
	and.b32  	%r1231, %r1890, 2147483647;
	atom.relaxed.global.cas.b32 	%r1232, [%rd11793], %r1890, %r1231;
	mov.b16 	%rs643, 0;
	bra.uni 	$L__BB0_1743;
$L__BB0_488:
	setp.gt.s16 	%p954, %rs341, -1;
	mov.b16 	%rs643, 0;
	@%p954 bra 	$L__BB0_1743;
$L__BB0_489:
	cvt.u32.u64 	%r1219, %rd12097;
	div.u32 	%r1220, %r1219, %r209;
	rem.u32 	%r1221, %r1220, %r210;
	cvt.u64.u32 	%rd8792, %r1221;
	add.s64 	%rd8793, %rd385, %rd8792;
	mov.b16 	%rs503, 1;
	st.volatile.global.u8 	[%rd8793], %rs503;
	mov.b16 	%rs643, 0;
	bra.uni 	$L__BB0_1743;
$L__BB0_490:
	xor.b32  	%r730, %r1891, %r1890;
	and.b32  	%r731, %r730, 2147483647;
	setp.eq.s32 	%p266, %r731, 0;
	mov.b16 	%rs643, 0;
	@%p266 bra 	$L__BB0_1743;
	shr.u32 	%r732, %r1891, 26;
	cvt.u16.u32 	%rs343, %r732;
	and.b16  	%rs640, %rs343, 31;
	mov.u16 	%rs641, %rs71;
$L__BB0_492:
	add.s32 	%r223, %r216, 1;
	setp.eq.s32 	%p267, %r223, 32;
	@%p267 bra 	$L__BB0_1608;
	cvt.u16.u32 	%rs75, %r223;
	mov.b64 	%rd11803, 47;
	mov.b64 	%rd11802, 11;
	mov.b64 	%rd11801, 10;
	mov.b64 	%rd11800, 48;
	mov.b64 	%rd11799, 285196221169352481;
	mov.b64 	%rd11798, 28;
	mov.b64 	%rd11797, 39;
	mov.b64 	%rd11796, 50;
	mov.b64 	%rd11795, 285241608949781473;
	mov.b64 	%rd11794, 7;
	setp.gt.s16 	%p268, %rs75, 15;
	@%p268 bra 	$L__BB0_509;
	setp.gt.s16 	%p284, %rs75, 7;
	@%p284 bra 	$L__BB0_502;
	setp.gt.s16 	%p292, %rs75, 3;
	@%p292 bra 	$L__BB0_499;
	setp.eq.s16 	%p296, %rs75, 1;
	@%p296 bra 	$L__BB0_552;
	setp.eq.s16 	%p297, %rs75, 2;
	@%p297 bra 	$L__BB0_551;
	mov.b64 	%rd11803, 13;
	mov.b64 	%rd11802, 45;
	mov.b64 	%rd11801, 34;
	mov.b64 	%rd11800, 24;
	mov.b64 	%rd11799, 267930342616089025;
	mov.b64 	%rd11798, 39;
	mov.b64 	%rd11797, 33;
	mov.b64 	%rd11796, 25;
	mov.b64 	%rd11795, 269803562387617729;
	mov.b64 	%rd11794, 28;
	bra.uni 	$L__BB0_553;
$L__BB0_499:
	setp.gt.s16 	%p293, %rs75, 5;
	@%p293 bra 	$L__BB0_547;
	setp.eq.s16 	%p295, %rs75, 4;
	@%p295 bra 	$L__BB0_550;
	mov.b64 	%rd11803, 15;
	mov.b64 	%rd11802, 43;
	mov.b64 	%rd11801, 33;
	mov.b64 	%rd11800, 25;
	mov.b64 	%rd11799, 273798227679489921;
	mov.b64 	%rd11798, 41;
	mov.b64 	%rd11797, 36;
	mov.b64 	%rd11796, 20;
	mov.b64 	%rd11795, 274770761918487905;
	mov.b64 	%rd11794, 23;
	bra.uni 	$L__BB0_553;
$L__BB0_502:
	setp.gt.s16 	%p285, %rs75, 11;
	@%p285 bra 	$L__BB0_506;
	setp.gt.s16 	%p289, %rs75, 9;
	@%p289 bra 	$L__BB0_543;
	setp.eq.s16 	%p291, %rs75, 8;
	@%p291 bra 	$L__BB0_546;
	mov.b64 	%rd11803, 24;
	mov.b64 	%rd11802, 34;
	mov.b64 	%rd11801, 20;
	mov.b64 	%rd11800, 38;
	mov.b64 	%rd11799, 279084500409736705;
	mov.b64 	%rd11798, 40;
	mov.b64 	%rd11797, 33;
	mov.b64 	%rd11796, 25;
	mov.b64 	%rd11795, 279484911596695201;
	mov.b64 	%rd11794, 30;
	bra.uni 	$L__BB0_553;
$L__BB0_506:
	setp.gt.s16 	%p286, %rs75, 13;
	@%p286 bra 	$L__BB0_539;
	setp.eq.s16 	%p288, %rs75, 12;
	@%p288 bra 	$L__BB0_542;
	mov.b64 	%rd11803, 28;
	mov.b64 	%rd11802, 30;
	mov.b64 	%rd11801, 15;
	mov.b64 	%rd11800, 43;
	mov.b64 	%rd11799, 281536252838009313;
	mov.b64 	%rd11798, 32;
	mov.b64 	%rd11797, 40;
	mov.b64 	%rd11796, 24;
	mov.b64 	%rd11795, 281753274706402561;
	mov.b64 	%rd11794, 27;
	bra.uni 	$L__BB0_553;
$L__BB0_509:
	setp.gt.s16 	%p269, %rs75, 23;
	@%p269 bra 	$L__BB0_517;
	setp.gt.s16 	%p277, %rs75, 19;
	@%p277 bra 	$L__BB0_514;
	setp.gt.s16 	%p281, %rs75, 17;
	@%p281 bra 	$L__BB0_535;
	setp.eq.s16 	%p283, %rs75, 16;
	@%p283 bra 	$L__BB0_538;
	mov.b64 	%rd11803, 45;
	mov.b64 	%rd11802, 13;
	mov.b64 	%rd11800, 29;
	mov.b64 	%rd11799, 282951361354483777;
	mov.b64 	%rd11798, 15;
	mov.b64 	%rd11797, 44;
	mov.b64 	%rd11796, 33;
	mov.b64 	%rd11795, 283087254675354433;
	mov.b64 	%rd11794, 41;
	mov.u64 	%rd11801, %rd11800;
	bra.uni 	$L__BB0_553;
$L__BB0_514:
	setp.gt.s16 	%p278, %rs75, 21;
	@%p278 bra 	$L__BB0_531;
	setp.eq.s16 	%p280, %rs75, 20;
	@%p280 bra 	$L__BB0_534;
	mov.b64 	%rd11803, 38;
	mov.b64 	%rd11802, 20;
	mov.b64 	%rd11801, 31;
	mov.b64 	%rd11800, 27;
	mov.b64 	%rd11799, 283872564537334273;
	mov.b64 	%rd11798, 50;
	mov.b64 	%rd11797, 34;
	mov.b64 	%rd11796, 48;
	mov.b64 	%rd11795, 283965581826832641;
	mov.b64 	%rd11794, 44;
	bra.uni 	$L__BB0_553;
$L__BB0_517:
	setp.gt.s16 	%p270, %rs75, 27;
	@%p270 bra 	$L__BB0_521;
	setp.gt.s16 	%p274, %rs75, 25;
	@%p274 bra 	$L__BB0_527;
	setp.eq.s16 	%p276, %rs75, 24;
	@%p276 bra 	$L__BB0_530;
	mov.b64 	%rd11803, 26;
	mov.b64 	%rd11802, 32;
	mov.b64 	%rd11801, 35;
	mov.b64 	%rd11800, 23;
	mov.b64 	%rd11799, 284520046447306657;
	mov.b64 	%rd11798, 18;
	mov.b64 	%rd11797, 24;
	mov.b64 	%rd11795, 284587693784774049;
	mov.b64 	%rd11794, 25;
	bra.uni 	$L__BB0_553;
$L__BB0_521:
	setp.gt.s16 	%p271, %rs75, 29;
	@%p271 bra 	$L__BB0_524;
	setp.eq.s16 	%p273, %rs75, 28;
	@%p273 bra 	$L__BB0_526;
	mov.b64 	%rd11803, 30;
	mov.b64 	%rd11802, 28;
	mov.b64 	%rd11800, 9;
	mov.b64 	%rd11799, 284999998730417825;
	mov.b64 	%rd11798, 27;
	mov.b64 	%rd11797, 45;
	mov.b64 	%rd11796, 36;
	mov.b64 	%rd11795, 285051373020302049;
	mov.b64 	%rd11794, 49;
	mov.u64 	%rd11801, %rd11794;
	bra.uni 	$L__BB0_553;
$L__BB0_524:
	setp.eq.s16 	%p272, %rs75, 31;
	@%p272 bra 	$L__BB0_553;
	mov.b64 	%rd11803, 28;
	mov.b64 	%rd11802, 30;
	mov.b64 	%rd11801, 17;
	mov.b64 	%rd11800, 41;
	mov.b64 	%rd11799, 285101185792936897;
	mov.b64 	%rd11798, 12;
	mov.b64 	%rd11796, 34;
	mov.b64 	%rd11795, 285149435401228961;
	mov.b64 	%rd11794, 43;
	bra.uni 	$L__BB0_553;
$L__BB0_526:
	mov.b64 	%rd11803, 32;
	mov.b64 	%rd11802, 26;
	mov.b64 	%rd11801, 12;
	mov.b64 	%rd11800, 46;
	mov.b64 	%rd11799, 284892035344952993;
	mov.b64 	%rd11798, 10;
	mov.b64 	%rd11797, 15;
	mov.b64 	%rd11796, 49;
	mov.b64 	%rd11795, 284946896714230849;
	mov.b64 	%rd11794, 29;
	bra.uni 	$L__BB0_553;
$L__BB0_527:
	setp.eq.s16 	%p275, %rs75, 26;
	@%p275 bra 	$L__BB0_529;
	mov.b64 	%rd11803, 26;
	mov.b64 	%rd11802, 32;
	mov.b64 	%rd11801, 20;
	mov.b64 	%rd11800, 38;
	mov.b64 	%rd11799, 284776606749108353;
	mov.b64 	%rd11798, 46;
	mov.b64 	%rd11797, 43;
	mov.b64 	%rd11796, 23;
	mov.b64 	%rd11795, 284835282445914305;
	mov.b64 	%rd11794, 18;
	bra.uni 	$L__BB0_553;
$L__BB0_529:
	mov.b64 	%rd11803, 48;
	mov.b64 	%rd11802, 10;
	mov.b64 	%rd11801, 49;
	mov.b64 	%rd11800, 9;
	mov.b64 	%rd11799, 284652926893070881;
	mov.b64 	%rd11797, 33;
	mov.b64 	%rd11796, 41;
	mov.b64 	%rd11795, 284715843010116097;
	mov.b64 	%rd11794, 17;
	bra.uni 	$L__BB0_553;
$L__BB0_530:
	mov.b64 	%rd11803, 31;
	mov.b64 	%rd11802, 27;
	mov.b64 	%rd11801, 18;
	mov.b64 	%rd11800, 40;
	mov.b64 	%rd11799, 284376887564999745;
	mov.b64 	%rd11798, 39;
	mov.b64 	%rd11797, 14;
	mov.b64 	%rd11796, 32;
	mov.b64 	%rd11795, 284449821023173761;
	mov.b64 	%rd11794, 20;
	bra.uni 	$L__BB0_553;
$L__BB0_531:
	setp.eq.s16 	%p279, %rs75, 22;
	@%p279 bra 	$L__BB0_533;
	mov.b64 	%rd11803, 20;
	mov.b64 	%rd11802, 38;
	mov.b64 	%rd11801, 19;
	mov.b64 	%rd11800, 39;
	mov.b64 	%rd11799, 284222278660868673;
	mov.b64 	%rd11798, 50;
	mov.b64 	%rd11797, 29;
	mov.b64 	%rd11796, 28;
	mov.b64 	%rd11795, 284301116547594049;
	mov.b64 	%rd11794, 43;
	bra.uni 	$L__BB0_553;
$L__BB0_533:
	mov.b64 	%rd11803, 14;
	mov.b64 	%rd11802, 44;
	mov.b64 	%rd11801, 49;
	mov.b64 	%rd11800, 9;
	mov.b64 	%rd11799, 284054722215412481;
	mov.b64 	%rd11797, 23;
	mov.b64 	%rd11796, 11;
	mov.b64 	%rd11795, 284140212082817761;
	mov.b64 	%rd11794, 8;
	mov.u64 	%rd11798, %rd11796;
	bra.uni 	$L__BB0_553;
$L__BB0_534:
	mov.b64 	%rd11802, 29;
	mov.b64 	%rd11801, 50;
	mov.b64 	%rd11800, 8;
	mov.b64 	%rd11799, 283673798668558849;
	mov.b64 	%rd11798, 43;
	mov.b64 	%rd11796, 49;
	mov.b64 	%rd11795, 283775378267652545;
	mov.b64 	%rd11794, 24;
	mov.u64 	%rd11803, %rd11802;
	bra.uni 	$L__BB0_553;
$L__BB0_535:
	setp.eq.s16 	%p282, %rs75, 18;
	@%p282 bra 	$L__BB0_537;
	mov.b64 	%rd11803, 10;
	mov.b64 	%rd11802, 48;
	mov.b64 	%rd11801, 8;
	mov.b64 	%rd11800, 50;
	mov.b64 	%rd11799, 283456002505686561;
	mov.b64 	%rd11798, 49;
	mov.b64 	%rd11797, 11;
	mov.b64 	%rd11796, 34;
	mov.b64 	%rd11795, 283567436160779521;
	mov.b64 	%rd11794, 15;
	bra.uni 	$L__BB0_553;
$L__BB0_537:
	mov.b64 	%rd11803, 20;
	mov.b64 	%rd11802, 38;
	mov.b64 	%rd11801, 36;
	mov.b64 	%rd11800, 22;
	mov.b64 	%rd11799, 283216344908540961;
	mov.b64 	%rd11798, 21;
	mov.b64 	%rd11797, 41;
	mov.b64 	%rd11796, 13;
	mov.b64 	%rd11795, 283339111309329473;
	mov.b64 	%rd11794, 34;
	bra.uni 	$L__BB0_553;
$L__BB0_538:
	mov.b64 	%rd11802, 23;
	mov.b64 	%rd11801, 49;
	mov.b64 	%rd11800, 9;
	mov.b64 	%rd11799, 282656800181208193;
	mov.b64 	%rd11798, 20;
	mov.b64 	%rd11797, 29;
	mov.b64 	%rd11796, 44;
	mov.b64 	%rd11795, 282808089278945825;
	mov.b64 	%rd11794, 35;
	mov.u64 	%rd11803, %rd11794;
	bra.uni 	$L__BB0_553;
$L__BB0_539:
	setp.eq.s16 	%p287, %rs75, 14;
	@%p287 bra 	$L__BB0_541;
	mov.b64 	%rd11803, 35;
	mov.b64 	%rd11802, 23;
	mov.b64 	%rd11801, 42;
	mov.b64 	%rd11800, 16;
	mov.b64 	%rd11799, 282327440901931361;
	mov.b64 	%rd11798, 25;
	mov.b64 	%rd11797, 44;
	mov.b64 	%rd11796, 29;
	mov.b64 	%rd11795, 282496859889697761;
	mov.b64 	%rd11794, 28;
	bra.uni 	$L__BB0_553;
$L__BB0_541:
	mov.b64 	%rd11803, 43;
	mov.b64 	%rd11802, 15;
	mov.b64 	%rd11801, 32;
	mov.b64 	%rd11799, 281956689498154913;
	mov.b64 	%rd11798, 31;
	mov.b64 	%rd11797, 46;
	mov.b64 	%rd11796, 28;
	mov.b64 	%rd11795, 282147721590778113;
	mov.b64 	%rd11794, 26;
	mov.u64 	%rd11800, %rd11794;
	bra.uni 	$L__BB0_553;
$L__BB0_542:
	mov.b64 	%rd11803, 19;
	mov.b64 	%rd11801, 41;
	mov.b64 	%rd11800, 17;
	mov.b64 	%rd11799, 281055405630294177;
	mov.b64 	%rd11798, 24;
	mov.b64 	%rd11797, 39;
	mov.b64 	%rd11796, 21;
	mov.b64 	%rd11795, 281304181919950017;
	mov.b64 	%rd11794, 25;
	mov.u64 	%rd11802, %rd11797;
	bra.uni 	$L__BB0_553;
$L__BB0_543:
	setp.eq.s16 	%p290, %rs75, 10;
	@%p290 bra 	$L__BB0_545;
	mov.b64 	%rd11803, 14;
	mov.b64 	%rd11802, 44;
	mov.b64 	%rd11801, 30;
	mov.b64 	%rd11800, 28;
	mov.b64 	%rd11799, 280500128220004769;
	mov.b64 	%rd11798, 43;
	mov.b64 	%rd11797, 12;
	mov.b64 	%rd11796, 26;
	mov.b64 	%rd11795, 280788122285418593;
	mov.b64 	%rd11794, 31;
	bra.uni 	$L__BB0_553;
$L__BB0_545:
	mov.b64 	%rd11803, 10;
	mov.b64 	%rd11802, 48;
	mov.b64 	%rd11801, 19;
	mov.b64 	%rd11800, 39;
	mov.b64 	%rd11799, 279851713384313729;
	mov.b64 	%rd11798, 26;
	mov.b64 	%rd11797, 46;
	mov.b64 	%rd11796, 23;
	mov.b64 	%rd11795, 280188987274752513;
	mov.b64 	%rd11794, 28;
	bra.uni 	$L__BB0_553;
$L__BB0_546:
	mov.b64 	%rd11803, 31;
	mov.b64 	%rd11801, 34;
	mov.b64 	%rd11800, 24;
	mov.b64 	%rd11799, 278162633336634177;
	mov.b64 	%rd11798, 29;
	mov.b64 	%rd11797, 40;
	mov.b64 	%rd11796, 20;
	mov.b64 	%rd11795, 278645698719794337;
	mov.b64 	%rd11794, 27;
	mov.u64 	%rd11802, %rd11794;
	bra.uni 	$L__BB0_553;
$L__BB0_547:
	setp.eq.s16 	%p294, %rs75, 6;
	@%p294 bra 	$L__BB0_549;
	mov.b64 	%rd11801, 35;
	mov.b64 	%rd11799, 277034064015897377;
	mov.b64 	%rd11797, 46;
	mov.b64 	%rd11796, 23;
	mov.b64 	%rd11795, 277628311561397793;
	mov.b64 	%rd11794, 26;
	mov.u64 	%rd11798, %rd11794;
	mov.u64 	%rd11800, %rd11796;
	mov.u64 	%rd11802, %rd11801;
	mov.u64 	%rd11803, %rd11796;
	bra.uni 	$L__BB0_553;
$L__BB0_549:
	mov.b64 	%rd11803, 34;
	mov.b64 	%rd11801, 12;
	mov.b64 	%rd11800, 46;
	mov.b64 	%rd11799, 275620470718573249;
	mov.b64 	%rd11798, 38;
	mov.b64 	%rd11797, 42;
	mov.b64 	%rd11796, 24;
	mov.b64 	%rd11795, 276369236322456321;
	mov.b64 	%rd11794, 29;
	mov.u64 	%rd11802, %rd11796;
	bra.uni 	$L__BB0_553;
$L__BB0_550:
	mov.b64 	%rd11803, 11;
	mov.b64 	%rd11802, 47;
	mov.b64 	%rd11801, 35;
	mov.b64 	%rd11799, 271360135202345537;
	mov.b64 	%rd11798, 23;
	mov.b64 	%rd11797, 30;
	mov.b64 	%rd11796, 26;
	mov.b64 	%rd11795, 272674155842871233;
	mov.b64 	%rd11794, 20;
	mov.u64 	%rd11800, %rd11798;
	bra.uni 	$L__BB0_553;
$L__BB0_551:
	mov.b64 	%rd11803, 14;
	mov.b64 	%rd11801, 39;
	mov.b64 	%rd11800, 19;
	mov.b64 	%rd11799, 262748614696183809;
	mov.b64 	%rd11798, 44;
	mov.b64 	%rd11796, 15;
	mov.b64 	%rd11795, 265632916863469185;
	mov.b64 	%rd11794, 30;
	mov.u64 	%rd11797, %rd11794;
	mov.u64 	%rd11802, %rd11798;
	bra.uni 	$L__BB0_553;
$L__BB0_552:
	mov.b64 	%rd11803, 10;
	mov.b64 	%rd11802, 48;
	mov.b64 	%rd11801, 35;
	mov.b64 	%rd11800, 23;
	mov.b64 	%rd11799, 254009204483154977;
	mov.b64 	%rd11798, 40;
	mov.b64 	%rd11797, 34;
	mov.b64 	%rd11796, 19;
	mov.b64 	%rd11795, 259019297824935521;
	mov.b64 	%rd11794, 26;
$L__BB0_553:
	setp.gt.s16 	%p298, %rs341, -1;
	cvt.u32.u64 	%r733, %rd11803;
	shl.b64 	%rd3636, %rd446, %r733;
	and.b64  	%rd3637, %rd3636, 288230376151711742;
	xor.b64  	%rd3638, %rd3637, %rd447;
	cvt.u32.u64 	%r734, %rd11802;
	shr.u64 	%rd3639, %rd3638, %r734;
	xor.b64  	%rd3640, %rd3639, %rd3638;
	cvt.u32.u64 	%r735, %rd11801;
	shl.b64 	%rd3641, %rd3640, %r735;
	and.b64  	%rd3642, %rd3641, 288230376151711742;
	xor.b64  	%rd3643, %rd3642, %rd3640;
	cvt.u32.u64 	%r736, %rd11800;
	shr.u64 	%rd3644, %rd3643, %r736;
	xor.b64  	%rd3645, %rd3644, %rd3643;
	mul.lo.s64 	%rd3646, %rd3645, %rd11799;
	and.b64  	%rd3647, %rd3646, 288230376151711743;
	cvt.u32.u64 	%r737, %rd11798;
	shr.u64 	%rd3648, %rd3647, %r737;
	xor.b64  	%rd3649, %rd3648, %rd3647;
	cvt.u32.u64 	%r738, %rd11797;
	shr.u64 	%rd3650, %rd3649, %r738;
	xor.b64  	%rd3651, %rd3650, %rd3649;
	cvt.u32.u64 	%r739, %rd11796;
	shr.u64 	%rd3652, %rd3651, %r739;
	xor.b64  	%rd3653, %rd3652, %rd3651;
	mul.lo.s64 	%rd3654, %rd3653, %rd11795;
	and.b64  	%rd3655, %rd3654, 288230376151711743;
	cvt.u32.u64 	%r740, %rd11794;
	shr.u64 	%rd3656, %rd3655, %r740;
	xor.b64  	%rd473, %rd3656, %rd3655;
	shl.b32 	%r741, %r223, 26;
	cvt.u32.u64 	%r742, %rd473;
	and.b32  	%r743, %r742, 67108863;
	or.b32  	%r744, %r743, %r741;
	or.b32  	%r745, %r744, -2147483648;
	selp.b32 	%r1890, %r744, %r745, %p298;
	setp.eq.s32 	%p299, %r1890, -1;
	@%p299 bra 	$L__BB0_558;
	shr.u64 	%rd12097, %rd473, 26;
	shl.b64 	%rd3657, %rd12097, 2;
	add.s64 	%rd11793, %rd1, %rd3657;
	ld.global.u32 	%r1892, [%rd11793];
	setp.ne.s32 	%p300, %r1892, -1;
	@%p300 bra 	$L__BB0_556;
	atom.relaxed.global.cas.b32 	%r1892, [%rd11793], -1, %r1890;
	setp.eq.s32 	%p301, %r1892, -1;
	@%p301 bra 	$L__BB0_482;
$L__BB0_556:
	xor.b32  	%r746, %r1892, %r1890;
	and.b32  	%r747, %r746, 2147483647;
	setp.eq.s32 	%p302, %r747, 0;
	mov.b16 	%rs643, 0;
	@%p302 bra 	$L__BB0_1743;
	shr.u32 	%r748, %r1892, 26;
	cvt.u16.u32 	%rs347, %r748;
	and.b16  	%rs348, %rs347, 31;
	setp.lt.u16 	%p303, %rs348, %rs640;
	min.u16 	%rs640, %rs348, %rs640;
	selp.b16 	%rs641, %rs75, %rs641, %p303;
$L__BB0_558:
	add.s32 	%r228, %r216, 2;
	setp.eq.s32 	%p304, %r228, 32;
	@%p304 bra 	$L__BB0_1608;
	cvt.u16.u32 	%rs80, %r228;
	mov.b64 	%rd11813, 47;
	mov.b64 	%rd11812, 11;
	mov.b64 	%rd11811, 10;
	mov.b64 	%rd11810, 48;
	mov.b64 	%rd11809, 285196221169352481;
	mov.b64 	%rd11808, 28;
	mov.b64 	%rd11807, 39;
	mov.b64 	%rd11806, 50;
	mov.b64 	%rd11805, 285241608949781473;
	mov.b64 	%rd11804, 7;
	setp.gt.s16 	%p305, %rs80, 16;
	@%p305 bra 	$L__BB0_575;
	setp.gt.s16 	%p320, %rs80, 8;
	@%p320 bra 	$L__BB0_568;
	setp.gt.s16 	%p328, %rs80, 4;
	@%p328 bra 	$L__BB0_565;
	setp.eq.s16 	%p332, %rs80, 2;
	@%p332 bra 	$L__BB0_616;
	setp.eq.s16 	%p333, %rs80, 3;
	@%p333 bra 	$L__BB0_615;
	mov.b64 	%rd11813, 11;
	mov.b64 	%rd11812, 47;
	mov.b64 	%rd11811, 35;
	mov.b64 	%rd11809, 271360135202345537;
	mov.b64 	%rd11808, 23;
	mov.b64 	%rd11807, 30;
	mov.b64 	%rd11806, 26;
	mov.b64 	%rd11805, 272674155842871233;
	mov.b64 	%rd11804, 20;
	mov.u64 	%rd11810, %rd11808;
	bra.uni 	$L__BB0_617;
$L__BB0_565:
	setp.gt.s16 	%p329, %rs80, 6;
	@%p329 bra 	$L__BB0_611;
	setp.eq.s16 	%p331, %rs80, 5;
	@%p331 bra 	$L__BB0_614;
	mov.b64 	%rd11813, 34;
	mov.b64 	%rd11811, 12;
	mov.b64 	%rd11810, 46;
	mov.b64 	%rd11809, 275620470718573249;
	mov.b64 	%rd11808, 38;
	mov.b64 	%rd11807, 42;
	mov.b64 	%rd11806, 24;
	mov.b64 	%rd11805, 276369236322456321;
	mov.b64 	%rd11804, 29;
	mov.u64 	%rd11812, %rd11806;
	bra.uni 	$L__BB0_617;
$L__BB0_568:
	setp.gt.s16 	%p321, %rs80, 12;
	@%p321 bra 	$L__BB0_572;
	setp.gt.s16 	%p325, %rs80, 10;
	@%p325 bra 	$L__BB0_607;
	setp.eq.s16 	%p327, %rs80, 9;
	@%p327 bra 	$L__BB0_610;
	mov.b64 	%rd11813, 10;
	mov.b64 	%rd11812, 48;
	mov.b64 	%rd11811, 19;
	mov.b64 	%rd11810, 39;
	mov.b64 	%rd11809, 279851713384313729;
	mov.b64 	%rd11808, 26;
	mov.b64 	%rd11807, 46;
	mov.b64 	%rd11806, 23;
	mov.b64 	%rd11805, 280188987274752513;
	mov.b64 	%rd11804, 28;
	bra.uni 	$L__BB0_617;
$L__BB0_572:
	setp.gt.s16 	%p322, %rs80, 14;
	@%p322 bra 	$L__BB0_603;
	setp.eq.s16 	%p324, %rs80, 13;
	@%p324 bra 	$L__BB0_606;
	mov.b64 	%rd11813, 43;
	mov.b64 	%rd11812, 15;
	mov.b64 	%rd11811, 32;
	mov.b64 	%rd11809, 281956689498154913;
	mov.b64 	%rd11808, 31;
	mov.b64 	%rd11807, 46;
	mov.b64 	%rd11806, 28;
	mov.b64 	%rd11805, 282147721590778113;
	mov.b64 	%rd11804, 26;
	mov.u64 	%rd11810, %rd11804;
	bra.uni 	$L__BB0_617;
$L__BB0_575:
	setp.gt.s16 	%p306, %rs80, 23;
	@%p306 bra 	$L__BB0_583;
	setp.gt.s16 	%p314, %rs80, 19;
	@%p314 bra 	$L__BB0_580;
	setp.eq.s16 	%p318, %rs80, 17;
	@%p318 bra 	$L__BB0_602;
	setp.eq.s16 	%p319, %rs80, 18;
	@%p319 bra 	$L__BB0_601;
	mov.b64 	%rd11813, 10;
	mov.b64 	%rd11812, 48;
	mov.b64 	%rd11811, 8;
	mov.b64 	%rd11810, 50;
	mov.b64 	%rd11809, 283456002505686561;
	mov.b64 	%rd11808, 49;
	mov.b64 	%rd11807, 11;
	mov.b64 	%rd11806, 34;
	mov.b64 	%rd11805, 283567436160779521;
	mov.b64 	%rd11804, 15;
	bra.uni 	$L__BB0_617;
$L__BB0_580:
	setp.gt.s16 	%p315, %rs80, 21;
	@%p315 bra 	$L__BB0_597;
	setp.eq.s16 	%p317, %rs80, 20;
	@%p317 bra 	$L__BB0_600;
	mov.b64 	%rd11813, 38;
	mov.b64 	%rd11812, 20;
	mov.b64 	%rd11811, 31;
	mov.b64 	%rd11810, 27;
	mov.b64 	%rd11809, 283872564537334273;
	mov.b64 	%rd11808, 50;
	mov.b64 	%rd11807, 34;
	mov.b64 	%rd11806, 48;
	mov.b64 	%rd11805, 283965581826832641;
	mov.b64 	%rd11804, 44;
	bra.uni 	$L__BB0_617;
$L__BB0_583:
	setp.gt.s16 	%p307, %rs80, 27;
	@%p307 bra 	$L__BB0_587;
	setp.gt.s16 	%p311, %rs80, 25;
	@%p311 bra 	$L__BB0_593;
	setp.eq.s16 	%p313, %rs80, 24;
	@%p313 bra 	$L__BB0_596;
	mov.b64 	%rd11813, 26;
	mov.b64 	%rd11812, 32;
	mov.b64 	%rd11811, 35;
	mov.b64 	%rd11810, 23;
	mov.b64 	%rd11809, 284520046447306657;
	mov.b64 	%rd11808, 18;
	mov.b64 	%rd11807, 24;
	mov.b64 	%rd11805, 284587693784774049;
	mov.b64 	%rd11804, 25;
	bra.uni 	$L__BB0_617;
$L__BB0_587:
	setp.gt.s16 	%p308, %rs80, 29;
	@%p308 bra 	$L__BB0_590;
	setp.eq.s16 	%p310, %rs80, 28;
	@%p310 bra 	$L__BB0_592;
	mov.b64 	%rd11813, 30;
	mov.b64 	%rd11812, 28;
	mov.b64 	%rd11810, 9;
	mov.b64 	%rd11809, 284999998730417825;
	mov.b64 	%rd11808, 27;
	mov.b64 	%rd11807, 45;
	mov.b64 	%rd11806, 36;
	mov.b64 	%rd11805, 285051373020302049;
	mov.b64 	%rd11804, 49;
	mov.u64 	%rd11811, %rd11804;
	bra.uni 	$L__BB0_617;
$L__BB0_590:
	setp.eq.s16 	%p309, %rs80, 31;
	@%p309 bra 	$L__BB0_617;
	mov.b64 	%rd11813, 28;
	mov.b64 	%rd11812, 30;
	mov.b64 	%rd11811, 17;
	mov.b64 	%rd11810, 41;
	mov.b64 	%rd11809, 285101185792936897;
	mov.b64 	%rd11808, 12;
	mov.b64 	%rd11806, 34;
	mov.b64 	%rd11805, 285149435401228961;
	mov.b64 	%rd11804, 43;
	bra.uni 	$L__BB0_617;
$L__BB0_592:
	mov.b64 	%rd11813, 32;
	mov.b64 	%rd11812, 26;
	mov.b64 	%rd11811, 12;
	mov.b64 	%rd11810, 46;
	mov.b64 	%rd11809, 284892035344952993;
	mov.b64 	%rd11808, 10;
	mov.b64 	%rd11807, 15;
	mov.b64 	%rd11806, 49;
	mov.b64 	%rd11805, 284946896714230849;
	mov.b64 	%rd11804, 29;
	bra.uni 	$L__BB0_617;
$L__BB0_593:
	setp.eq.s16 	%p312, %rs80, 26;
	@%p312 bra 	$L__BB0_595;
	mov.b64 	%rd11813, 26;
	mov.b64 	%rd11812, 32;
	mov.b64 	%rd11811, 20;
	mov.b64 	%rd11810, 38;
	mov.b64 	%rd11809, 284776606749108353;
	mov.b64 	%rd11808, 46;
	mov.b64 	%rd11807, 43;
	mov.b64 	%rd11806, 23;
	mov.b64 	%rd11805, 284835282445914305;
	mov.b64 	%rd11804, 18;
	bra.uni 	$L__BB0_617;
$L__BB0_595:
	mov.b64 	%rd11813, 48;
	mov.b64 	%rd11812, 10;
	mov.b64 	%rd11811, 49;
	mov.b64 	%rd11810, 9;
	mov.b64 	%rd11809, 284652926893070881;
	mov.b64 	%rd11807, 33;
	mov.b64 	%rd11806, 41;
	mov.b64 	%rd11805, 284715843010116097;
	mov.b64 	%rd11804, 17;
	bra.uni 	$L__BB0_617;
$L__BB0_596:
	mov.b64 	%rd11813, 31;
	mov.b64 	%rd11812, 27;
	mov.b64 	%rd11811, 18;
	mov.b64 	%rd11810, 40;
	mov.b64 	%rd11809, 284376887564999745;
	mov.b64 	%rd11808, 39;
	mov.b64 	%rd11807, 14;
	mov.b64 	%rd11806, 32;
	mov.b64 	%rd11805, 284449821023173761;
	mov.b64 	%rd11804, 20;
	bra.uni 	$L__BB0_617;
$L__BB0_597:
	setp.eq.s16 	%p316, %rs80, 22;
	@%p316 bra 	$L__BB0_599;
	mov.b64 	%rd11813, 20;
	mov.b64 	%rd11812, 38;
	mov.b64 	%rd11811, 19;
	mov.b64 	%rd11810, 39;
	mov.b64 	%rd11809, 284222278660868673;
	mov.b64 	%rd11808, 50;
	mov.b64 	%rd11807, 29;
	mov.b64 	%rd11806, 28;
	mov.b64 	%rd11805, 284301116547594049;
	mov.b64 	%rd11804, 43;
	bra.uni 	$L__BB0_617;
$L__BB0_599:
	mov.b64 	%rd11813, 14;
	mov.b64 	%rd11812, 44;
	mov.b64 	%rd11811, 49;
	mov.b64 	%rd11810, 9;
	mov.b64 	%rd11809, 284054722215412481;
	mov.b64 	%rd11807, 23;
	mov.b64 	%rd11806, 11;
	mov.b64 	%rd11805, 284140212082817761;
	mov.b64 	%rd11804, 8;
	mov.u64 	%rd11808, %rd11806;
	bra.uni 	$L__BB0_617;
$L__BB0_600:
	mov.b64 	%rd11812, 29;
	mov.b64 	%rd11811, 50;
	mov.b64 	%rd11810, 8;
	mov.b64 	%rd11809, 283673798668558849;
	mov.b64 	%rd11808, 43;
	mov.b64 	%rd11806, 49;
	mov.b64 	%rd11805, 283775378267652545;
	mov.b64 	%rd11804, 24;
	mov.u64 	%rd11813, %rd11812;
	bra.uni 	$L__BB0_617;
$L__BB0_601:
	mov.b64 	%rd11813, 20;
	mov.b64 	%rd11812, 38;
	mov.b64 	%rd11811, 36;
	mov.b64 	%rd11810, 22;
	mov.b64 	%rd11809, 283216344908540961;
	mov.b64 	%rd11808, 21;
	mov.b64 	%rd11807, 41;
	mov.b64 	%rd11806, 13;
	mov.b64 	%rd11805, 283339111309329473;
	mov.b64 	%rd11804, 34;
	bra.uni 	$L__BB0_617;
$L__BB0_602:
	mov.b64 	%rd11813, 45;
	mov.b64 	%rd11812, 13;
	mov.b64 	%rd11810, 29;
	mov.b64 	%rd11809, 282951361354483777;
	mov.b64 	%rd11808, 15;
	mov.b64 	%rd11807, 44;
	mov.b64 	%rd11806, 33;
	mov.b64 	%rd11805, 283087254675354433;
	mov.b64 	%rd11804, 41;
	mov.u64 	%rd11811, %rd11810;
	bra.uni 	$L__BB0_617;
$L__BB0_603:
	setp.eq.s16 	%p323, %rs80, 15;
	@%p323 bra 	$L__BB0_605;
	mov.b64 	%rd11812, 23;
	mov.b64 	%rd11811, 49;
	mov.b64 	%rd11810, 9;
	mov.b64 	%rd11809, 282656800181208193;
	mov.b64 	%rd11808, 20;
	mov.b64 	%rd11807, 29;
	mov.b64 	%rd11806, 44;
	mov.b64 	%rd11805, 282808089278945825;
	mov.b64 	%rd11804, 35;
	mov.u64 	%rd11813, %rd11804;
	bra.uni 	$L__BB0_617;
$L__BB0_605:
	mov.b64 	%rd11813, 35;
	mov.b64 	%rd11812, 23;
	mov.b64 	%rd11811, 42;
	mov.b64 	%rd11810, 16;
	mov.b64 	%rd11809, 282327440901931361;
	mov.b64 	%rd11808, 25;
	mov.b64 	%rd11807, 44;
	mov.b64 	%rd11806, 29;
	mov.b64 	%rd11805, 282496859889697761;
	mov.b64 	%rd11804, 28;
	bra.uni 	$L__BB0_617;
$L__BB0_606:
	mov.b64 	%rd11813, 28;
	mov.b64 	%rd11812, 30;
	mov.b64 	%rd11811, 15;
	mov.b64 	%rd11810, 43;
	mov.b64 	%rd11809, 281536252838009313;
	mov.b64 	%rd11808, 32;
	mov.b64 	%rd11807, 40;
	mov.b64 	%rd11806, 24;
	mov.b64 	%rd11805, 281753274706402561;
	mov.b64 	%rd11804, 27;
	bra.uni 	$L__BB0_617;
$L__BB0_607:
	setp.eq.s16 	%p326, %rs80, 11;
	@%p326 bra 	$L__BB0_609;
	mov.b64 	%rd11813, 19;
	mov.b64 	%rd11811, 41;
	mov.b64 	%rd11810, 17;
	mov.b64 	%rd11809, 281055405630294177;
	mov.b64 	%rd11808, 24;
	mov.b64 	%rd11807, 39;
	mov.b64 	%rd11806, 21;
	mov.b64 	%rd11805, 281304181919950017;
	mov.b64 	%rd11804, 25;
	mov.u64 	%rd11812, %rd11807;
	bra.uni 	$L__BB0_617;
$L__BB0_609:
	mov.b64 	%rd11813, 14;
	mov.b64 	%rd11812, 44;
	mov.b64 	%rd11811, 30;
	mov.b64 	%rd11810, 28;
	mov.b64 	%rd11809, 280500128220004769;
	mov.b64 	%rd11808, 43;
	mov.b64 	%rd11807, 12;
	mov.b64 	%rd11806, 26;
	mov.b64 	%rd11805, 280788122285418593;
	mov.b64 	%rd11804, 31;
	bra.uni 	$L__BB0_617;
$L__BB0_610:
	mov.b64 	%rd11813, 24;
	mov.b64 	%rd11812, 34;
	mov.b64 	%rd11811, 20;
	mov.b64 	%rd11810, 38;
	mov.b64 	%rd11809, 279084500409736705;
	mov.b64 	%rd11808, 40;
	mov.b64 	%rd11807, 33;
	mov.b64 	%rd11806, 25;
	mov.b64 	%rd11805, 279484911596695201;
	mov.b64 	%rd11804, 30;
	bra.uni 	$L__BB0_617;
$L__BB0_611:
	setp.eq.s16 	%p330, %rs80, 7;
	@%p330 bra 	$L__BB0_613;
	mov.b64 	%rd11813, 31;
	mov.b64 	%rd11811, 34;
	mov.b64 	%rd11810, 24;
	mov.b64 	%rd11809, 278162633336634177;
	mov.b64 	%rd11808, 29;
	mov.b64 	%rd11807, 40;
	mov.b64 	%rd11806, 20;
	mov.b64 	%rd11805, 278645698719794337;
	mov.b64 	%rd11804, 27;
	mov.u64 	%rd11812, %rd11804;
	bra.uni 	$L__BB0_617;
$L__BB0_613:
	mov.b64 	%rd11811, 35;
	mov.b64 	%rd11809, 277034064015897377;
	mov.b64 	%rd11807, 46;
	mov.b64 	%rd11806, 23;
	mov.b64 	%rd11805, 277628311561397793;
	mov.b64 	%rd11804, 26;
	mov.u64 	%rd11808, %rd11804;
	mov.u64 	%rd11810, %rd11806;
	mov.u64 	%rd11812, %rd11811;
	mov.u64 	%rd11813, %rd11806;
	bra.uni 	$L__BB0_617;
$L__BB0_614:
	mov.b64 	%rd11813, 15;
	mov.b64 	%rd11812, 43;
	mov.b64 	%rd11811, 33;
	mov.b64 	%rd11810, 25;
	mov.b64 	%rd11809, 273798227679489921;
	mov.b64 	%rd11808, 41;
	mov.b64 	%rd11807, 36;
	mov.b64 	%rd11806, 20;
	mov.b64 	%rd11805, 274770761918487905;
	mov.b64 	%rd11804, 23;
	bra.uni 	$L__BB0_617;
$L__BB0_615:
	mov.b64 	%rd11813, 13;
	mov.b64 	%rd11812, 45;
	mov.b64 	%rd11811, 34;
	mov.b64 	%rd11810, 24;
	mov.b64 	%rd11809, 267930342616089025;
	mov.b64 	%rd11808, 39;
	mov.b64 	%rd11807, 33;
	mov.b64 	%rd11806, 25;
	mov.b64 	%rd11805, 269803562387617729;
	mov.b64 	%rd11804, 28;
	bra.uni 	$L__BB0_617;
$L__BB0_616:
	mov.b64 	%rd11813, 14;
	mov.b64 	%rd11811, 39;
	mov.b64 	%rd11810, 19;
	mov.b64 	%rd11809, 262748614696183809;
	mov.b64 	%rd11808, 44;
	mov.b64 	%rd11806, 15;
	mov.b64 	%rd11805, 265632916863469185;
	mov.b64 	%rd11804, 30;
	mov.u64 	%rd11807, %rd11804;
	mov.u64 	%rd11812, %rd11808;
$L__BB0_617:
	setp.gt.s16 	%p334, %rs341, -1;
	cvt.u32.u64 	%r749, %rd11813;
	shl.b64 	%rd3942, %rd446, %r749;
	and.b64  	%rd3943, %rd3942, 288230376151711742;
	xor.b64  	%rd3944, %rd3943, %rd447;
	cvt.u32.u64 	%r750, %rd11812;
	shr.u64 	%rd3945, %rd3944, %r750;
	xor.b64  	%rd3946, %rd3945, %rd3944;
	cvt.u32.u64 	%r751, %rd11811;
	shl.b64 	%rd3947, %rd3946, %r751;
	and.b64  	%rd3948, %rd3947, 288230376151711742;
	xor.b64  	%rd3949, %rd3948, %rd3946;
	cvt.u32.u64 	%r752, %rd11810;
	shr.u64 	%rd3950, %rd3949, %r752;
	xor.b64  	%rd3951, %rd3950, %rd3949;
	mul.lo.s64 	%rd3952, %rd3951, %rd11809;
	and.b64  	%rd3953, %rd3952, 288230376151711743;
	cvt.u32.u64 	%r753, %rd11808;
	shr.u64 	%rd3954, %rd3953, %r753;
	xor.b64  	%rd3955, %rd3954, %rd3953;
	cvt.u32.u64 	%r754, %rd11807;
	shr.u64 	%rd3956, %rd3955, %r754;
	xor.b64  	%rd3957, %rd3956, %rd3955;
	cvt.u32.u64 	%r755, %rd11806;
	shr.u64 	%rd3958, %rd3957, %r755;
	xor.b64  	%rd3959, %rd3958, %rd3957;
	mul.lo.s64 	%rd3960, %rd3959, %rd11805;
	and.b64  	%rd3961, %rd3960, 288230376151711743;
	cvt.u32.u64 	%r756, %rd11804;
	shr.u64 	%rd3962, %rd3961, %r756;
	xor.b64  	%rd486, %rd3962, %rd3961;
	shl.b32 	%r757, %r228, 26;
	cvt.u32.u64 	%r758, %rd486;
	and.b32  	%r759, %r758, 67108863;
	or.b32  	%r760, %r759, %r757;
	or.b32  	%r761, %r760, -2147483648;
	selp.b32 	%r1890, %r760, %r761, %p334;
	setp.eq.s32 	%p335, %r1890, -1;
	@%p335 bra 	$L__BB0_622;
	shr.u64 	%rd12097, %rd486, 26;
	shl.b64 	%rd3963, %rd12097, 2;
	add.s64 	%rd11793, %rd1, %rd3963;
	ld.global.u32 	%r1893, [%rd11793];
	setp.ne.s32 	%p336, %r1893, -1;
	@%p336 bra 	$L__BB0_620;
	atom.relaxed.global.cas.b32 	%r1893, [%rd11793], -1, %r1890;
	setp.eq.s32 	%p337, %r1893, -1;
	@%p337 bra 	$L__BB0_482;
$L__BB0_620:
	xor.b32  	%r762, %r1893, %r1890;
	and.b32  	%r763, %r762, 2147483647;
	setp.eq.s32 	%p338, %r763, 0;
	mov.b16 	%rs643, 0;
	@%p338 bra 	$L__BB0_1743;
	shr.u32 	%r764, %r1893, 26;
	cvt.u16.u32 	%rs352, %r764;
	and.b16  	%rs353, %rs352, 31;
	setp.lt.u16 	%p339, %rs353, %rs640;
	min.u16 	%rs640, %rs353, %rs640;
	selp.b16 	%rs641, %rs80, %rs641, %p339;
$L__BB0_622:
	add.s32 	%r233, %r216, 3;
	setp.eq.s32 	%p340, %r233, 32;
	@%p340 bra 	$L__BB0_1608;
	cvt.u16.u32 	%rs85, %r233;
	mov.b64 	%rd11823, 47;
	mov.b64 	%rd11822, 11;
	mov.b64 	%rd11821, 10;
	mov.b64 	%rd11820, 48;
	mov.b64 	%rd11819, 285196221169352481;
	mov.b64 	%rd11818, 28;
	mov.b64 	%rd11817, 39;
	mov.b64 	%rd11816, 50;
	mov.b64 	%rd11815, 285241608949781473;
	mov.b64 	%rd11814, 7;
	setp.gt.s16 	%p341, %rs85, 16;
	@%p341 bra 	$L__BB0_639;
	setp.gt.s16 	%p356, %rs85, 9;
	@%p356 bra 	$L__BB0_632;
	setp.gt.s16 	%p363, %rs85, 5;
	@%p363 bra 	$L__BB0_629;
	setp.eq.s16 	%p367, %rs85, 3;
	@%p367 bra 	$L__BB0_678;
	setp.eq.s16 	%p368, %rs85, 4;
	@%p368 bra 	$L__BB0_677;
	mov.b64 	%rd11823, 15;
	mov.b64 	%rd11822, 43;
	mov.b64 	%rd11821, 33;
	mov.b64 	%rd11820, 25;
	mov.b64 	%rd11819, 273798227679489921;
	mov.b64 	%rd11818, 41;
	mov.b64 	%rd11817, 36;
	mov.b64 	%rd11816, 20;
	mov.b64 	%rd11815, 274770761918487905;
	mov.b64 	%rd11814, 23;
	bra.uni 	$L__BB0_679;
$L__BB0_629:
	setp.gt.s16 	%p364, %rs85, 7;
	@%p364 bra 	$L__BB0_673;
	setp.eq.s16 	%p366, %rs85, 6;
	@%p366 bra 	$L__BB0_676;
	mov.b64 	%rd11821, 35;
	mov.b64 	%rd11819, 277034064015897377;
	mov.b64 	%rd11817, 46;
	mov.b64 	%rd11816, 23;
	mov.b64 	%rd11815, 277628311561397793;
	mov.b64 	%rd11814, 26;
	mov.u64 	%rd11818, %rd11814;
	mov.u64 	%rd11820, %rd11816;
	mov.u64 	%rd11822, %rd11821;
	mov.u64 	%rd11823, %rd11816;
	bra.uni 	$L__BB0_679;
$L__BB0_632:
	setp.gt.s16 	%p357, %rs85, 12;
	@%p357 bra 	$L__BB0_636;
	setp.eq.s16 	%p361, %rs85, 10;
	@%p361 bra 	$L__BB0_672;
	setp.eq.s16 	%p362, %rs85, 11;
	@%p362 bra 	$L__BB0_671;
	mov.b64 	%rd11823, 19;
	mov.b64 	%rd11821, 41;
	mov.b64 	%rd11820, 17;
	mov.b64 	%rd11819, 281055405630294177;
	mov.b64 	%rd11818, 24;
	mov.b64 	%rd11817, 39;
	mov.b64 	%rd11816, 21;
	mov.b64 	%rd11815, 281304181919950017;
	mov.b64 	%rd11814, 25;
	mov.u64 	%rd11822, %rd11817;
	bra.uni 	$L__BB0_679;
$L__BB0_636:
	setp.gt.s16 	%p358, %rs85, 14;
	@%p358 bra 	$L__BB0_667;
	setp.eq.s16 	%p360, %rs85, 13;
	@%p360 bra 	$L__BB0_670;
	mov.b64 	%rd11823, 43;
	mov.b64 	%rd11822, 15;
	mov.b64 	%rd11821, 32;
	mov.b64 	%rd11819, 281956689498154913;
	mov.b64 	%rd11818, 31;
	mov.b64 	%rd11817, 46;
	mov.b64 	%rd11816, 28;
	mov.b64 	%rd11815, 282147721590778113;
	mov.b64 	%rd11814, 26;
	mov.u64 	%rd11820, %rd11814;
	bra.uni 	$L__BB0_679;
$L__BB0_639:
	setp.gt.s16 	%p342, %rs85, 23;
	@%p342 bra 	$L__BB0_647;
	setp.gt.s16 	%p350, %rs85, 19;
	@%p350 bra 	$L__BB0_644;
	setp.eq.s16 	%p354, %rs85, 17;
	@%p354 bra 	$L__BB0_666;
	setp.eq.s16 	%p355, %rs85, 18;
	@%p355 bra 	$L__BB0_665;
	mov.b64 	%rd11823, 10;
	mov.b64 	%rd11822, 48;
	mov.b64 	%rd11821, 8;
	mov.b64 	%rd11820, 50;
	mov.b64 	%rd11819, 283456002505686561;
	mov.b64 	%rd11818, 49;
	mov.b64 	%rd11817, 11;
	mov.b64 	%rd11816, 34;
	mov.b64 	%rd11815, 283567436160779521;
	mov.b64 	%rd11814, 15;
	bra.uni 	$L__BB0_679;
$L__BB0_644:
	setp.gt.s16 	%p351, %rs85, 21;
	@%p351 bra 	$L__BB0_661;
	setp.eq.s16 	%p353, %rs85, 20;
	@%p353 bra 	$L__BB0_664;
	mov.b64 	%rd11823, 38;
	mov.b64 	%rd11822, 20;
	mov.b64 	%rd11821, 31;
	mov.b64 	%rd11820, 27;
	mov.b64 	%rd11819, 283872564537334273;
	mov.b64 	%rd11818, 50;
	mov.b64 	%rd11817, 34;
	mov.b64 	%rd11816, 48;
	mov.b64 	%rd11815, 283965581826832641;
	mov.b64 	%rd11814, 44;
	bra.uni 	$L__BB0_679;
$L__BB0_647:
	setp.gt.s16 	%p343, %rs85, 27;
	@%p343 bra 	$L__BB0_651;
	setp.gt.s16 	%p347, %rs85, 25;
	@%p347 bra 	$L__BB0_657;
	setp.eq.s16 	%p349, %rs85, 24;
	@%p349 bra 	$L__BB0_660;
	mov.b64 	%rd11823, 26;
	mov.b64 	%rd11822, 32;
	mov.b64 	%rd11821, 35;
	mov.b64 	%rd11820, 23;
	mov.b64 	%rd11819, 284520046447306657;
	mov.b64 	%rd11818, 18;
	mov.b64 	%rd11817, 24;
	mov.b64 	%rd11815, 284587693784774049;
	mov.b64 	%rd11814, 25;
	bra.uni 	$L__BB0_679;
$L__BB0_651:
	setp.gt.s16 	%p344, %rs85, 29;
	@%p344 bra 	$L__BB0_654;
	setp.eq.s16 	%p346, %rs85, 28;
	@%p346 bra 	$L__BB0_656;
	mov.b64 	%rd11823, 30;
	mov.b64 	%rd11822, 28;
	mov.b64 	%rd11820, 9;
	mov.b64 	%rd11819, 284999998730417825;
	mov.b64 	%rd11818, 27;
	mov.b64 	%rd11817, 45;
	mov.b64 	%rd11816, 36;
	mov.b64 	%rd11815, 285051373020302049;
	mov.b64 	%rd11814, 49;
	mov.u64 	%rd11821, %rd11814;
	bra.uni 	$L__BB0_679;
$L__BB0_654:
	setp.eq.s16 	%p345, %rs85, 31;
	@%p345 bra 	$L__BB0_679;
	mov.b64 	%rd11823, 28;
	mov.b64 	%rd11822, 30;
	mov.b64 	%rd11821, 17;
	mov.b64 	%rd11820, 41;
	mov.b64 	%rd11819, 285101185792936897;
	mov.b64 	%rd11818, 12;
	mov.b64 	%rd11816, 34;
	mov.b64 	%rd11815, 285149435401228961;
	mov.b64 	%rd11814, 43;
	bra.uni 	$L__BB0_679;
$L__BB0_656:
	mov.b64 	%rd11823, 32;
	mov.b64 	%rd11822, 26;
	mov.b64 	%rd11821, 12;
	mov.b64 	%rd11820, 46;
	mov.b64 	%rd11819, 284892035344952993;
	mov.b64 	%rd11818, 10;
	mov.b64 	%rd11817, 15;
	mov.b64 	%rd11816, 49;
	mov.b64 	%rd11815, 284946896714230849;
	mov.b64 	%rd11814, 29;
	bra.uni 	$L__BB0_679;
$L__BB0_657:
	setp.eq.s16 	%p348, %rs85, 26;
	@%p348 bra 	$L__BB0_659;
	mov.b64 	%rd11823, 26;
	mov.b64 	%rd11822, 32;
	mov.b64 	%rd11821, 20;
	mov.b64 	%rd11820, 38;
	mov.b64 	%rd11819, 284776606749108353;
	mov.b64 	%rd11818, 46;
	mov.b64 	%rd11817, 43;
	mov.b64 	%rd11816, 23;
	mov.b64 	%rd11815, 284835282445914305;
	mov.b64 	%rd11814, 18;
	bra.uni 	$L__BB0_679;
$L__BB0_659:
	mov.b64 	%rd11823, 48;
	mov.b64 	%rd11822, 10;
	mov.b64 	%rd11821, 49;
	mov.b64 	%rd11820, 9;
	mov.b64 	%rd11819, 284652926893070881;
	mov.b64 	%rd11817, 33;
	mov.b64 	%rd11816, 41;
	mov.b64 	%rd11815, 284715843010116097;
	mov.b64 	%rd11814, 17;
	bra.uni 	$L__BB0_679;
$L__BB0_660:
	mov.b64 	%rd11823, 31;
	mov.b64 	%rd11822, 27;
	mov.b64 	%rd11821, 18;
	mov.b64 	%rd11820, 40;
	mov.b64 	%rd11819, 284376887564999745;
	mov.b64 	%rd11818, 39;
	mov.b64 	%rd11817, 14;
	mov.b64 	%rd11816, 32;
	mov.b64 	%rd11815, 284449821023173761;
	mov.b64 	%rd11814, 20;
	bra.uni 	$L__BB0_679;
$L__BB0_661:
	setp.eq.s16 	%p352, %rs85, 22;
	@%p352 bra 	$L__BB0_663;
	mov.b64 	%rd11823, 20;
	mov.b64 	%rd11822, 38;
	mov.b64 	%rd11821, 19;
	mov.b64 	%rd11820, 39;
	mov.b64 	%rd11819, 284222278660868673;
	mov.b64 	%rd11818, 50;
	mov.b64 	%rd11817, 29;
	mov.b64 	%rd11816, 28;
	mov.b64 	%rd11815, 284301116547594049;
	mov.b64 	%rd11814, 43;
	bra.uni 	$L__BB0_679;
$L__BB0_663:
	mov.b64 	%rd11823, 14;
	mov.b64 	%rd11822, 44;
	mov.b64 	%rd11821, 49;
	mov.b64 	%rd11820, 9;
	mov.b64 	%rd11819, 284054722215412481;
	mov.b64 	%rd11817, 23;
	mov.b64 	%rd11816, 11;
	mov.b64 	%rd11815, 284140212082817761;
	mov.b64 	%rd11814, 8;
	mov.u64 	%rd11818, %rd11816;
	bra.uni 	$L__BB0_679;
$L__BB0_664:
	mov.b64 	%rd11822, 29;
	mov.b64 	%rd11821, 50;
	mov.b64 	%rd11820, 8;
	mov.b64 	%rd11819, 283673798668558849;
	mov.b64 	%rd11818, 43;
	mov.b64 	%rd11816, 49;
	mov.b64 	%rd11815, 283775378267652545;
	mov.b64 	%rd11814, 24;
	mov.u64 	%rd11823, %rd11822;
	bra.uni 	$L__BB0_679;
$L__BB0_665:
	mov.b64 	%rd11823, 20;
	mov.b64 	%rd11822, 38;
	mov.b64 	%rd11821, 36;
	mov.b64 	%rd11820, 22;
	mov.b64 	%rd11819, 283216344908540961;
	mov.b64 	%rd11818, 21;
	mov.b64 	%rd11817, 41;
	mov.b64 	%rd11816, 13;
	mov.b64 	%rd11815, 283339111309329473;
	mov.b64 	%rd11814, 34;
	bra.uni 	$L__BB0_679;
$L__BB0_666:
	mov.b64 	%rd11823, 45;
	mov.b64 	%rd11822, 13;
	mov.b64 	%rd11820, 29;
	mov.b64 	%rd11819, 282951361354483777;
	mov.b64 	%rd11818, 15;
	mov.b64 	%rd11817, 44;
	mov.b64 	%rd11816, 33;
	mov.b64 	%rd11815, 283087254675354433;
	mov.b64 	%rd11814, 41;
	mov.u64 	%rd11821, %rd11820;
	bra.uni 	$L__BB0_679;
$L__BB0_667:
	setp.eq.s16 	%p359, %rs85, 15;
	@%p359 bra 	$L__BB0_669;
	mov.b64 	%rd11822, 23;
	mov.b64 	%rd11821, 49;
	mov.b64 	%rd11820, 9;
	mov.b64 	%rd11819, 282656800181208193;
	mov.b64 	%rd11818, 20;
	mov.b64 	%rd11817, 29;
	mov.b64 	%rd11816, 44;
	mov.b64 	%rd11815, 282808089278945825;
	mov.b64 	%rd11814, 35;
	mov.u64 	%rd11823, %rd11814;
	bra.uni 	$L__BB0_679;
$L__BB0_669:
	mov.b64 	%rd11823, 35;
	mov.b64 	%rd11822, 23;
	mov.b64 	%rd11821, 42;
	mov.b64 	%rd11820, 16;
	mov.b64 	%rd11819, 282327440901931361;
	mov.b64 	%rd11818, 25;
	mov.b64 	%rd11817, 44;
	mov.b64 	%rd11816, 29;
	mov.b64 	%rd11815, 282496859889697761;
	mov.b64 	%rd11814, 28;
	bra.uni 	$L__BB0_679;
$L__BB0_670:
	mov.b64 	%rd11823, 28;
	mov.b64 	%rd11822, 30;
	mov.b64 	%rd11821, 15;
	mov.b64 	%rd11820, 43;
	mov.b64 	%rd11819, 281536252838009313;
	mov.b64 	%rd11818, 32;
	mov.b64 	%rd11817, 40;
	mov.b64 	%rd11816, 24;
	mov.b64 	%rd11815, 281753274706402561;
	mov.b64 	%rd11814, 27;
	bra.uni 	$L__BB0_679;
$L__BB0_671:
	mov.b64 	%rd11823, 14;
	mov.b64 	%rd11822, 44;
	mov.b64 	%rd11821, 30;
	mov.b64 	%rd11820, 28;
	mov.b64 	%rd11819, 280500128220004769;
	mov.b64 	%rd11818, 43;
	mov.b64 	%rd11817, 12;
	mov.b64 	%rd11816, 26;
	mov.b64 	%rd11815, 280788122285418593;
	mov.b64 	%rd11814, 31;
	bra.uni 	$L__BB0_679;
$L__BB0_672:
	mov.b64 	%rd11823, 10;
	mov.b64 	%rd11822, 48;
	mov.b64 	%rd11821, 19;
	mov.b64 	%rd11820, 39;
	mov.b64 	%rd11819, 279851713384313729;
	mov.b64 	%rd11818, 26;
	mov.b64 	%rd11817, 46;
	mov.b64 	%rd11816, 23;
	mov.b64 	%rd11815, 280188987274752513;
	mov.b64 	%rd11814, 28;
	bra.uni 	$L__BB0_679;
$L__BB0_673:
	setp.eq.s16 	%p365, %rs85, 8;
	@%p365 bra 	$L__BB0_675;
	mov.b64 	%rd11823, 24;
	mov.b64 	%rd11822, 34;
	mov.b64 	%rd11821, 20;
	mov.b64 	%rd11820, 38;
	mov.b64 	%rd11819, 279084500409736705;
	mov.b64 	%rd11818, 40;
	mov.b64 	%rd11817, 33;
	mov.b64 	%rd11816, 25;
	mov.b64 	%rd11815, 279484911596695201;
	mov.b64 	%rd11814, 30;
	bra.uni 	$L__BB0_679;
$L__BB0_675:
	mov.b64 	%rd11823, 31;
	mov.b64 	%rd11821, 34;
	mov.b64 	%rd11820, 24;
	mov.b64 	%rd11819, 278162633336634177;
	mov.b64 	%rd11818, 29;
	mov.b64 	%rd11817, 40;
	mov.b64 	%rd11816, 20;
	mov.b64 	%rd11815, 278645698719794337;
	mov.b64 	%rd11814, 27;
	mov.u64 	%rd11822, %rd11814;
	bra.uni 	$L__BB0_679;
$L__BB0_676:
	mov.b64 	%rd11823, 34;
	mov.b64 	%rd11821, 12;
	mov.b64 	%rd11820, 46;
	mov.b64 	%rd11819, 275620470718573249;
	mov.b64 	%rd11818, 38;
	mov.b64 	%rd11817, 42;
	mov.b64 	%rd11816, 24;
	mov.b64 	%rd11815, 276369236322456321;
	mov.b64 	%rd11814, 29;
	mov.u64 	%rd11822, %rd11816;
	bra.uni 	$L__BB0_679;
$L__BB0_677:
	mov.b64 	%rd11823, 11;
	mov.b64 	%rd11822, 47;
	mov.b64 	%rd11821, 35;
	mov.b64 	%rd11819, 271360135202345537;
	mov.b64 	%rd11818, 23;
	mov.b64 	%rd11817, 30;
	mov.b64 	%rd11816, 26;
	mov.b64 	%rd11815, 272674155842871233;
	mov.b64 	%rd11814, 20;
	mov.u64 	%rd11820, %rd11818;
	bra.uni 	$L__BB0_679;
$L__BB0_678:
	mov.b64 	%rd11823, 13;
	mov.b64 	%rd11822, 45;
	mov.b64 	%rd11821, 34;
	mov.b64 	%rd11820, 24;
	mov.b64 	%rd11819, 267930342616089025;
	mov.b64 	%rd11818, 39;
	mov.b64 	%rd11817, 33;
	mov.b64 	%rd11816, 25;
	mov.b64 	%rd11815, 269803562387617729;
	mov.b64 	%rd11814, 28;
$L__BB0_679:
	setp.gt.s16 	%p369, %rs341, -1;
	cvt.u32.u64 	%r765, %rd11823;
	shl.b64 	%rd4240, %rd446, %r765;
	and.b64  	%rd4241, %rd4240, 288230376151711742;
	xor.b64  	%rd4242, %rd4241, %rd447;
	cvt.u32.u64 	%r766, %rd11822;
	shr.u64 	%rd4243, %rd4242, %r766;
	xor.b64  	%rd4244, %rd4243, %rd4242;
	cvt.u32.u64 	%r767, %rd11821;
	shl.b64 	%rd4245, %rd4244, %r767;
	and.b64  	%rd4246, %rd4245, 288230376151711742;
	xor.b64  	%rd4247, %rd4246, %rd4244;
	cvt.u32.u64 	%r768, %rd11820;
	shr.u64 	%rd4248, %rd4247, %r768;
	xor.b64  	%rd4249, %rd4248, %rd4247;
	mul.lo.s64 	%rd4250, %rd4249, %rd11819;
	and.b64  	%rd4251, %rd4250, 288230376151711743;
	cvt.u32.u64 	%r769, %rd11818;
	shr.u64 	%rd4252, %rd4251, %r769;
	xor.b64  	%rd4253, %rd4252, %rd4251;
	cvt.u32.u64 	%r770, %rd11817;
	shr.u64 	%rd4254, %rd4253, %r770;
	xor.b64  	%rd4255, %rd4254, %rd4253;
	cvt.u32.u64 	%r771, %rd11816;
	shr.u64 	%rd4256, %rd4255, %r771;
	xor.b64  	%rd4257, %rd4256, %rd4255;
	mul.lo.s64 	%rd4258, %rd4257, %rd11815;
	and.b64  	%rd4259, %rd4258, 288230376151711743;
	cvt.u32.u64 	%r772, %rd11814;
	shr.u64 	%rd4260, %rd4259, %r772;
	xor.b64  	%rd499, %rd4260, %rd4259;
	shl.b32 	%r773, %r233, 26;
	cvt.u32.u64 	%r774, %rd499;
	and.b32  	%r775, %r774, 67108863;
	or.b32  	%r776, %r775, %r773;
	or.b32  	%r777, %r776, -2147483648;
	selp.b32 	%r1890, %r776, %r777, %p369;
	setp.eq.s32 	%p370, %r1890, -1;
	@%p370 bra 	$L__BB0_684;
	shr.u64 	%rd12097, %rd499, 26;
	shl.b64 	%rd4261, %rd12097, 2;
	add.s64 	%rd11793, %rd1, %rd4261;
	ld.global.u32 	%r1894, [%rd11793];
	setp.ne.s32 	%p371, %r1894, -1;
	@%p371 bra 	$L__BB0_682;
	atom.relaxed.global.cas.b32 	%r1894, [%rd11793], -1, %r1890;
	setp.eq.s32 	%p372, %r1894, -1;
	@%p372 bra 	$L__BB0_482;
$L__BB0_682:
	xor.b32  	%r778, %r1894, %r1890;
	and.b32  	%r779, %r778, 2147483647;
	setp.eq.s32 	%p373, %r779, 0;
	mov.b16 	%rs643, 0;
	@%p373 bra 	$L__BB0_1743;
	shr.u32 	%r780, %r1894, 26;
	cvt.u16.u32 	%rs357, %r780;
	and.b16  	%rs358, %rs357, 31;
	setp.lt.u16 	%p374, %rs358, %rs640;
	min.u16 	%rs640, %rs358, %rs640;
	selp.b16 	%rs641, %rs85, %rs641, %p374;
$L__BB0_684:
	add.s32 	%r238, %r216, 4;
	setp.eq.s32 	%p375, %r238, 32;
	@%p375 bra 	$L__BB0_1608;
	cvt.u16.u32 	%rs90, %r238;
	mov.b64 	%rd11833, 47;
	mov.b64 	%rd11832, 11;
	mov.b64 	%rd11831, 10;
	mov.b64 	%rd11830, 48;
	mov.b64 	%rd11829, 285196221169352481;
	mov.b64 	%rd11828, 28;
	mov.b64 	%rd11827, 39;
	mov.b64 	%rd11826, 50;
	mov.b64 	%rd11825, 285241608949781473;
	mov.b64 	%rd11824, 7;
	setp.gt.s16 	%p376, %rs90, 17;
	@%p376 bra 	$L__BB0_701;
	setp.gt.s16 	%p390, %rs90, 10;
	@%p390 bra 	$L__BB0_694;
	setp.gt.s16 	%p397, %rs90, 6;
	@%p397 bra 	$L__BB0_691;
	setp.eq.s16 	%p401, %rs90, 4;
	@%p401 bra 	$L__BB0_738;
	setp.eq.s16 	%p402, %rs90, 5;
	@%p402 bra 	$L__BB0_737;
	mov.b64 	%rd11833, 34;
	mov.b64 	%rd11831, 12;
	mov.b64 	%rd11830, 46;
	mov.b64 	%rd11829, 275620470718573249;
	mov.b64 	%rd11828, 38;
	mov.b64 	%rd11827, 42;
	mov.b64 	%rd11826, 24;
	mov.b64 	%rd11825, 276369236322456321;
	mov.b64 	%rd11824, 29;
	mov.u64 	%rd11832, %rd11826;
	bra.uni 	$L__BB0_739;
$L__BB0_691:
	setp.gt.s16 	%p398, %rs90, 8;
	@%p398 bra 	$L__BB0_733;
	setp.eq.s16 	%p400, %rs90, 7;
	@%p400 bra 	$L__BB0_736;
	mov.b64 	%rd11833, 31;
	mov.b64 	%rd11831, 34;
	mov.b64 	%rd11830, 24;
	mov.b64 	%rd11829, 278162633336634177;
	mov.b64 	%rd11828, 29;
	mov.b64 	%rd11827, 40;
	mov.b64 	%rd11826, 20;
	mov.b64 	%rd11825, 278645698719794337;
	mov.b64 	%rd11824, 27;
	mov.u64 	%rd11832, %rd11824;
	bra.uni 	$L__BB0_739;
$L__BB0_694:
	setp.gt.s16 	%p391, %rs90, 13;
	@%p391 bra 	$L__BB0_698;
	setp.eq.s16 	%p395, %rs90, 11;
	@%p395 bra 	$L__BB0_732;
	setp.eq.s16 	%p396, %rs90, 12;
	@%p396 bra 	$L__BB0_731;
	mov.b64 	%rd11833, 28;
	mov.b64 	%rd11832, 30;
	mov.b64 	%rd11831, 15;
	mov.b64 	%rd11830, 43;
	mov.b64 	%rd11829, 281536252838009313;
	mov.b64 	%rd11828, 32;
	mov.b64 	%rd11827, 40;
	mov.b64 	%rd11826, 24;
	mov.b64 	%rd11825, 281753274706402561;
	mov.b64 	%rd11824, 27;
	bra.uni 	$L__BB0_739;
$L__BB0_698:
	setp.gt.s16 	%p392, %rs90, 15;
	@%p392 bra 	$L__BB0_727;
	setp.eq.s16 	%p394, %rs90, 14;
	@%p394 bra 	$L__BB0_730;
	mov.b64 	%rd11833, 35;
	mov.b64 	%rd11832, 23;
	mov.b64 	%rd11831, 42;
	mov.b64 	%rd11830, 16;
	mov.b64 	%rd11829, 282327440901931361;
	mov.b64 	%rd11828, 25;
	mov.b64 	%rd11827, 44;
	mov.b64 	%rd11826, 29;
	mov.b64 	%rd11825, 282496859889697761;
	mov.b64 	%rd11824, 28;
	bra.uni 	$L__BB0_739;
$L__BB0_701:
	setp.gt.s16 	%p377, %rs90, 24;
	@%p377 bra 	$L__BB0_709;
	setp.gt.s16 	%p384, %rs90, 20;
	@%p384 bra 	$L__BB0_706;
	setp.eq.s16 	%p388, %rs90, 18;
	@%p388 bra 	$L__BB0_726;
	setp.eq.s16 	%p389, %rs90, 19;
	@%p389 bra 	$L__BB0_725;
	mov.b64 	%rd11832, 29;
	mov.b64 	%rd11831, 50;
	mov.b64 	%rd11830, 8;
	mov.b64 	%rd11829, 283673798668558849;
	mov.b64 	%rd11828, 43;
	mov.b64 	%rd11826, 49;
	mov.b64 	%rd11825, 283775378267652545;
	mov.b64 	%rd11824, 24;
	mov.u64 	%rd11833, %rd11832;
	bra.uni 	$L__BB0_739;
$L__BB0_706:
	setp.gt.s16 	%p385, %rs90, 22;
	@%p385 bra 	$L__BB0_721;
	setp.eq.s16 	%p387, %rs90, 21;
	@%p387 bra 	$L__BB0_724;
	mov.b64 	%rd11833, 14;
	mov.b64 	%rd11832, 44;
	mov.b64 	%rd11831, 49;
	mov.b64 	%rd11830, 9;
	mov.b64 	%rd11829, 284054722215412481;
	mov.b64 	%rd11827, 23;
	mov.b64 	%rd11826, 11;
	mov.b64 	%rd11825, 284140212082817761;
	mov.b64 	%rd11824, 8;
	mov.u64 	%rd11828, %rd11826;
	bra.uni 	$L__BB0_739;
$L__BB0_709:
	setp.gt.s16 	%p378, %rs90, 27;
	@%p378 bra 	$L__BB0_713;
	setp.eq.s16 	%p382, %rs90, 25;
	@%p382 bra 	$L__BB0_720;
	setp.eq.s16 	%p383, %rs90, 26;
	@%p383 bra 	$L__BB0_719;
	mov.b64 	%rd11833, 26;
	mov.b64 	%rd11832, 32;
	mov.b64 	%rd11831, 20;
	mov.b64 	%rd11830, 38;
	mov.b64 	%rd11829, 284776606749108353;
	mov.b64 	%rd11828, 46;
	mov.b64 	%rd11827, 43;
	mov.b64 	%rd11826, 23;
	mov.b64 	%rd11825, 284835282445914305;
	mov.b64 	%rd11824, 18;
	bra.uni 	$L__BB0_739;
$L__BB0_713:
	setp.gt.s16 	%p379, %rs90, 29;
	@%p379 bra 	$L__BB0_716;
	setp.eq.s16 	%p381, %rs90, 28;
	@%p381 bra 	$L__BB0_718;
	mov.b64 	%rd11833, 30;
	mov.b64 	%rd11832, 28;
	mov.b64 	%rd11830, 9;
	mov.b64 	%rd11829, 284999998730417825;
	mov.b64 	%rd11828, 27;
	mov.b64 	%rd11827, 45;
	mov.b64 	%rd11826, 36;
	mov.b64 	%rd11825, 285051373020302049;
	mov.b64 	%rd11824, 49;
	mov.u64 	%rd11831, %rd11824;
	bra.uni 	$L__BB0_739;
$L__BB0_716:
	setp.eq.s16 	%p380, %rs90, 31;
	@%p380 bra 	$L__BB0_739;
	mov.b64 	%rd11833, 28;
	mov.b64 	%rd11832, 30;
	mov.b64 	%rd11831, 17;
	mov.b64 	%rd11830, 41;
	mov.b64 	%rd11829, 285101185792936897;
	mov.b64 	%rd11828, 12;
	mov.b64 	%rd11826, 34;
	mov.b64 	%rd11825, 285149435401228961;
	mov.b64 	%rd11824, 43;
	bra.uni 	$L__BB0_739;
$L__BB0_718:
	mov.b64 	%rd11833, 32;
	mov.b64 	%rd11832, 26;
	mov.b64 	%rd11831, 12;
	mov.b64 	%rd11830, 46;
	mov.b64 	%rd11829, 284892035344952993;
	mov.b64 	%rd11828, 10;
	mov.b64 	%rd11827, 15;
	mov.b64 	%rd11826, 49;
	mov.b64 	%rd11825, 284946896714230849;
	mov.b64 	%rd11824, 29;
	bra.uni 	$L__BB0_739;
$L__BB0_719:
	mov.b64 	%rd11833, 48;
	mov.b64 	%rd11832, 10;
	mov.b64 	%rd11831, 49;
	mov.b64 	%rd11830, 9;
	mov.b64 	%rd11829, 284652926893070881;
	mov.b64 	%rd11827, 33;
	mov.b64 	%rd11826, 41;
	mov.b64 	%rd11825, 284715843010116097;
	mov.b64 	%rd11824, 17;
	bra.uni 	$L__BB0_739;
$L__BB0_720:
	mov.b64 	%rd11833, 26;
	mov.b64 	%rd11832, 32;
	mov.b64 	%rd11831, 35;
	mov.b64 	%rd11830, 23;
	mov.b64 	%rd11829, 284520046447306657;
	mov.b64 	%rd11828, 18;
	mov.b64 	%rd11827, 24;
	mov.b64 	%rd11825, 284587693784774049;
	mov.b64 	%rd11824, 25;
	bra.uni 	$L__BB0_739;
$L__BB0_721:
	setp.eq.s16 	%p386, %rs90, 23;
	@%p386 bra 	$L__BB0_723;
	mov.b64 	%rd11833, 31;
	mov.b64 	%rd11832, 27;
	mov.b64 	%rd11831, 18;
	mov.b64 	%rd11830, 40;
	mov.b64 	%rd11829, 284376887564999745;
	mov.b64 	%rd11828, 39;
	mov.b64 	%rd11827, 14;
	mov.b64 	%rd11826, 32;
	mov.b64 	%rd11825, 284449821023173761;
	mov.b64 	%rd11824, 20;
	bra.uni 	$L__BB0_739;
$L__BB0_723:
	mov.b64 	%rd11833, 20;
	mov.b64 	%rd11832, 38;
	mov.b64 	%rd11831, 19;
	mov.b64 	%rd11830, 39;
	mov.b64 	%rd11829, 284222278660868673;
	mov.b64 	%rd11828, 50;
	mov.b64 	%rd11827, 29;
	mov.b64 	%rd11826, 28;
	mov.b64 	%rd11825, 284301116547594049;
	mov.b64 	%rd11824, 43;
	bra.uni 	$L__BB0_739;
$L__BB0_724:
	mov.b64 	%rd11833, 38;
	mov.b64 	%rd11832, 20;
	mov.b64 	%rd11831, 31;
	mov.b64 	%rd11830, 27;
	mov.b64 	%rd11829, 283872564537334273;
	mov.b64 	%rd11828, 50;
	mov.b64 	%rd11827, 34;
	mov.b64 	%rd11826, 48;
	mov.b64 	%rd11825, 283965581826832641;
	mov.b64 	%rd11824, 44;
	bra.uni 	$L__BB0_739;
$L__BB0_725:
	mov.b64 	%rd11833, 10;
	mov.b64 	%rd11832, 48;
	mov.b64 	%rd11831, 8;
	mov.b64 	%rd11830, 50;
	mov.b64 	%rd11829, 283456002505686561;
	mov.b64 	%rd11828, 49;
	mov.b64 	%rd11827, 11;
	mov.b64 	%rd11826, 34;
	mov.b64 	%rd11825, 283567436160779521;
	mov.b64 	%rd11824, 15;
	bra.uni 	$L__BB0_739;
$L__BB0_726:
	mov.b64 	%rd11833, 20;
	mov.b64 	%rd11832, 38;
	mov.b64 	%rd11831, 36;
	mov.b64 	%rd11830, 22;
	mov.b64 	%rd11829, 283216344908540961;
	mov.b64 	%rd11828, 21;
	mov.b64 	%rd11827, 41;
	mov.b64 	%rd11826, 13;
	mov.b64 	%rd11825, 283339111309329473;
	mov.b64 	%rd11824, 34;
	bra.uni 	$L__BB0_739;
$L__BB0_727:
	setp.eq.s16 	%p393, %rs90, 16;
	@%p393 bra 	$L__BB0_729;
	mov.b64 	%rd11833, 45;
	mov.b64 	%rd11832, 13;
	mov.b64 	%rd11830, 29;
	mov.b64 	%rd11829, 282951361354483777;
	mov.b64 	%rd11828, 15;
	mov.b64 	%rd11827, 44;
	mov.b64 	%rd11826, 33;
	mov.b64 	%rd11825, 283087254675354433;
	mov.b64 	%rd11824, 41;
	mov.u64 	%rd11831, %rd11830;
	bra.uni 	$L__BB0_739;
$L__BB0_729:
	mov.b64 	%rd11832, 23;
	mov.b64 	%rd11831, 49;
	mov.b64 	%rd11830, 9;
	mov.b64 	%rd11829, 282656800181208193;
	mov.b64 	%rd11828, 20;
	mov.b64 	%rd11827, 29;
	mov.b64 	%rd11826, 44;
	mov.b64 	%rd11825, 282808089278945825;
	mov.b64 	%rd11824, 35;
	mov.u64 	%rd11833, %rd11824;
	bra.uni 	$L__BB0_739;
$L__BB0_730:
	mov.b64 	%rd11833, 43;
	mov.b64 	%rd11832, 15;
	mov.b64 	%rd11831, 32;
	mov.b64 	%rd11829, 281956689498154913;
	mov.b64 	%rd11828, 31;
	mov.b64 	%rd11827, 46;
	mov.b64 	%rd11826, 28;
	mov.b64 	%rd11825, 282147721590778113;
	mov.b64 	%rd11824, 26;
	mov.u64 	%rd11830, %rd11824;
	bra.uni 	$L__BB0_739;
$L__BB0_731:
	mov.b64 	%rd11833, 19;
	mov.b64 	%rd11831, 41;
	mov.b64 	%rd11830, 17;
	mov.b64 	%rd11829, 281055405630294177;
	mov.b64 	%rd11828, 24;
	mov.b64 	%rd11827, 39;
	mov.b64 	%rd11826, 21;
	mov.b64 	%rd11825, 281304181919950017;
	mov.b64 	%rd11824, 25;
	mov.u64 	%rd11832, %rd11827;
	bra.uni 	$L__BB0_739;
$L__BB0_732:
	mov.b64 	%rd11833, 14;
	mov.b64 	%rd11832, 44;
	mov.b64 	%rd11831, 30;
	mov.b64 	%rd11830, 28;
	mov.b64 	%rd11829, 280500128220004769;
	mov.b64 	%rd11828, 43;
	mov.b64 	%rd11827, 12;
	mov.b64 	%rd11826, 26;
	mov.b64 	%rd11825, 280788122285418593;
	mov.b64 	%rd11824, 31;
	bra.uni 	$L__BB0_739;
$L__BB0_733:
	setp.eq.s16 	%p399, %rs90, 9;
	@%p399 bra 	$L__BB0_735;
	mov.b64 	%rd11833, 10;
	mov.b64 	%rd11832, 48;
	mov.b64 	%rd11831, 19;
	mov.b64 	%rd11830, 39;
	mov.b64 	%rd11829, 279851713384313729;
	mov.b64 	%rd11828, 26;
	mov.b64 	%rd11827, 46;
	mov.b64 	%rd11826, 23;
	mov.b64 	%rd11825, 280188987274752513;
	mov.b64 	%rd11824, 28;
	bra.uni 	$L__BB0_739;
$L__BB0_735:
	mov.b64 	%rd11833, 24;
	mov.b64 	%rd11832, 34;
	mov.b64 	%rd11831, 20;
	mov.b64 	%rd11830, 38;
	mov.b64 	%rd11829, 279084500409736705;
	mov.b64 	%rd11828, 40;
	mov.b64 	%rd11827, 33;
	mov.b64 	%rd11826, 25;
	mov.b64 	%rd11825, 279484911596695201;
	mov.b64 	%rd11824, 30;
	bra.uni 	$L__BB0_739;
$L__BB0_736:
	mov.b64 	%rd11831, 35;
	mov.b64 	%rd11829, 277034064015897377;
	mov.b64 	%rd11827, 46;
	mov.b64 	%rd11826, 23;
	mov.b64 	%rd11825, 277628311561397793;
	mov.b64 	%rd11824, 26;
	mov.u64 	%rd11828, %rd11824;
	mov.u64 	%rd11830, %rd11826;
	mov.u64 	%rd11832, %rd11831;
	mov.u64 	%rd11833, %rd11826;
	bra.uni 	$L__BB0_739;
$L__BB0_737:
	mov.b64 	%rd11833, 15;
	mov.b64 	%rd11832, 43;
	mov.b64 	%rd11831, 33;
	mov.b64 	%rd11830, 25;
	mov.b64 	%rd11829, 273798227679489921;
	mov.b64 	%rd11828, 41;
	mov.b64 	%rd11827, 36;
	mov.b64 	%rd11826, 20;
	mov.b64 	%rd11825, 274770761918487905;
	mov.b64 	%rd11824, 23;
	bra.uni 	$L__BB0_739;
$L__BB0_738:
	mov.b64 	%rd11833, 11;
	mov.b64 	%rd11832, 47;
	mov.b64 	%rd11831, 35;
	mov.b64 	%rd11829, 271360135202345537;
	mov.b64 	%rd11828, 23;
	mov.b64 	%rd11827, 30;
	mov.b64 	%rd11826, 26;
	mov.b64 	%rd11825, 272674155842871233;
	mov.b64 	%rd11824, 20;
	mov.u64 	%rd11830, %rd11828;
$L__BB0_739:
	setp.gt.s16 	%p403, %rs341, -1;
	cvt.u32.u64 	%r781, %rd11833;
	shl.b64 	%rd4528, %rd446, %r781;
	and.b64  	%rd4529, %rd4528, 288230376151711742;
	xor.b64  	%rd4530, %rd4529, %rd447;
	cvt.u32.u64 	%r782, %rd11832;
	shr.u64 	%rd4531, %rd4530, %r782;
	xor.b64  	%rd4532, %rd4531, %rd4530;
	cvt.u32.u64 	%r783, %rd11831;
	shl.b64 	%rd4533, %rd4532, %r783;
	and.b64  	%rd4534, %rd4533, 288230376151711742;
	xor.b64  	%rd4535, %rd4534, %rd4532;
	cvt.u32.u64 	%r784, %rd11830;
	shr.u64 	%rd4536, %rd4535, %r784;
	xor.b64  	%rd4537, %rd4536, %rd4535;
	mul.lo.s64 	%rd4538, %rd4537, %rd11829;
	and.b64  	%rd4539, %rd4538, 288230376151711743;
	cvt.u32.u64 	%r785, %rd11828;
	shr.u64 	%rd4540, %rd4539, %r785;
	xor.b64  	%rd4541, %rd4540, %rd4539;
	cvt.u32.u64 	%r786, %rd11827;
	shr.u64 	%rd4542, %rd4541, %r786;
	xor.b64  	%rd4543, %rd4542, %rd4541;
	cvt.u32.u64 	%r787, %rd11826;
	shr.u64 	%rd4544, %rd4543, %r787;
	xor.b64  	%rd4545, %rd4544, %rd4543;
	mul.lo.s64 	%rd4546, %rd4545, %rd11825;
	and.b64  	%rd4547, %rd4546, 288230376151711743;
	cvt.u32.u64 	%r788, %rd11824;
	shr.u64 	%rd4548, %rd4547, %r788;
	xor.b64  	%rd512, %rd4548, %rd4547;
	shl.b32 	%r789, %r238, 26;
	cvt.u32.u64 	%r790, %rd512;
	and.b32  	%r791, %r790, 67108863;
	or.b32  	%r792, %r791, %r789;
	or.b32  	%r793, %r792, -2147483648;
	selp.b32 	%r1890, %r792, %r793, %p403;
	setp.eq.s32 	%p404, %r1890, -1;
	@%p404 bra 	$L__BB0_744;
	shr.u64 	%rd12097, %rd512, 26;
	shl.b64 	%rd4549, %rd12097, 2;
	add.s64 	%rd11793, %rd1, %rd4549;
	ld.global.u32 	%r1895, [%rd11793];
	setp.ne.s32 	%p405, %r1895, -1;
	@%p405 bra 	$L__BB0_742;
	atom.relaxed.global.cas.b32 	%r1895, [%rd11793], -1, %r1890;
	setp.eq.s32 	%p406, %r1895, -1;
	@%p406 bra 	$L__BB0_482;
$L__BB0_742:
	xor.b32  	%r794, %r1895, %r1890;
	and.b32  	%r795, %r794, 2147483647;
	setp.eq.s32 	%p407, %r795, 0;
	mov.b16 	%rs643, 0;
	@%p407 bra 	$L__BB0_1743;
	shr.u32 	%r796, %r1895, 26;
	cvt.u16.u32 	%rs362, %r796;
	and.b16  	%rs363, %rs362, 31;
	setp.lt.u16 	%p408, %rs363, %rs640;
	min.u16 	%rs640, %rs363, %rs640;
	selp.b16 	%rs641, %rs90, %rs641, %p408;
$L__BB0_744:
	add.s32 	%r243, %r216, 5;
	setp.eq.s32 	%p409, %r243, 32;
	@%p409 bra 	$L__BB0_1608;
	cvt.u16.u32 	%rs95, %r243;
	mov.b64 	%rd11843, 47;
	mov.b64 	%rd11842, 11;
	mov.b64 	%rd11841, 10;
	mov.b64 	%rd11840, 48;
	mov.b64 	%rd11839, 285196221169352481;
	mov.b64 	%rd11838, 28;
	mov.b64 	%rd11837, 39;
	mov.b64 	%rd11836, 50;
	mov.b64 	%rd11835, 285241608949781473;
	mov.b64 	%rd11834, 7;
	setp.gt.s16 	%p410, %rs95, 17;
	@%p410 bra 	$L__BB0_761;
	setp.gt.s16 	%p424, %rs95, 10;
	@%p424 bra 	$L__BB0_754;
	setp.gt.s16 	%p431, %rs95, 7;
	@%p431 bra 	$L__BB0_751;
	setp.eq.s16 	%p434, %rs95, 5;
	@%p434 bra 	$L__BB0_796;
	setp.eq.s16 	%p435, %rs95, 6;
	@%p435 bra 	$L__BB0_795;
	mov.b64 	%rd11841, 35;
	mov.b64 	%rd11839, 277034064015897377;
	mov.b64 	%rd11837, 46;
	mov.b64 	%rd11836, 23;
	mov.b64 	%rd11835, 277628311561397793;
	mov.b64 	%rd11834, 26;
	mov.u64 	%rd11838, %rd11834;
	mov.u64 	%rd11840, %rd11836;
	mov.u64 	%rd11842, %rd11841;
	mov.u64 	%rd11843, %rd11836;
	bra.uni 	$L__BB0_797;
$L__BB0_751:
	setp.eq.s16 	%p432, %rs95, 8;
	@%p432 bra 	$L__BB0_794;
	setp.eq.s16 	%p433, %rs95, 9;
	@%p433 bra 	$L__BB0_793;
	mov.b64 	%rd11843, 10;
	mov.b64 	%rd11842, 48;
	mov.b64 	%rd11841, 19;
	mov.b64 	%rd11840, 39;
	mov.b64 	%rd11839, 279851713384313729;
	mov.b64 	%rd11838, 26;
	mov.b64 	%rd11837, 46;
	mov.b64 	%rd11836, 23;
	mov.b64 	%rd11835, 280188987274752513;
	mov.b64 	%rd11834, 28;
	bra.uni 	$L__BB0_797;
$L__BB0_754:
	setp.gt.s16 	%p425, %rs95, 13;
	@%p425 bra 	$L__BB0_758;
	setp.eq.s16 	%p429, %rs95, 11;
	@%p429 bra 	$L__BB0_792;
	setp.eq.s16 	%p430, %rs95, 12;
	@%p430 bra 	$L__BB0_791;
	mov.b64 	%rd11843, 28;
	mov.b64 	%rd11842, 30;
	mov.b64 	%rd11841, 15;
	mov.b64 	%rd11840, 43;
	mov.b64 	%rd11839, 281536252838009313;
	mov.b64 	%rd11838, 32;
	mov.b64 	%rd11837, 40;
	mov.b64 	%rd11836, 24;
	mov.b64 	%rd11835, 281753274706402561;
	mov.b64 	%rd11834, 27;
	bra.uni 	$L__BB0_797;
$L__BB0_758:
	setp.gt.s16 	%p426, %rs95, 15;
	@%p426 bra 	$L__BB0_787;
	setp.eq.s16 	%p428, %rs95, 14;
	@%p428 bra 	$L__BB0_790;
	mov.b64 	%rd11843, 35;
	mov.b64 	%rd11842, 23;
	mov.b64 	%rd11841, 42;
	mov.b64 	%rd11840, 16;
	mov.b64 	%rd11839, 282327440901931361;
	mov.b64 	%rd11838, 25;
	mov.b64 	%rd11837, 44;
	mov.b64 	%rd11836, 29;
	mov.b64 	%rd11835, 282496859889697761;
	mov.b64 	%rd11834, 28;
	bra.uni 	$L__BB0_797;
$L__BB0_761:
	setp.gt.s16 	%p411, %rs95, 24;
	@%p411 bra 	$L__BB0_769;
	setp.gt.s16 	%p418, %rs95, 20;
	@%p418 bra 	$L__BB0_766;
	setp.eq.s16 	%p422, %rs95, 18;
	@%p422 bra 	$L__BB0_786;
	setp.eq.s16 	%p423, %rs95, 19;
	@%p423 bra 	$L__BB0_785;
	mov.b64 	%rd11842, 29;
	mov.b64 	%rd11841, 50;
	mov.b64 	%rd11840, 8;
	mov.b64 	%rd11839, 283673798668558849;
	mov.b64 	%rd11838, 43;
	mov.b64 	%rd11836, 49;
	mov.b64 	%rd11835, 283775378267652545;
	mov.b64 	%rd11834, 24;
	mov.u64 	%rd11843, %rd11842;
	bra.uni 	$L__BB0_797;
$L__BB0_766:
	setp.gt.s16 	%p419, %rs95, 22;
	@%p419 bra 	$L__BB0_781;
	setp.eq.s16 	%p421, %rs95, 21;
	@%p421 bra 	$L__BB0_784;
	mov.b64 	%rd11843, 14;
	mov.b64 	%rd11842, 44;
	mov.b64 	%rd11841, 49;
	mov.b64 	%rd11840, 9;
	mov.b64 	%rd11839, 284054722215412481;
	mov.b64 	%rd11837, 23;
	mov.b64 	%rd11836, 11;
	mov.b64 	%rd11835, 284140212082817761;
	mov.b64 	%rd11834, 8;
	mov.u64 	%rd11838, %rd11836;
	bra.uni 	$L__BB0_797;
$L__BB0_769:
	setp.gt.s16 	%p412, %rs95, 27;
	@%p412 bra 	$L__BB0_773;
	setp.eq.s16 	%p416, %rs95, 25;
	@%p416 bra 	$L__BB0_780;
	setp.eq.s16 	%p417, %rs95, 26;
	@%p417 bra 	$L__BB0_779;
	mov.b64 	%rd11843, 26;
	mov.b64 	%rd11842, 32;
	mov.b64 	%rd11841, 20;
	mov.b64 	%rd11840, 38;
	mov.b64 	%rd11839, 284776606749108353;
	mov.b64 	%rd11838, 46;
	mov.b64 	%rd11837, 43;
	mov.b64 	%rd11836, 23;
	mov.b64 	%rd11835, 284835282445914305;
	mov.b64 	%rd11834, 18;
	bra.uni 	$L__BB0_797;
$L__BB0_773:
	setp.gt.s16 	%p413, %rs95, 29;
	@%p413 bra 	$L__BB0_776;
	setp.eq.s16 	%p415, %rs95, 28;
	@%p415 bra 	$L__BB0_778;
	mov.b64 	%rd11843, 30;
	mov.b64 	%rd11842, 28;
	mov.b64 	%rd11840, 9;
	mov.b64 	%rd11839, 284999998730417825;
	mov.b64 	%rd11838, 27;
	mov.b64 	%rd11837, 45;
	mov.b64 	%rd11836, 36;
	mov.b64 	%rd11835, 285051373020302049;
	mov.b64 	%rd11834, 49;
	mov.u64 	%rd11841, %rd11834;
	bra.uni 	$L__BB0_797;
$L__BB0_776:
	setp.eq.s16 	%p414, %rs95, 31;
	@%p414 bra 	$L__BB0_797;
	mov.b64 	%rd11843, 28;
	mov.b64 	%rd11842, 30;
	mov.b64 	%rd11841, 17;
	mov.b64 	%rd11840, 41;
	mov.b64 	%rd11839, 285101185792936897;
	mov.b64 	%rd11838, 12;
	mov.b64 	%rd11836, 34;
	mov.b64 	%rd11835, 285149435401228961;
	mov.b64 	%rd11834, 43;
	bra.uni 	$L__BB0_797;
$L__BB0_778:
	mov.b64 	%rd11843, 32;
	mov.b64 	%rd11842, 26;
	mov.b64 	%rd11841, 12;
	mov.b64 	%rd11840, 46;
	mov.b64 	%rd11839, 284892035344952993;
	mov.b64 	%rd11838, 10;
	mov.b64 	%rd11837, 15;
	mov.b64 	%rd11836, 49;
	mov.b64 	%rd11835, 284946896714230849;
	mov.b64 	%rd11834, 29;
	bra.uni 	$L__BB0_797;
$L__BB0_779:
	mov.b64 	%rd11843, 48;
	mov.b64 	%rd11842, 10;
	mov.b64 	%rd11841, 49;
	mov.b64 	%rd11840, 9;
	mov.b64 	%rd11839, 284652926893070881;
	mov.b64 	%rd11837, 33;
	mov.b64 	%rd11836, 41;
	mov.b64 	%rd11835, 284715843010116097;
	mov.b64 	%rd11834, 17;
	bra.uni 	$L__BB0_797;
$L__BB0_780:
	mov.b64 	%rd11843, 26;
	mov.b64 	%rd11842, 32;
	mov.b64 	%rd11841, 35;
	mov.b64 	%rd11840, 23;
	mov.b64 	%rd11839, 284520046447306657;
	mov.b64 	%rd11838, 18;
	mov.b64 	%rd11837, 24;
	mov.b64 	%rd11835, 284587693784774049;
	mov.b64 	%rd11834, 25;
	bra.uni 	$L__BB0_797;
$L__BB0_781:
	setp.eq.s16 	%p420, %rs95, 23;
	@%p420 bra 	$L__BB0_783;
	mov.b64 	%rd11843, 31;
	mov.b64 	%rd11842, 27;
	mov.b64 	%rd11841, 18;
	mov.b64 	%rd11840, 40;
	mov.b64 	%rd11839, 284376887564999745;
	mov.b64 	%rd11838, 39;
	mov.b64 	%rd11837, 14;
	mov.b64 	%rd11836, 32;
	mov.b64 	%rd11835, 284449821023173761;
	mov.b64 	%rd11834, 20;
	bra.uni 	$L__BB0_797;
$L__BB0_783:
	mov.b64 	%rd11843, 20;
	mov.b64 	%rd11842, 38;
	mov.b64 	%rd11841, 19;
	mov.b64 	%rd11840, 39;
	mov.b64 	%rd11839, 284222278660868673;
	mov.b64 	%rd11838, 50;
	mov.b64 	%rd11837, 29;
	mov.b64 	%rd11836, 28;
	mov.b64 	%rd11835, 284301116547594049;
	mov.b64 	%rd11834, 43;
	bra.uni 	$L__BB0_797;
$L__BB0_784:
	mov.b64 	%rd11843, 38;
	mov.b64 	%rd11842, 20;
	mov.b64 	%rd11841, 31;
	mov.b64 	%rd11840, 27;
	mov.b64 	%rd11839, 283872564537334273;
	mov.b64 	%rd11838, 50;
	mov.b64 	%rd11837, 34;
	mov.b64 	%rd11836, 48;
	mov.b64 	%rd11835, 283965581826832641;
	mov.b64 	%rd11834, 44;
	bra.uni 	$L__BB0_797;
$L__BB0_785:
	mov.b64 	%rd11843, 10;
	mov.b64 	%rd11842, 48;
	mov.b64 	%rd11841, 8;
	mov.b64 	%rd11840, 50;
	mov.b64 	%rd11839, 283456002505686561;
	mov.b64 	%rd11838, 49;
	mov.b64 	%rd11837, 11;
	mov.b64 	%rd11836, 34;
	mov.b64 	%rd11835, 283567436160779521;
	mov.b64 	%rd11834, 15;
	bra.uni 	$L__BB0_797;
$L__BB0_786:
	mov.b64 	%rd11843, 20;
	mov.b64 	%rd11842, 38;
	mov.b64 	%rd11841, 36;
	mov.b64 	%rd11840, 22;
	mov.b64 	%rd11839, 283216344908540961;
	mov.b64 	%rd11838, 21;
	mov.b64 	%rd11837, 41;
	mov.b64 	%rd11836, 13;
	mov.b64 	%rd11835, 283339111309329473;
	mov.b64 	%rd11834, 34;
	bra.uni 	$L__BB0_797;
$L__BB0_787:
	setp.eq.s16 	%p427, %rs95, 16;
	@%p427 bra 	$L__BB0_789;
	mov.b64 	%rd11843, 45;
	mov.b64 	%rd11842, 13;
	mov.b64 	%rd11840, 29;
	mov.b64 	%rd11839, 282951361354483777;
	mov.b64 	%rd11838, 15;
	mov.b64 	%rd11837, 44;
	mov.b64 	%rd11836, 33;
	mov.b64 	%rd11835, 283087254675354433;
	mov.b64 	%rd11834, 41;
	mov.u64 	%rd11841, %rd11840;
	bra.uni 	$L__BB0_797;
$L__BB0_789:
	mov.b64 	%rd11842, 23;
	mov.b64 	%rd11841, 49;
	mov.b64 	%rd11840, 9;
	mov.b64 	%rd11839, 282656800181208193;
	mov.b64 	%rd11838, 20;
	mov.b64 	%rd11837, 29;
	mov.b64 	%rd11836, 44;
	mov.b64 	%rd11835, 282808089278945825;
	mov.b64 	%rd11834, 35;
	mov.u64 	%rd11843, %rd11834;
	bra.uni 	$L__BB0_797;
$L__BB0_790:
	mov.b64 	%rd11843, 43;
	mov.b64 	%rd11842, 15;
	mov.b64 	%rd11841, 32;
	mov.b64 	%rd11839, 281956689498154913;
	mov.b64 	%rd11838, 31;
	mov.b64 	%rd11837, 46;
	mov.b64 	%rd11836, 28;
	mov.b64 	%rd11835, 282147721590778113;
	mov.b64 	%rd11834, 26;
	mov.u64 	%rd11840, %rd11834;
	bra.uni 	$L__BB0_797;
$L__BB0_791:
	mov.b64 	%rd11843, 19;
	mov.b64 	%rd11841, 41;
	mov.b64 	%rd11840, 17;
	mov.b64 	%rd11839, 281055405630294177;
	mov.b64 	%rd11838, 24;
	mov.b64 	%rd11837, 39;
	mov.b64 	%rd11836, 21;
	mov.b64 	%rd11835, 281304181919950017;
	mov.b64 	%rd11834, 25;
	mov.u64 	%rd11842, %rd11837;
	bra.uni 	$L__BB0_797;
$L__BB0_792:
	mov.b64 	%rd11843, 14;
	mov.b64 	%rd11842, 44;
	mov.b64 	%rd11841, 30;
	mov.b64 	%rd11840, 28;
	mov.b64 	%rd11839, 280500128220004769;
	mov.b64 	%rd11838, 43;
	mov.b64 	%rd11837, 12;
	mov.b64 	%rd11836, 26;
	mov.b64 	%rd11835, 280788122285418593;
	mov.b64 	%rd11834, 31;
	bra.uni 	$L__BB0_797;
$L__BB0_793:
	mov.b64 	%rd11843, 24;
	mov.b64 	%rd11842, 34;
	mov.b64 	%rd11841, 20;
	mov.b64 	%rd11840, 38;
	mov.b64 	%rd11839, 279084500409736705;
	mov.b64 	%rd11838, 40;
	mov.b64 	%rd11837, 33;
	mov.b64 	%rd11836, 25;
	mov.b64 	%rd11835, 279484911596695201;
	mov.b64 	%rd11834, 30;
	bra.uni 	$L__BB0_797;
$L__BB0_794:
	mov.b64 	%rd11843, 31;
	mov.b64 	%rd11841, 34;
	mov.b64 	%rd11840, 24;
	mov.b64 	%rd11839, 278162633336634177;
	mov.b64 	%rd11838, 29;
	mov.b64 	%rd11837, 40;
	mov.b64 	%rd11836, 20;
	mov.b64 	%rd11835, 278645698719794337;
	mov.b64 	%rd11834, 27;
	mov.u64 	%rd11842, %rd11834;
	bra.uni 	$L__BB0_797;
$L__BB0_795:
	mov.b64 	%rd11843, 34;
	mov.b64 	%rd11841, 12;
	mov.b64 	%rd11840, 46;
	mov.b64 	%rd11839, 275620470718573249;
	mov.b64 	%rd11838, 38;
	mov.b64 	%rd11837, 42;
	mov.b64 	%rd11836, 24;
	mov.b64 	%rd11835, 276369236322456321;
	mov.b64 	%rd11834, 29;
	mov.u64 	%rd11842, %rd11836;
	bra.uni 	$L__BB0_797;
$L__BB0_796:
	mov.b64 	%rd11843, 15;
	mov.b64 	%rd11842, 43;
	mov.b64 	%rd11841, 33;
	mov.b64 	%rd11840, 25;
	mov.b64 	%rd11839, 273798227679489921;
	mov.b64 	%rd11838, 41;
	mov.b64 	%rd11837, 36;
	mov.b64 	%rd11836, 20;
	mov.b64 	%rd11835, 274770761918487905;
	mov.b64 	%rd11834, 23;
$L__BB0_797:
	setp.gt.s16 	%p436, %rs341, -1;
	cvt.u32.u64 	%r797, %rd11843;
	shl.b64 	%rd4807, %rd446, %r797;
	and.b64  	%rd4808, %rd4807, 288230376151711742;
	xor.b64  	%rd4809, %rd4808, %rd447;
	cvt.u32.u64 	%r798, %rd11842;
	shr.u64 	%rd4810, %rd4809, %r798;
	xor.b64  	%rd4811, %rd4810, %rd4809;
	cvt.u32.u64 	%r799, %rd11841;
	shl.b64 	%rd4812, %rd4811, %r799;
	and.b64  	%rd4813, %rd4812, 288230376151711742;
	xor.b64  	%rd4814, %rd4813, %rd4811;
	cvt.u32.u64 	%r800, %rd11840;
	shr.u64 	%rd4815, %rd4814, %r800;
	xor.b64  	%rd4816, %rd4815, %rd4814;
	mul.lo.s64 	%rd4817, %rd4816, %rd11839;
	and.b64  	%rd4818, %rd4817, 288230376151711743;
	cvt.u32.u64 	%r801, %rd11838;
	shr.u64 	%rd4819, %rd4818, %r801;
	xor.b64  	%rd4820, %rd4819, %rd4818;
	cvt.u32.u64 	%r802, %rd11837;
	shr.u64 	%rd4821, %rd4820, %r802;
	xor.b64  	%rd4822, %rd4821, %rd4820;
	cvt.u32.u64 	%r803, %rd11836;
	shr.u64 	%rd4823, %rd4822, %r803;
	xor.b64  	%rd4824, %rd4823, %rd4822;
	mul.lo.s64 	%rd4825, %rd4824, %rd11835;
	and.b64  	%rd4826, %rd4825, 288230376151711743;
	cvt.u32.u64 	%r804, %rd11834;
	shr.u64 	%rd4827, %rd4826, %r804;
	xor.b64  	%rd525, %rd4827, %rd4826;
	shl.b32 	%r805, %r243, 26;
	cvt.u32.u64 	%r806, %rd525;
	and.b32  	%r807, %r806, 67108863;
	or.b32  	%r808, %r807, %r805;
	or.b32  	%r809, %r808, -2147483648;
	selp.b32 	%r1890, %r808, %r809, %p436;
	setp.eq.s32 	%p437, %r1890, -1;
	@%p437 bra 	$L__BB0_802;
	shr.u64 	%rd12097, %rd525, 26;
	shl.b64 	%rd4828, %rd12097, 2;
	add.s64 	%rd11793, %rd1, %rd4828;
	ld.global.u32 	%r1896, [%rd11793];
	setp.ne.s32 	%p438, %r1896, -1;
	@%p438 bra 	$L__BB0_800;
	atom.relaxed.global.cas.b32 	%r1896, [%rd11793], -1, %r1890;
	setp.eq.s32 	%p439, %r1896, -1;
	@%p439 bra 	$L__BB0_482;
$L__BB0_800:
	xor.b32  	%r810, %r1896, %r1890;
	and.b32  	%r811, %r810, 2147483647;
	setp.eq.s32 	%p440, %r811, 0;
	mov.b16 	%rs643, 0;
	@%p440 bra 	$L__BB0_1743;
	shr.u32 	%r812, %r1896, 26;
	cvt.u16.u32 	%rs367, %r812;
	and.b16  	%rs368, %rs367, 31;
	setp.lt.u16 	%p441, %rs368, %rs640;
	min.u16 	%rs640, %rs368, %rs640;
	selp.b16 	%rs641, %rs95, %rs641, %p441;
$L__BB0_802:
	add.s32 	%r248, %r216, 6;
	setp.eq.s32 	%p442, %r248, 32;
	@%p442 bra 	$L__BB0_1608;
	cvt.u16.u32 	%rs100, %r248;
	mov.b64 	%rd11853, 47;
	mov.b64 	%rd11852, 11;
	mov.b64 	%rd11851, 10;
	mov.b64 	%rd11850, 48;
	mov.b64 	%rd11849, 285196221169352481;
	mov.b64 	%rd11848, 28;
	mov.b64 	%rd11847, 39;
	mov.b64 	%rd11846, 50;
	mov.b64 	%rd11845, 285241608949781473;
	mov.b64 	%rd11844, 7;
	setp.gt.s16 	%p443, %rs100, 18;
	@%p443 bra 	$L__BB0_819;
	setp.gt.s16 	%p456, %rs100, 11;
	@%p456 bra 	$L__BB0_812;
	setp.gt.s16 	%p463, %rs100, 8;
	@%p463 bra 	$L__BB0_809;
	setp.eq.s16 	%p466, %rs100, 6;
	@%p466 bra 	$L__BB0_852;
	setp.eq.s16 	%p467, %rs100, 7;
	@%p467 bra 	$L__BB0_851;
	mov.b64 	%rd11853, 31;
	mov.b64 	%rd11851, 34;
	mov.b64 	%rd11850, 24;
	mov.b64 	%rd11849, 278162633336634177;
	mov.b64 	%rd11848, 29;
	mov.b64 	%rd11847, 40;
	mov.b64 	%rd11846, 20;
	mov.b64 	%rd11845, 278645698719794337;
	mov.b64 	%rd11844, 27;
	mov.u64 	%rd11852, %rd11844;
	bra.uni 	$L__BB0_853;
$L__BB0_809:
	setp.eq.s16 	%p464, %rs100, 9;
	@%p464 bra 	$L__BB0_850;
	setp.eq.s16 	%p465, %rs100, 10;
	@%p465 bra 	$L__BB0_849;
	mov.b64 	%rd11853, 14;
	mov.b64 	%rd11852, 44;
	mov.b64 	%rd11851, 30;
	mov.b64 	%rd11850, 28;
	mov.b64 	%rd11849, 280500128220004769;
	mov.b64 	%rd11848, 43;
	mov.b64 	%rd11847, 12;
	mov.b64 	%rd11846, 26;
	mov.b64 	%rd11845, 280788122285418593;
	mov.b64 	%rd11844, 31;
	bra.uni 	$L__BB0_853;
$L__BB0_812:
	setp.gt.s16 	%p457, %rs100, 14;
	@%p457 bra 	$L__BB0_816;
	setp.eq.s16 	%p461, %rs100, 12;
	@%p461 bra 	$L__BB0_848;
	setp.eq.s16 	%p462, %rs100, 13;
	@%p462 bra 	$L__BB0_847;
	mov.b64 	%rd11853, 43;
	mov.b64 	%rd11852, 15;
	mov.b64 	%rd11851, 32;
	mov.b64 	%rd11849, 281956689498154913;
	mov.b64 	%rd11848, 31;
	mov.b64 	%rd11847, 46;
	mov.b64 	%rd11846, 28;
	mov.b64 	%rd11845, 282147721590778113;
	mov.b64 	%rd11844, 26;
	mov.u64 	%rd11850, %rd11844;
	bra.uni 	$L__BB0_853;
$L__BB0_816:
	setp.gt.s16 	%p458, %rs100, 16;
	@%p458 bra 	$L__BB0_843;
	setp.eq.s16 	%p460, %rs100, 15;
	@%p460 bra 	$L__BB0_846;
	mov.b64 	%rd11852, 23;
	mov.b64 	%rd11851, 49;
	mov.b64 	%rd11850, 9;
	mov.b64 	%rd11849, 282656800181208193;
	mov.b64 	%rd11848, 20;
	mov.b64 	%rd11847, 29;
	mov.b64 	%rd11846, 44;
	mov.b64 	%rd11845, 282808089278945825;
	mov.b64 	%rd11844, 35;
	mov.u64 	%rd11853, %rd11844;
	bra.uni 	$L__BB0_853;
$L__BB0_819:
	setp.gt.s16 	%p444, %rs100, 24;
	@%p444 bra 	$L__BB0_827;
	setp.gt.s16 	%p451, %rs100, 21;
	@%p451 bra 	$L__BB0_824;
	setp.eq.s16 	%p454, %rs100, 19;
	@%p454 bra 	$L__BB0_842;
	setp.eq.s16 	%p455, %rs100, 20;
	@%p455 bra 	$L__BB0_841;
	mov.b64 	%rd11853, 38;
	mov.b64 	%rd11852, 20;
	mov.b64 	%rd11851, 31;
	mov.b64 	%rd11850, 27;
	mov.b64 	%rd11849, 283872564537334273;
	mov.b64 	%rd11848, 50;
	mov.b64 	%rd11847, 34;
	mov.b64 	%rd11846, 48;
	mov.b64 	%rd11845, 283965581826832641;
	mov.b64 	%rd11844, 44;
	bra.uni 	$L__BB0_853;
$L__BB0_824:
	setp.eq.s16 	%p452, %rs100, 22;
	@%p452 bra 	$L__BB0_840;
	setp.eq.s16 	%p453, %rs100, 23;
	@%p453 bra 	$L__BB0_839;
	mov.b64 	%rd11853, 31;
	mov.b64 	%rd11852, 27;
	mov.b64 	%rd11851, 18;
	mov.b64 	%rd11850, 40;
	mov.b64 	%rd11849, 284376887564999745;
	mov.b64 	%rd11848, 39;
	mov.b64 	%rd11847, 14;
	mov.b64 	%rd11846, 32;
	mov.b64 	%rd11845, 284449821023173761;
	mov.b64 	%rd11844, 20;
	bra.uni 	$L__BB0_853;
$L__BB0_827:
	setp.gt.s16 	%p445, %rs100, 27;
	@%p445 bra 	$L__BB0_831;
	setp.eq.s16 	%p449, %rs100, 25;
	@%p449 bra 	$L__BB0_838;
	setp.eq.s16 	%p450, %rs100, 26;
	@%p450 bra 	$L__BB0_837;
	mov.b64 	%rd11853, 26;
	mov.b64 	%rd11852, 32;
	mov.b64 	%rd11851, 20;
	mov.b64 	%rd11850, 38;
	mov.b64 	%rd11849, 284776606749108353;
	mov.b64 	%rd11848, 46;
	mov.b64 	%rd11847, 43;
	mov.b64 	%rd11846, 23;
	mov.b64 	%rd11845, 284835282445914305;
	mov.b64 	%rd11844, 18;
	bra.uni 	$L__BB0_853;
$L__BB0_831:
	setp.gt.s16 	%p446, %rs100, 29;
	@%p446 bra 	$L__BB0_834;
	setp.eq.s16 	%p448, %rs100, 28;
	@%p448 bra 	$L__BB0_836;
	mov.b64 	%rd11853, 30;
	mov.b64 	%rd11852, 28;
	mov.b64 	%rd11850, 9;
	mov.b64 	%rd11849, 284999998730417825;
	mov.b64 	%rd11848, 27;
	mov.b64 	%rd11847, 45;
	mov.b64 	%rd11846, 36;
	mov.b64 	%rd11845, 285051373020302049;
	mov.b64 	%rd11844, 49;
	mov.u64 	%rd11851, %rd11844;
	bra.uni 	$L__BB0_853;
$L__BB0_834:
	setp.eq.s16 	%p447, %rs100, 31;
	@%p447 bra 	$L__BB0_853;
	mov.b64 	%rd11853, 28;
	mov.b64 	%rd11852, 30;
	mov.b64 	%rd11851, 17;
	mov.b64 	%rd11850, 41;
	mov.b64 	%rd11849, 285101185792936897;
	mov.b64 	%rd11848, 12;
	mov.b64 	%rd11846, 34;
	mov.b64 	%rd11845, 285149435401228961;
	mov.b64 	%rd11844, 43;
	bra.uni 	$L__BB0_853;
$L__BB0_836:
	mov.b64 	%rd11853, 32;
	mov.b64 	%rd11852, 26;
	mov.b64 	%rd11851, 12;
	mov.b64 	%rd11850, 46;
	mov.b64 	%rd11849, 284892035344952993;
	mov.b64 	%rd11848, 10;
	mov.b64 	%rd11847, 15;
	mov.b64 	%rd11846, 49;
	mov.b64 	%rd11845, 284946896714230849;
	mov.b64 	%rd11844, 29;
	bra.uni 	$L__BB0_853;
$L__BB0_837:
	mov.b64 	%rd11853, 48;
	mov.b64 	%rd11852, 10;
	mov.b64 	%rd11851, 49;
	mov.b64 	%rd11850, 9;
	mov.b64 	%rd11849, 284652926893070881;
	mov.b64 	%rd11847, 33;
	mov.b64 	%rd11846, 41;
	mov.b64 	%rd11845, 284715843010116097;
	mov.b64 	%rd11844, 17;
	bra.uni 	$L__BB0_853;
$L__BB0_838:
	mov.b64 	%rd11853, 26;
	mov.b64 	%rd11852, 32;
	mov.b64 	%rd11851, 35;
	mov.b64 	%rd11850, 23;
	mov.b64 	%rd11849, 284520046447306657;
	mov.b64 	%rd11848, 18;
	mov.b64 	%rd11847, 24;
	mov.b64 	%rd11845, 284587693784774049;
	mov.b64 	%rd11844, 25;
	bra.uni 	$L__BB0_853;
$L__BB0_839:
	mov.b64 	%rd11853, 20;
	mov.b64 	%rd11852, 38;
	mov.b64 	%rd11851, 19;
	mov.b64 	%rd11850, 39;
	mov.b64 	%rd11849, 284222278660868673;
	mov.b64 	%rd11848, 50;
	mov.b64 	%rd11847, 29;
	mov.b64 	%rd11846, 28;
	mov.b64 	%rd11845, 284301116547594049;
	mov.b64 	%rd11844, 43;
	bra.uni 	$L__BB0_853;
$L__BB0_840:
	mov.b64 	%rd11853, 14;
	mov.b64 	%rd11852, 44;
	mov.b64 	%rd11851, 49;
	mov.b64 	%rd11850, 9;
	mov.b64 	%rd11849, 284054722215412481;
	mov.b64 	%rd11847, 23;
	mov.b64 	%rd11846, 11;
	mov.b64 	%rd11845, 284140212082817761;
	mov.b64 	%rd11844, 8;
	mov.u64 	%rd11848, %rd11846;
	bra.uni 	$L__BB0_853;
$L__BB0_841:
	mov.b64 	%rd11852, 29;
	mov.b64 	%rd11851, 50;
	mov.b64 	%rd11850, 8;
	mov.b64 	%rd11849, 283673798668558849;
	mov.b64 	%rd11848, 43;
	mov.b64 	%rd11846, 49;
	mov.b64 	%rd11845, 283775378267652545;
	mov.b64 	%rd11844, 24;
	mov.u64 	%rd11853, %rd11852;
	bra.uni 	$L__BB0_853;
$L__BB0_842:
	mov.b64 	%rd11853, 10;
	mov.b64 	%rd11852, 48;
	mov.b64 	%rd11851, 8;
	mov.b64 	%rd11850, 50;
	mov.b64 	%rd11849, 283456002505686561;
	mov.b64 	%rd11848, 49;
	mov.b64 	%rd11847, 11;
	mov.b64 	%rd11846, 34;
	mov.b64 	%rd11845, 283567436160779521;
	mov.b64 	%rd11844, 15;
	bra.uni 	$L__BB0_853;
$L__BB0_843:
	setp.eq.s16 	%p459, %rs100, 17;
	@%p459 bra 	$L__BB0_845;
	mov.b64 	%rd11853, 20;
	mov.b64 	%rd11852, 38;
	mov.b64 	%rd11851, 36;
	mov.b64 	%rd11850, 22;
	mov.b64 	%rd11849, 283216344908540961;
	mov.b64 	%rd11848, 21;
	mov.b64 	%rd11847, 41;
	mov.b64 	%rd11846, 13;
	mov.b64 	%rd11845, 283339111309329473;
	mov.b64 	%rd11844, 34;
	bra.uni 	$L__BB0_853;
$L__BB0_845:
	mov.b64 	%rd11853, 45;
	mov.b64 	%rd11852, 13;
	mov.b64 	%rd11850, 29;
	mov.b64 	%rd11849, 282951361354483777;
	mov.b64 	%rd11848, 15;
	mov.b64 	%rd11847, 44;
	mov.b64 	%rd11846, 33;
	mov.b64 	%rd11845, 283087254675354433;
	mov.b64 	%rd11844, 41;
	mov.u64 	%rd11851, %rd11850;
	bra.uni 	$L__BB0_853;
$L__BB0_846:
	mov.b64 	%rd11853, 35;
	mov.b64 	%rd11852, 23;
	mov.b64 	%rd11851, 42;
	mov.b64 	%rd11850, 16;
	mov.b64 	%rd11849, 282327440901931361;
	mov.b64 	%rd11848, 25;
	mov.b64 	%rd11847, 44;
	mov.b64 	%rd11846, 29;
	mov.b64 	%rd11845, 282496859889697761;
	mov.b64 	%rd11844, 28;
	bra.uni 	$L__BB0_853;
$L__BB0_847:
	mov.b64 	%rd11853, 28;
	mov.b64 	%rd11852, 30;
	mov.b64 	%rd11851, 15;
	mov.b64 	%rd11850, 43;
	mov.b64 	%rd11849, 281536252838009313;
	mov.b64 	%rd11848, 32;
	mov.b64 	%rd11847, 40;
	mov.b64 	%rd11846, 24;
	mov.b64 	%rd11845, 281753274706402561;
	mov.b64 	%rd11844, 27;
	bra.uni 	$L__BB0_853;
$L__BB0_848:
	mov.b64 	%rd11853, 19;
	mov.b64 	%rd11851, 41;
	mov.b64 	%rd11850, 17;
	mov.b64 	%rd11849, 281055405630294177;
	mov.b64 	%rd11848, 24;
	mov.b64 	%rd11847, 39;
	mov.b64 	%rd11846, 21;
	mov.b64 	%rd11845, 281304181919950017;
	mov.b64 	%rd11844, 25;
	mov.u64 	%rd11852, %rd11847;
	bra.uni 	$L__BB0_853;
$L__BB0_849:
	mov.b64 	%rd11853, 10;
	mov.b64 	%rd11852, 48;
	mov.b64 	%rd11851, 19;
	mov.b64 	%rd11850, 39;
	mov.b64 	%rd11849, 279851713384313729;
	mov.b64 	%rd11848, 26;
	mov.b64 	%rd11847, 46;
	mov.b64 	%rd11846, 23;
	mov.b64 	%rd11845, 280188987274752513;
	mov.b64 	%rd11844, 28;
	bra.uni 	$L__BB0_853;
$L__BB0_850:
	mov.b64 	%rd11853, 24;
	mov.b64 	%rd11852, 34;
	mov.b64 	%rd11851, 20;
	mov.b64 	%rd11850, 38;
	mov.b64 	%rd11849, 279084500409736705;
	mov.b64 	%rd11848, 40;
	mov.b64 	%rd11847, 33;
	mov.b64 	%rd11846, 25;
	mov.b64 	%rd11845, 279484911596695201;
	mov.b64 	%rd11844, 30;
	bra.uni 	$L__BB0_853;
$L__BB0_851:
	mov.b64 	%rd11851, 35;
	mov.b64 	%rd11849, 277034064015897377;
	mov.b64 	%rd11847, 46;
	mov.b64 	%rd11846, 23;
	mov.b64 	%rd11845, 277628311561397793;
	mov.b64 	%rd11844, 26;
	mov.u64 	%rd11848, %rd11844;
	mov.u64 	%rd11850, %rd11846;
	mov.u64 	%rd11852, %rd11851;
	mov.u64 	%rd11853, %rd11846;
	bra.uni 	$L__BB0_853;
$L__BB0_852:
	mov.b64 	%rd11853, 34;
	mov.b64 	%rd11851, 12;
	mov.b64 	%rd11850, 46;
	mov.b64 	%rd11849, 275620470718573249;
	mov.b64 	%rd11848, 38;
	mov.b64 	%rd11847, 42;
	mov.b64 	%rd11846, 24;
	mov.b64 	%rd11845, 276369236322456321;
	mov.b64 	%rd11844, 29;
	mov.u64 	%rd11852, %rd11846;
$L__BB0_853:
	setp.gt.s16 	%p468, %rs341, -1;
	cvt.u32.u64 	%r813, %rd11853;
	shl.b64 	%rd5076, %rd446, %r813;
	and.b64  	%rd5077, %rd5076, 288230376151711742;
	xor.b64  	%rd5078, %rd5077, %rd447;
	cvt.u32.u64 	%r814, %rd11852;
	shr.u64 	%rd5079, %rd5078, %r814;
	xor.b64  	%rd5080, %rd5079, %rd5078;
	cvt.u32.u64 	%r815, %rd11851;
	shl.b64 	%rd5081, %rd5080, %r815;
	and.b64  	%rd5082, %rd5081, 288230376151711742;
	xor.b64  	%rd5083, %rd5082, %rd5080;
	cvt.u32.u64 	%r816, %rd11850;
	shr.u64 	%rd5084, %rd5083, %r816;
	xor.b64  	%rd5085, %rd5084, %rd5083;
	mul.lo.s64 	%rd5086, %rd5085, %rd11849;
	and.b64  	%rd5087, %rd5086, 288230376151711743;
	cvt.u32.u64 	%r817, %rd11848;
	shr.u64 	%rd5088, %rd5087, %r817;
	xor.b64  	%rd5089, %rd5088, %rd5087;
	cvt.u32.u64 	%r818, %rd11847;
	shr.u64 	%rd5090, %rd5089, %r818;
	xor.b64  	%rd5091, %rd5090, %rd5089;
	cvt.u32.u64 	%r819, %rd11846;
	shr.u64 	%rd5092, %rd5091, %r819;
	xor.b64  	%rd5093, %rd5092, %rd5091;
	mul.lo.s64 	%rd5094, %rd5093, %rd11845;
	and.b64  	%rd5095, %rd5094, 288230376151711743;
	cvt.u32.u64 	%r820, %rd11844;
	shr.u64 	%rd5096, %rd5095, %r820;
	xor.b64  	%rd538, %rd5096, %rd5095;
	shl.b32 	%r821, %r248, 26;
	cvt.u32.u64 	%r822, %rd538;
	and.b32  	%r823, %r822, 67108863;
	or.b32  	%r824, %r823, %r821;
	or.b32  	%r825, %r824, -2147483648;
	selp.b32 	%r1890, %r824, %r825, %p468;
	setp.eq.s32 	%p469, %r1890, -1;
	@%p469 bra 	$L__BB0_858;
	shr.u64 	%rd12097, %rd538, 26;
	shl.b64 	%rd5097, %rd12097, 2;
	add.s64 	%rd11793, %rd1, %rd5097;
	ld.global.u32 	%r1897, [%rd11793];
	setp.ne.s32 	%p470, %r1897, -1;
	@%p470 bra 	$L__BB0_856;
	atom.relaxed.global.cas.b32 	%r1897, [%rd11793], -1, %r1890;
	setp.eq.s32 	%p471, %r1897, -1;
	@%p471 bra 	$L__BB0_482;
$L__BB0_856:
	xor.b32  	%r826, %r1897, %r1890;
	and.b32  	%r827, %r826, 2147483647;
	setp.eq.s32 	%p472, %r827, 0;
	mov.b16 	%rs643, 0;
	@%p472 bra 	$L__BB0_1743;
	shr.u32 	%r828, %r1897, 26;
	cvt.u16.u32 	%rs372, %r828;
	and.b16  	%rs373, %rs372, 31;
	setp.lt.u16 	%p473, %rs373, %rs640;
	min.u16 	%rs640, %rs373, %rs640;
	selp.b16 	%rs641, %rs100, %rs641, %p473;
$L__BB0_858:
	add.s32 	%r253, %r216, 7;
	setp.eq.s32 	%p474, %r253, 32;
	@%p474 bra 	$L__BB0_1608;
	cvt.u16.u32 	%rs105, %r253;
	mov.b64 	%rd11863, 47;
	mov.b64 	%rd11862, 11;
	mov.b64 	%rd11861, 10;
	mov.b64 	%rd11860, 48;
	mov.b64 	%rd11859, 285196221169352481;
	mov.b64 	%rd11858, 28;
	mov.b64 	%rd11857, 39;
	mov.b64 	%rd11856, 50;
	mov.b64 	%rd11855, 285241608949781473;
	mov.b64 	%rd11854, 7;
	setp.gt.s16 	%p475, %rs105, 18;
	@%p475 bra 	$L__BB0_875;
	setp.gt.s16 	%p488, %rs105, 12;
	@%p488 bra 	$L__BB0_868;
	setp.gt.s16 	%p494, %rs105, 9;
	@%p494 bra 	$L__BB0_865;
	setp.eq.s16 	%p497, %rs105, 7;
	@%p497 bra 	$L__BB0_906;
	setp.eq.s16 	%p498, %rs105, 8;
	@%p498 bra 	$L__BB0_905;
	mov.b64 	%rd11863, 24;
	mov.b64 	%rd11862, 34;
	mov.b64 	%rd11861, 20;
	mov.b64 	%rd11860, 38;
	mov.b64 	%rd11859, 279084500409736705;
	mov.b64 	%rd11858, 40;
	mov.b64 	%rd11857, 33;
	mov.b64 	%rd11856, 25;
	mov.b64 	%rd11855, 279484911596695201;
	mov.b64 	%rd11854, 30;
	bra.uni 	$L__BB0_907;
$L__BB0_865:
	setp.eq.s16 	%p495, %rs105, 10;
	@%p495 bra 	$L__BB0_904;
	setp.eq.s16 	%p496, %rs105, 11;
	@%p496 bra 	$L__BB0_903;
	mov.b64 	%rd11863, 19;
	mov.b64 	%rd11861, 41;
	mov.b64 	%rd11860, 17;
	mov.b64 	%rd11859, 281055405630294177;
	mov.b64 	%rd11858, 24;
	mov.b64 	%rd11857, 39;
	mov.b64 	%rd11856, 21;
	mov.b64 	%rd11855, 281304181919950017;
	mov.b64 	%rd11854, 25;
	mov.u64 	%rd11862, %rd11857;
	bra.uni 	$L__BB0_907;
$L__BB0_868:
	setp.gt.s16 	%p489, %rs105, 15;
	@%p489 bra 	$L__BB0_872;
	setp.eq.s16 	%p492, %rs105, 13;
	@%p492 bra 	$L__BB0_902;
	setp.eq.s16 	%p493, %rs105, 14;
	@%p493 bra 	$L__BB0_901;
	mov.b64 	%rd11863, 35;
	mov.b64 	%rd11862, 23;
	mov.b64 	%rd11861, 42;
	mov.b64 	%rd11860, 16;
	mov.b64 	%rd11859, 282327440901931361;
	mov.b64 	%rd11858, 25;
	mov.b64 	%rd11857, 44;
	mov.b64 	%rd11856, 29;
	mov.b64 	%rd11855, 282496859889697761;
	mov.b64 	%rd11854, 28;
	bra.uni 	$L__BB0_907;
$L__BB0_872:
	setp.eq.s16 	%p490, %rs105, 16;
	@%p490 bra 	$L__BB0_900;
	setp.eq.s16 	%p491, %rs105, 17;
	@%p491 bra 	$L__BB0_899;
	mov.b64 	%rd11863, 20;
	mov.b64 	%rd11862, 38;
	mov.b64 	%rd11861, 36;
	mov.b64 	%rd11860, 22;
	mov.b64 	%rd11859, 283216344908540961;
	mov.b64 	%rd11858, 21;
	mov.b64 	%rd11857, 41;
	mov.b64 	%rd11856, 13;
	mov.b64 	%rd11855, 283339111309329473;
	mov.b64 	%rd11854, 34;
	bra.uni 	$L__BB0_907;
$L__BB0_875:
	setp.gt.s16 	%p476, %rs105, 24;
	@%p476 bra 	$L__BB0_883;
	setp.gt.s16 	%p483, %rs105, 21;
	@%p483 bra 	$L__BB0_880;
	setp.eq.s16 	%p486, %rs105, 19;
	@%p486 bra 	$L__BB0_898;
	setp.eq.s16 	%p487, %rs105, 20;
	@%p487 bra 	$L__BB0_897;
	mov.b64 	%rd11863, 38;
	mov.b64 	%rd11862, 20;
	mov.b64 	%rd11861, 31;
	mov.b64 	%rd11860, 27;
	mov.b64 	%rd11859, 283872564537334273;
	mov.b64 	%rd11858, 50;
	mov.b64 	%rd11857, 34;
	mov.b64 	%rd11856, 48;
	mov.b64 	%rd11855, 283965581826832641;
	mov.b64 	%rd11854, 44;
	bra.uni 	$L__BB0_907;
$L__BB0_880:
	setp.eq.s16 	%p484, %rs105, 22;
	@%p484 bra 	$L__BB0_896;
	setp.eq.s16 	%p485, %rs105, 23;
	@%p485 bra 	$L__BB0_895;
	mov.b64 	%rd11863, 31;
	mov.b64 	%rd11862, 27;
	mov.b64 	%rd11861, 18;
	mov.b64 	%rd11860, 40;
	mov.b64 	%rd11859, 284376887564999745;
	mov.b64 	%rd11858, 39;
	mov.b64 	%rd11857, 14;
	mov.b64 	%rd11856, 32;
	mov.b64 	%rd11855, 284449821023173761;
	mov.b64 	%rd11854, 20;
	bra.uni 	$L__BB0_907;
$L__BB0_883:
	setp.gt.s16 	%p477, %rs105, 27;
	@%p477 bra 	$L__BB0_887;
	setp.eq.s16 	%p481, %rs105, 25;
	@%p481 bra 	$L__BB0_894;
	setp.eq.s16 	%p482, %rs105, 26;
	@%p482 bra 	$L__BB0_893;
	mov.b64 	%rd11863, 26;
	mov.b64 	%rd11862, 32;
	mov.b64 	%rd11861, 20;
	mov.b64 	%rd11860, 38;
	mov.b64 	%rd11859, 284776606749108353;
	mov.b64 	%rd11858, 46;
	mov.b64 	%rd11857, 43;
	mov.b64 	%rd11856, 23;
	mov.b64 	%rd11855, 284835282445914305;
	mov.b64 	%rd11854, 18;
	bra.uni 	$L__BB0_907;
$L__BB0_887:
	setp.gt.s16 	%p478, %rs105, 29;
	@%p478 bra 	$L__BB0_890;
	setp.eq.s16 	%p480, %rs105, 28;
	@%p480 bra 	$L__BB0_892;
	mov.b64 	%rd11863, 30;
	mov.b64 	%rd11862, 28;
	mov.b64 	%rd11860, 9;
	mov.b64 	%rd11859, 284999998730417825;
	mov.b64 	%rd11858, 27;
	mov.b64 	%rd11857, 45;
	mov.b64 	%rd11856, 36;
	mov.b64 	%rd11855, 285051373020302049;
	mov.b64 	%rd11854, 49;
	mov.u64 	%rd11861, %rd11854;
	bra.uni 	$L__BB0_907;
$L__BB0_890:
	setp.eq.s16 	%p479, %rs105, 31;
	@%p479 bra 	$L__BB0_907;
	mov.b64 	%rd11863, 28;
	mov.b64 	%rd11862, 30;
	mov.b64 	%rd11861, 17;
	mov.b64 	%rd11860, 41;
	mov.b64 	%rd11859, 285101185792936897;
	mov.b64 	%rd11858, 12;
	mov.b64 	%rd11856, 34;
	mov.b64 	%rd11855, 285149435401228961;
	mov.b64 	%rd11854, 43;
	bra.uni 	$L__BB0_907;
$L__BB0_892:
	mov.b64 	%rd11863, 32;
	mov.b64 	%rd11862, 26;
	mov.b64 	%rd11861, 12;
	mov.b64 	%rd11860, 46;
	mov.b64 	%rd11859, 284892035344952993;
	mov.b64 	%rd11858, 10;
	mov.b64 	%rd11857, 15;
	mov.b64 	%rd11856, 49;
	mov.b64 	%rd11855, 284946896714230849;
	mov.b64 	%rd11854, 29;
	bra.uni 	$L__BB0_907;
$L__BB0_893:
	mov.b64 	%rd11863, 48;
	mov.b64 	%rd11862, 10;
	mov.b64 	%rd11861, 49;
	mov.b64 	%rd11860, 9;
	mov.b64 	%rd11859, 284652926893070881;
	mov.b64 	%rd11857, 33;
	mov.b64 	%rd11856, 41;
	mov.b64 	%rd11855, 284715843010116097;
	mov.b64 	%rd11854, 17;
	bra.uni 	$L__BB0_907;
$L__BB0_894:
	mov.b64 	%rd11863, 26;
	mov.b64 	%rd11862, 32;
	mov.b64 	%rd11861, 35;
	mov.b64 	%rd11860, 23;
	mov.b64 	%rd11859, 284520046447306657;
	mov.b64 	%rd11858, 18;
	mov.b64 	%rd11857, 24;
	mov.b64 	%rd11855, 284587693784774049;
	mov.b64 	%rd11854, 25;
	bra.uni 	$L__BB0_907;
$L__BB0_895:
	mov.b64 	%rd11863, 20;
	mov.b64 	%rd11862, 38;
	mov.b64 	%rd11861, 19;
	mov.b64 	%rd11860, 39;
	mov.b64 	%rd11859, 284222278660868673;
	mov.b64 	%rd11858, 50;
	mov.b64 	%rd11857, 29;
	mov.b64 	%rd11856, 28;
	mov.b64 	%rd11855, 284301116547594049;
	mov.b64 	%rd11854, 43;
	bra.uni 	$L__BB0_907;
$L__BB0_896:
	mov.b64 	%rd11863, 14;
	mov.b64 	%rd11862, 44;
	mov.b64 	%rd11861, 49;
	mov.b64 	%rd11860, 9;
	mov.b64 	%rd11859, 284054722215412481;
	mov.b64 	%rd11857, 23;
	mov.b64 	%rd11856, 11;
	mov.b64 	%rd11855, 284140212082817761;
	mov.b64 	%rd11854, 8;
	mov.u64 	%rd11858, %rd11856;
	bra.uni 	$L__BB0_907;
$L__BB0_897:
	mov.b64 	%rd11862, 29;
	mov.b64 	%rd11861, 50;
	mov.b64 	%rd11860, 8;
	mov.b64 	%rd11859, 283673798668558849;
	mov.b64 	%rd11858, 43;
	mov.b64 	%rd11856, 49;
	mov.b64 	%rd11855, 283775378267652545;
	mov.b64 	%rd11854, 24;
	mov.u64 	%rd11863, %rd11862;
	bra.uni 	$L__BB0_907;
$L__BB0_898:
	mov.b64 	%rd11863, 10;
	mov.b64 	%rd11862, 48;
	mov.b64 	%rd11861, 8;
	mov.b64 	%rd11860, 50;
	mov.b64 	%rd11859, 283456002505686561;
	mov.b64 	%rd11858, 49;
	mov.b64 	%rd11857, 11;
	mov.b64 	%rd11856, 34;
	mov.b64 	%rd11855, 283567436160779521;
	mov.b64 	%rd11854, 15;
	bra.uni 	$L__BB0_907;
$L__BB0_899:
	mov.b64 	%rd11863, 45;
	mov.b64 	%rd11862, 13;
	mov.b64 	%rd11860, 29;
	mov.b64 	%rd11859, 282951361354483777;
	mov.b64 	%rd11858, 15;
	mov.b64 	%rd11857, 44;
	mov.b64 	%rd11856, 33;
	mov.b64 	%rd11855, 283087254675354433;
	mov.b64 	%rd11854, 41;
	mov.u64 	%rd11861, %rd11860;
	bra.uni 	$L__BB0_907;
$L__BB0_900:
	mov.b64 	%rd11862, 23;
	mov.b64 	%rd11861, 49;
	mov.b64 	%rd11860, 9;
	mov.b64 	%rd11859, 282656800181208193;
	mov.b64 	%rd11858, 20;
	mov.b64 	%rd11857, 29;
	mov.b64 	%rd11856, 44;
	mov.b64 	%rd11855, 282808089278945825;
	mov.b64 	%rd11854, 35;
	mov.u64 	%rd11863, %rd11854;
	bra.uni 	$L__BB0_907;
$L__BB0_901:
	mov.b64 	%rd11863, 43;
	mov.b64 	%rd11862, 15;
	mov.b64 	%rd11861, 32;
	mov.b64 	%rd11859, 281956689498154913;
	mov.b64 	%rd11858, 31;
	mov.b64 	%rd11857, 46;
	mov.b64 	%rd11856, 28;
	mov.b64 	%rd11855, 282147721590778113;
	mov.b64 	%rd11854, 26;
	mov.u64 	%rd11860, %rd11854;
	bra.uni 	$L__BB0_907;
$L__BB0_902:
	mov.b64 	%rd11863, 28;
	mov.b64 	%rd11862, 30;
	mov.b64 	%rd11861, 15;
	mov.b64 	%rd11860, 43;
	mov.b64 	%rd11859, 281536252838009313;
	mov.b64 	%rd11858, 32;
	mov.b64 	%rd11857, 40;
	mov.b64 	%rd11856, 24;
	mov.b64 	%rd11855, 281753274706402561;
	mov.b64 	%rd11854, 27;
	bra.uni 	$L__BB0_907;
$L__BB0_903:
	mov.b64 	%rd11863, 14;
	mov.b64 	%rd11862, 44;
	mov.b64 	%rd11861, 30;
	mov.b64 	%rd11860, 28;
	mov.b64 	%rd11859, 280500128220004769;
	mov.b64 	%rd11858, 43;
	mov.b64 	%rd11857, 12;
	mov.b64 	%rd11856, 26;
	mov.b64 	%rd11855, 280788122285418593;
	mov.b64 	%rd11854, 31;
	bra.uni 	$L__BB0_907;
$L__BB0_904:
	mov.b64 	%rd11863, 10;
	mov.b64 	%rd11862, 48;
	mov.b64 	%rd11861, 19;
	mov.b64 	%rd11860, 39;
	mov.b64 	%rd11859, 279851713384313729;
	mov.b64 	%rd11858, 26;
	mov.b64 	%rd11857, 46;
	mov.b64 	%rd11856, 23;
	mov.b64 	%rd11855, 280188987274752513;
	mov.b64 	%rd11854, 28;
	bra.uni 	$L__BB0_907;
$L__BB0_905:
	mov.b64 	%rd11863, 31;
	mov.b64 	%rd11861, 34;
	mov.b64 	%rd11860, 24;
	mov.b64 	%rd11859, 278162633336634177;
	mov.b64 	%rd11858, 29;
	mov.b64 	%rd11857, 40;
	mov.b64 	%rd11856, 20;
	mov.b64 	%rd11855, 278645698719794337;
	mov.b64 	%rd11854, 27;
	mov.u64 	%rd11862, %rd11854;
	bra.uni 	$L__BB0_907;
$L__BB0_906:
	mov.b64 	%rd11861, 35;
	mov.b64 	%rd11859, 277034064015897377;
	mov.b64 	%rd11857, 46;
	mov.b64 	%rd11856, 23;
	mov.b64 	%rd11855, 277628311561397793;
	mov.b64 	%rd11854, 26;
	mov.u64 	%rd11858, %rd11854;
	mov.u64 	%rd11860, %rd11856;
	mov.u64 	%rd11862, %rd11861;
	mov.u64 	%rd11863, %rd11856;
$L__BB0_907:
	setp.gt.s16 	%p499, %rs341, -1;
	cvt.u32.u64 	%r829, %rd11863;
	shl.b64 	%rd5336, %rd446, %r829;
	and.b64  	%rd5337, %rd5336, 288230376151711742;
	xor.b64  	%rd5338, %rd5337, %rd447;
	cvt.u32.u64 	%r830, %rd11862;
	shr.u64 	%rd5339, %rd5338, %r830;
	xor.b64  	%rd5340, %rd5339, %rd5338;
	cvt.u32.u64 	%r831, %rd11861;
	shl.b64 	%rd5341, %rd5340, %r831;
	and.b64  	%rd5342, %rd5341, 288230376151711742;
	xor.b64  	%rd5343, %rd5342, %rd5340;
	cvt.u32.u64 	%r832, %rd11860;
	shr.u64 	%rd5344, %rd5343, %r832;
	xor.b64  	%rd5345, %rd5344, %rd5343;
	mul.lo.s64 	%rd5346, %rd5345, %rd11859;
	and.b64  	%rd5347, %rd5346, 288230376151711743;
	cvt.u32.u64 	%r833, %rd11858;
	shr.u64 	%rd5348, %rd5347, %r833;
	xor.b64  	%rd5349, %rd5348, %rd5347;
	cvt.u32.u64 	%r834, %rd11857;
	shr.u64 	%rd5350, %rd5349, %r834;
	xor.b64  	%rd5351, %rd5350, %rd5349;
	cvt.u32.u64 	%r835, %rd11856;
	shr.u64 	%rd5352, %rd5351, %r835;
	xor.b64  	%rd5353, %rd5352, %rd5351;
	mul.lo.s64 	%rd5354, %rd5353, %rd11855;
	and.b64  	%rd5355, %rd5354, 288230376151711743;
	cvt.u32.u64 	%r836, %rd11854;
	shr.u64 	%rd5356, %rd5355, %r836;
	xor.b64  	%rd551, %rd5356, %rd5355;
	shl.b32 	%r837, %r253, 26;
	cvt.u32.u64 	%r838, %rd551;
	and.b32  	%r839, %r838, 67108863;
	or.b32  	%r840, %r839, %r837;
	or.b32  	%r841, %r840, -2147483648;
	selp.b32 	%r1890, %r840, %r841, %p499;
	setp.eq.s32 	%p500, %r1890, -1;
	@%p500 bra 	$L__BB0_912;
	shr.u64 	%rd12097, %rd551, 26;
	shl.b64 	%rd5357, %rd12097, 2;
	add.s64 	%rd11793, %rd1, %rd5357;
	ld.global.u32 	%r1898, [%rd11793];
	setp.ne.s32 	%p501, %r1898, -1;
	@%p501 bra 	$L__BB0_910;
	atom.relaxed.global.cas.b32 	%r1898, [%rd11793], -1, %r1890;
	setp.eq.s32 	%p502, %r1898, -1;
	@%p502 bra 	$L__BB0_482;
$L__BB0_910:
	xor.b32  	%r842, %r1898, %r1890;
	and.b32  	%r843, %r842, 2147483647;
	setp.eq.s32 	%p503, %r843, 0;
	mov.b16 	%rs643, 0;
	@%p503 bra 	$L__BB0_1743;
	shr.u32 	%r844, %r1898, 26;
	cvt.u16.u32 	%rs377, %r844;
	and.b16  	%rs378, %rs377, 31;
	setp.lt.u16 	%p504, %rs378, %rs640;
	min.u16 	%rs640, %rs378, %rs640;
	selp.b16 	%rs641, %rs105, %rs641, %p504;
$L__BB0_912:
	add.s32 	%r258, %r216, 8;
	setp.eq.s32 	%p505, %r258, 32;
	@%p505 bra 	$L__BB0_1608;
	cvt.u16.u32 	%rs110, %r258;
	mov.b64 	%rd11873, 47;
	mov.b64 	%rd11872, 11;
	mov.b64 	%rd11871, 10;
	mov.b64 	%rd11870, 48;
	mov.b64 	%rd11869, 285196221169352481;
	mov.b64 	%rd11868, 28;
	mov.b64 	%rd11867, 39;
	mov.b64 	%rd11866, 50;
	mov.b64 	%rd11865, 285241608949781473;
	mov.b64 	%rd11864, 7;
	setp.gt.s16 	%p506, %rs110, 19;
	@%p506 bra 	$L__BB0_929;
	setp.gt.s16 	%p518, %rs110, 13;
	@%p518 bra 	$L__BB0_922;
	setp.gt.s16 	%p524, %rs110, 10;
	@%p524 bra 	$L__BB0_919;
	setp.eq.s16 	%p527, %rs110, 8;
	@%p527 bra 	$L__BB0_958;
	setp.eq.s16 	%p528, %rs110, 9;
	@%p528 bra 	$L__BB0_957;
	mov.b64 	%rd11873, 10;
	mov.b64 	%rd11872, 48;
	mov.b64 	%rd11871, 19;
	mov.b64 	%rd11870, 39;
	mov.b64 	%rd11869, 279851713384313729;
	mov.b64 	%rd11868, 26;
	mov.b64 	%rd11867, 46;
	mov.b64 	%rd11866, 23;
	mov.b64 	%rd11865, 280188987274752513;
	mov.b64 	%rd11864, 28;
	bra.uni 	$L__BB0_959;
$L__BB0_919:
	setp.eq.s16 	%p525, %rs110, 11;
	@%p525 bra 	$L__BB0_956;
	setp.eq.s16 	%p526, %rs110, 12;
	@%p526 bra 	$L__BB0_955;
	mov.b64 	%rd11873, 28;
	mov.b64 	%rd11872, 30;
	mov.b64 	%rd11871, 15;
	mov.b64 	%rd11870, 43;
	mov.b64 	%rd11869, 281536252838009313;
	mov.b64 	%rd11868, 32;
	mov.b64 	%rd11867, 40;
	mov.b64 	%rd11866, 24;
	mov.b64 	%rd11865, 281753274706402561;
	mov.b64 	%rd11864, 27;
	bra.uni 	$L__BB0_959;
$L__BB0_922:
	setp.gt.s16 	%p519, %rs110, 16;
	@%p519 bra 	$L__BB0_926;
	setp.eq.s16 	%p522, %rs110, 14;
	@%p522 bra 	$L__BB0_954;
	setp.eq.s16 	%p523, %rs110, 15;
	@%p523 bra 	$L__BB0_953;
	mov.b64 	%rd11872, 23;
	mov.b64 	%rd11871, 49;
	mov.b64 	%rd11870, 9;
	mov.b64 	%rd11869, 282656800181208193;
	mov.b64 	%rd11868, 20;
	mov.b64 	%rd11867, 29;
	mov.b64 	%rd11866, 44;
	mov.b64 	%rd11865, 282808089278945825;
	mov.b64 	%rd11864, 35;
	mov.u64 	%rd11873, %rd11864;
	bra.uni 	$L__BB0_959;
$L__BB0_926:
	setp.eq.s16 	%p520, %rs110, 17;
	@%p520 bra 	$L__BB0_952;
	setp.eq.s16 	%p521, %rs110, 18;
	@%p521 bra 	$L__BB0_951;
	mov.b64 	%rd11873, 10;
	mov.b64 	%rd11872, 48;
	mov.b64 	%rd11871, 8;
	mov.b64 	%rd11870, 50;
	mov.b64 	%rd11869, 283456002505686561;
	mov.b64 	%rd11868, 49;
	mov.b64 	%rd11867, 11;
	mov.b64 	%rd11866, 34;
	mov.b64 	%rd11865, 283567436160779521;
	mov.b64 	%rd11864, 15;
	bra.uni 	$L__BB0_959;
$L__BB0_929:
	setp.gt.s16 	%p507, %rs110, 25;
	@%p507 bra 	$L__BB0_937;
	setp.gt.s16 	%p513, %rs110, 22;
	@%p513 bra 	$L__BB0_934;
	setp.eq.s16 	%p516, %rs110, 20;
	@%p516 bra 	$L__BB0_950;
	setp.eq.s16 	%p517, %rs110, 21;
	@%p517 bra 	$L__BB0_949;
	mov.b64 	%rd11873, 14;
	mov.b64 	%rd11872, 44;
	mov.b64 	%rd11871, 49;
	mov.b64 	%rd11870, 9;
	mov.b64 	%rd11869, 284054722215412481;
	mov.b64 	%rd11867, 23;
	mov.b64 	%rd11866, 11;
	mov.b64 	%rd11865, 284140212082817761;
	mov.b64 	%rd11864, 8;
	mov.u64 	%rd11868, %rd11866;
	bra.uni 	$L__BB0_959;
$L__BB0_934:
	setp.eq.s16 	%p514, %rs110, 23;
	@%p514 bra 	$L__BB0_948;
	setp.eq.s16 	%p515, %rs110, 24;
	@%p515 bra 	$L__BB0_947;
	mov.b64 	%rd11873, 26;
	mov.b64 	%rd11872, 32;
	mov.b64 	%rd11871, 35;
	mov.b64 	%rd11870, 23;
	mov.b64 	%rd11869, 284520046447306657;
	mov.b64 	%rd11868, 18;
	mov.b64 	%rd11867, 24;
	mov.b64 	%rd11865, 284587693784774049;
	mov.b64 	%rd11864, 25;
	bra.uni 	$L__BB0_959;
$L__BB0_937:
	setp.gt.s16 	%p508, %rs110, 28;
	@%p508 bra 	$L__BB0_941;
	setp.eq.s16 	%p511, %rs110, 26;
	@%p511 bra 	$L__BB0_946;
	setp.eq.s16 	%p512, %rs110, 27;
	@%p512 bra 	$L__BB0_945;
	mov.b64 	%rd11873, 32;
	mov.b64 	%rd11872, 26;
	mov.b64 	%rd11871, 12;
	mov.b64 	%rd11870, 46;
	mov.b64 	%rd11869, 284892035344952993;
	mov.b64 	%rd11868, 10;
	mov.b64 	%rd11867, 15;
	mov.b64 	%rd11866, 49;
	mov.b64 	%rd11865, 284946896714230849;
	mov.b64 	%rd11864, 29;
	bra.uni 	$L__BB0_959;
$L__BB0_941:
	setp.eq.s16 	%p509, %rs110, 29;
	@%p509 bra 	$L__BB0_944;
	setp.eq.s16 	%p510, %rs110, 31;
	@%p510 bra 	$L__BB0_959;
	mov.b64 	%rd11873, 28;
	mov.b64 	%rd11872, 30;
	mov.b64 	%rd11871, 17;
	mov.b64 	%rd11870, 41;
	mov.b64 	%rd11869, 285101185792936897;
	mov.b64 	%rd11868, 12;
	mov.b64 	%rd11866, 34;
	mov.b64 	%rd11865, 285149435401228961;
	mov.b64 	%rd11864, 43;
	bra.uni 	$L__BB0_959;
$L__BB0_944:
	mov.b64 	%rd11873, 30;
	mov.b64 	%rd11872, 28;
	mov.b64 	%rd11870, 9;
	mov.b64 	%rd11869, 284999998730417825;
	mov.b64 	%rd11868, 27;
	mov.b64 	%rd11867, 45;
	mov.b64 	%rd11866, 36;
	mov.b64 	%rd11865, 285051373020302049;
	mov.b64 	%rd11864, 49;
	mov.u64 	%rd11871, %rd11864;
	bra.uni 	$L__BB0_959;
$L__BB0_945:
	mov.b64 	%rd11873, 26;
	mov.b64 	%rd11872, 32;
	mov.b64 	%rd11871, 20;
	mov.b64 	%rd11870, 38;
	mov.b64 	%rd11869, 284776606749108353;
	mov.b64 	%rd11868, 46;
	mov.b64 	%rd11867, 43;
	mov.b64 	%rd11866, 23;
	mov.b64 	%rd11865, 284835282445914305;
	mov.b64 	%rd11864, 18;
	bra.uni 	$L__BB0_959;
$L__BB0_946:
	mov.b64 	%rd11873, 48;
	mov.b64 	%rd11872, 10;
	mov.b64 	%rd11871, 49;
	mov.b64 	%rd11870, 9;
	mov.b64 	%rd11869, 284652926893070881;
	mov.b64 	%rd11867, 33;
	mov.b64 	%rd11866, 41;
	mov.b64 	%rd11865, 284715843010116097;
	mov.b64 	%rd11864, 17;
	bra.uni 	$L__BB0_959;
$L__BB0_947:
	mov.b64 	%rd11873, 31;
	mov.b64 	%rd11872, 27;
	mov.b64 	%rd11871, 18;
	mov.b64 	%rd11870, 40;
	mov.b64 	%rd11869, 284376887564999745;
	mov.b64 	%rd11868, 39;
	mov.b64 	%rd11867, 14;
	mov.b64 	%rd11866, 32;
	mov.b64 	%rd11865, 284449821023173761;
	mov.b64 	%rd11864, 20;
	bra.uni 	$L__BB0_959;
$L__BB0_948:
	mov.b64 	%rd11873, 20;
	mov.b64 	%rd11872, 38;
	mov.b64 	%rd11871, 19;
	mov.b64 	%rd11870, 39;
	mov.b64 	%rd11869, 284222278660868673;
	mov.b64 	%rd11868, 50;
	mov.b64 	%rd11867, 29;
	mov.b64 	%rd11866, 28;
	mov.b64 	%rd11865, 284301116547594049;
	mov.b64 	%rd11864, 43;
	bra.uni 	$L__BB0_959;
$L__BB0_949:
	mov.b64 	%rd11873, 38;
	mov.b64 	%rd11872, 20;
	mov.b64 	%rd11871, 31;
	mov.b64 	%rd11870, 27;
	mov.b64 	%rd11869, 283872564537334273;
	mov.b64 	%rd11868, 50;
	mov.b64 	%rd11867, 34;
	mov.b64 	%rd11866, 48;
	mov.b64 	%rd11865, 283965581826832641;
	mov.b64 	%rd11864, 44;
	bra.uni 	$L__BB0_959;
$L__BB0_950:
	mov.b64 	%rd11872, 29;
	mov.b64 	%rd11871, 50;
	mov.b64 	%rd11870, 8;
	mov.b64 	%rd11869, 283673798668558849;
	mov.b64 	%rd11868, 43;
	mov.b64 	%rd11866, 49;
	mov.b64 	%rd11865, 283775378267652545;
	mov.b64 	%rd11864, 24;
	mov.u64 	%rd11873, %rd11872;
	bra.uni 	$L__BB0_959;
$L__BB0_951:
	mov.b64 	%rd11873, 20;
	mov.b64 	%rd11872, 38;
	mov.b64 	%rd11871, 36;
	mov.b64 	%rd11870, 22;
	mov.b64 	%rd11869, 283216344908540961;
	mov.b64 	%rd11868, 21;
	mov.b64 	%rd11867, 41;
	mov.b64 	%rd11866, 13;
	mov.b64 	%rd11865, 283339111309329473;
	mov.b64 	%rd11864, 34;
	bra.uni 	$L__BB0_959;
$L__BB0_952:
	mov.b64 	%rd11873, 45;
	mov.b64 	%rd11872, 13;
	mov.b64 	%rd11870, 29;
	mov.b64 	%rd11869, 282951361354483777;
	mov.b64 	%rd11868, 15;
	mov.b64 	%rd11867, 44;
	mov.b64 	%rd11866, 33;
	mov.b64 	%rd11865, 283087254675354433;
	mov.b64 	%rd11864, 41;
	mov.u64 	%rd11871, %rd11870;
	bra.uni 	$L__BB0_959;
$L__BB0_953:
	mov.b64 	%rd11873, 35;
	mov.b64 	%rd11872, 23;
	mov.b64 	%rd11871, 42;
	mov.b64 	%rd11870, 16;
	mov.b64 	%rd11869, 282327440901931361;
	mov.b64 	%rd11868, 25;
	mov.b64 	%rd11867, 44;
	mov.b64 	%rd11866, 29;
	mov.b64 	%rd11865, 282496859889697761;
	mov.b64 	%rd11864, 28;
	bra.uni 	$L__BB0_959;
$L__BB0_954:
	mov.b64 	%rd11873, 43;
	mov.b64 	%rd11872, 15;
	mov.b64 	%rd11871, 32;
	mov.b64 	%rd11869, 281956689498154913;
	mov.b64 	%rd11868, 31;
	mov.b64 	%rd11867, 46;
	mov.b64 	%rd11866, 28;
	mov.b64 	%rd11865, 282147721590778113;
	mov.b64 	%rd11864, 26;
	mov.u64 	%rd11870, %rd11864;
	bra.uni 	$L__BB0_959;
$L__BB0_955:
	mov.b64 	%rd11873, 19;
	mov.b64 	%rd11871, 41;
	mov.b64 	%rd11870, 17;
	mov.b64 	%rd11869, 281055405630294177;
	mov.b64 	%rd11868, 24;
	mov.b64 	%rd11867, 39;
	mov.b64 	%rd11866, 21;
	mov.b64 	%rd11865, 281304181919950017;
	mov.b64 	%rd11864, 25;
	mov.u64 	%rd11872, %rd11867;
	bra.uni 	$L__BB0_959;
$L__BB0_956:
	mov.b64 	%rd11873, 14;
	mov.b64 	%rd11872, 44;
	mov.b64 	%rd11871, 30;
	mov.b64 	%rd11870, 28;
	mov.b64 	%rd11869, 280500128220004769;
	mov.b64 	%rd11868, 43;
	mov.b64 	%rd11867, 12;
	mov.b64 	%rd11866, 26;
	mov.b64 	%rd11865, 280788122285418593;
	mov.b64 	%rd11864, 31;
	bra.uni 	$L__BB0_959;
$L__BB0_957:
	mov.b64 	%rd11873, 24;
	mov.b64 	%rd11872, 34;
	mov.b64 	%rd11871, 20;
	mov.b64 	%rd11870, 38;
	mov.b64 	%rd11869, 279084500409736705;
	mov.b64 	%rd11868, 40;
	mov.b64 	%rd11867, 33;
	mov.b64 	%rd11866, 25;
	mov.b64 	%rd11865, 279484911596695201;
	mov.b64 	%rd11864, 30;
	bra.uni 	$L__BB0_959;
$L__BB0_958:
	mov.b64 	%rd11873, 31;
	mov.b64 	%rd11871, 34;
	mov.b64 	%rd11870, 24;
	mov.b64 	%rd11869, 278162633336634177;
	mov.b64 	%rd11868, 29;
	mov.b64 	%rd11867, 40;
	mov.b64 	%rd11866, 20;
	mov.b64 	%rd11865, 278645698719794337;
	mov.b64 	%rd11864, 27;
	mov.u64 	%rd11872, %rd11864;
$L__BB0_959:
	setp.gt.s16 	%p529, %rs341, -1;
	cvt.u32.u64 	%r845, %rd11873;
	shl.b64 	%rd5590, %rd446, %r845;
	and.b64  	%rd5591, %rd5590, 288230376151711742;
	xor.b64  	%rd5592, %rd5591, %rd447;
	cvt.u32.u64 	%r846, %rd11872;
	shr.u64 	%rd5593, %rd5592, %r846;
	xor.b64  	%rd5594, %rd5593, %rd5592;
	cvt.u32.u64 	%r847, %rd11871;
	shl.b64 	%rd5595, %rd5594, %r847;
	and.b64  	%rd5596, %rd5595, 288230376151711742;
	xor.b64  	%rd5597, %rd5596, %rd5594;
	cvt.u32.u64 	%r848, %rd11870;
	shr.u64 	%rd5598, %rd5597, %r848;
	xor.b64  	%rd5599, %rd5598, %rd5597;
	mul.lo.s64 	%rd5600, %rd5599, %rd11869;
	and.b64  	%rd5601, %rd5600, 288230376151711743;
	cvt.u32.u64 	%r849, %rd11868;
	shr.u64 	%rd5602, %rd5601, %r849;
	xor.b64  	%rd5603, %rd5602, %rd5601;
	cvt.u32.u64 	%r850, %rd11867;
	shr.u64 	%rd5604, %rd5603, %r850;
	xor.b64  	%rd5605, %rd5604, %rd5603;
	cvt.u32.u64 	%r851, %rd11866;
	shr.u64 	%rd5606, %rd5605, %r851;
	xor.b64  	%rd5607, %rd5606, %rd5605;
	mul.lo.s64 	%rd5608, %rd5607, %rd11865;
	and.b64  	%rd5609, %rd5608, 288230376151711743;
	cvt.u32.u64 	%r852, %rd11864;
	shr.u64 	%rd5610, %rd5609, %r852;
	xor.b64  	%rd564, %rd5610, %rd5609;
	shl.b32 	%r853, %r258, 26;
	cvt.u32.u64 	%r854, %rd564;
	and.b32  	%r855, %r854, 67108863;
	or.b32  	%r856, %r855, %r853;
	or.b32  	%r857, %r856, -2147483648;
	selp.b32 	%r1890, %r856, %r857, %p529;
	setp.eq.s32 	%p530, %r1890, -1;
	@%p530 bra 	$L__BB0_964;
	shr.u64 	%rd12097, %rd564, 26;
	shl.b64 	%rd5611, %rd12097, 2;
	add.s64 	%rd11793, %rd1, %rd5611;
	ld.global.u32 	%r1899, [%rd11793];
	setp.ne.s32 	%p531, %r1899, -1;
	@%p531 bra 	$L__BB0_962;
	atom.relaxed.global.cas.b32 	%r1899, [%rd11793], -1, %r1890;
	setp.eq.s32 	%p532, %r1899, -1;
	@%p532 bra 	$L__BB0_482;
$L__BB0_962:
	xor.b32  	%r858, %r1899, %r1890;
	and.b32  	%r859, %r858, 2147483647;
	setp.eq.s32 	%p533, %r859, 0;
	mov.b16 	%rs643, 0;
	@%p533 bra 	$L__BB0_1743;
	shr.u32 	%r860, %r1899, 26;
	cvt.u16.u32 	%rs382, %r860;
	and.b16  	%rs383, %rs382, 31;
	setp.lt.u16 	%p534, %rs383, %rs640;
	min.u16 	%rs640, %rs383, %rs640;
	selp.b16 	%rs641, %rs110, %rs641, %p534;
$L__BB0_964:
	add.s32 	%r263, %r216, 9;
	setp.eq.s32 	%p535, %r263, 32;
	@%p535 bra 	$L__BB0_1608;
	cvt.u16.u32 	%rs115, %r263;
	mov.b64 	%rd11883, 47;
	mov.b64 	%rd11882, 11;
	mov.b64 	%rd11881, 10;
	mov.b64 	%rd11880, 48;
	mov.b64 	%rd11879, 285196221169352481;
	mov.b64 	%rd11878, 28;
	mov.b64 	%rd11877, 39;
	mov.b64 	%rd11876, 50;
	mov.b64 	%rd11875, 285241608949781473;
	mov.b64 	%rd11874, 7;
	setp.gt.s16 	%p536, %rs115, 19;
	@%p536 bra 	$L__BB0_980;
	setp.gt.s16 	%p548, %rs115, 13;
	@%p548 bra 	$L__BB0_973;
	setp.gt.s16 	%p554, %rs115, 10;
	@%p554 bra 	$L__BB0_970;
	setp.eq.s16 	%p557, %rs115, 9;
	@%p557 bra 	$L__BB0_1008;
	mov.b64 	%rd11883, 10;
	mov.b64 	%rd11882, 48;
	mov.b64 	%rd11881, 19;
	mov.b64 	%rd11880, 39;
	mov.b64 	%rd11879, 279851713384313729;
	mov.b64 	%rd11878, 26;
	mov.b64 	%rd11877, 46;
	mov.b64 	%rd11876, 23;
	mov.b64 	%rd11875, 280188987274752513;
	mov.b64 	%rd11874, 28;
	bra.uni 	$L__BB0_1009;
$L__BB0_970:
	setp.eq.s16 	%p555, %rs115, 11;
	@%p555 bra 	$L__BB0_1007;
	setp.eq.s16 	%p556, %rs115, 12;
	@%p556 bra 	$L__BB0_1006;
	mov.b64 	%rd11883, 28;
	mov.b64 	%rd11882, 30;
	mov.b64 	%rd11881, 15;
	mov.b64 	%rd11880, 43;
	mov.b64 	%rd11879, 281536252838009313;
	mov.b64 	%rd11878, 32;
	mov.b64 	%rd11877, 40;
	mov.b64 	%rd11876, 24;
	mov.b64 	%rd11875, 281753274706402561;
	mov.b64 	%rd11874, 27;
	bra.uni 	$L__BB0_1009;
$L__BB0_973:
	setp.gt.s16 	%p549, %rs115, 16;
	@%p549 bra 	$L__BB0_977;
	setp.eq.s16 	%p552, %rs115, 14;
	@%p552 bra 	$L__BB0_1005;
	setp.eq.s16 	%p553, %rs115, 15;
	@%p553 bra 	$L__BB0_1004;
	mov.b64 	%rd11882, 23;
	mov.b64 	%rd11881, 49;
	mov.b64 	%rd11880, 9;
	mov.b64 	%rd11879, 282656800181208193;
	mov.b64 	%rd11878, 20;
	mov.b64 	%rd11877, 29;
	mov.b64 	%rd11876, 44;
	mov.b64 	%rd11875, 282808089278945825;
	mov.b64 	%rd11874, 35;
	mov.u64 	%rd11883, %rd11874;
	bra.uni 	$L__BB0_1009;
$L__BB0_977:
	setp.eq.s16 	%p550, %rs115, 17;
	@%p550 bra 	$L__BB0_1003;
	setp.eq.s16 	%p551, %rs115, 18;
	@%p551 bra 	$L__BB0_1002;
	mov.b64 	%rd11883, 10;
	mov.b64 	%rd11882, 48;
	mov.b64 	%rd11881, 8;
	mov.b64 	%rd11880, 50;
	mov.b64 	%rd11879, 283456002505686561;
	mov.b64 	%rd11878, 49;
	mov.b64 	%rd11877, 11;
	mov.b64 	%rd11876, 34;
	mov.b64 	%rd11875, 283567436160779521;
	mov.b64 	%rd11874, 15;
	bra.uni 	$L__BB0_1009;
$L__BB0_980:
	setp.gt.s16 	%p537, %rs115, 25;
	@%p537 bra 	$L__BB0_988;
	setp.gt.s16 	%p543, %rs115, 22;
	@%p543 bra 	$L__BB0_985;
	setp.eq.s16 	%p546, %rs115, 20;
	@%p546 bra 	$L__BB0_1001;
	setp.eq.s16 	%p547, %rs115, 21;
	@%p547 bra 	$L__BB0_1000;
	mov.b64 	%rd11883, 14;
	mov.b64 	%rd11882, 44;
	mov.b64 	%rd11881, 49;
	mov.b64 	%rd11880, 9;
	mov.b64 	%rd11879, 284054722215412481;
	mov.b64 	%rd11877, 23;
	mov.b64 	%rd11876, 11;
	mov.b64 	%rd11875, 284140212082817761;
	mov.b64 	%rd11874, 8;
	mov.u64 	%rd11878, %rd11876;
	bra.uni 	$L__BB0_1009;
$L__BB0_985:
	setp.eq.s16 	%p544, %rs115, 23;
	@%p544 bra 	$L__BB0_999;
	setp.eq.s16 	%p545, %rs115, 24;
	@%p545 bra 	$L__BB0_998;
	mov.b64 	%rd11883, 26;
	mov.b64 	%rd11882, 32;
	mov.b64 	%rd11881, 35;
	mov.b64 	%rd11880, 23;
	mov.b64 	%rd11879, 284520046447306657;
	mov.b64 	%rd11878, 18;
	mov.b64 	%rd11877, 24;
	mov.b64 	%rd11875, 284587693784774049;
	mov.b64 	%rd11874, 25;
	bra.uni 	$L__BB0_1009;
$L__BB0_988:
	setp.gt.s16 	%p538, %rs115, 28;
	@%p538 bra 	$L__BB0_992;
	setp.eq.s16 	%p541, %rs115, 26;
	@%p541 bra 	$L__BB0_997;
	setp.eq.s16 	%p542, %rs115, 27;
	@%p542 bra 	$L__BB0_996;
	mov.b64 	%rd11883, 32;
	mov.b64 	%rd11882, 26;
	mov.b64 	%rd11881, 12;
	mov.b64 	%rd11880, 46;
	mov.b64 	%rd11879, 284892035344952993;
	mov.b64 	%rd11878, 10;
	mov.b64 	%rd11877, 15;
	mov.b64 	%rd11876, 49;
	mov.b64 	%rd11875, 284946896714230849;
	mov.b64 	%rd11874, 29;
	bra.uni 	$L__BB0_1009;
$L__BB0_992:
	setp.eq.s16 	%p539, %rs115, 29;
	@%p539 bra 	$L__BB0_995;
	setp.eq.s16 	%p540, %rs115, 31;
	@%p540 bra 	$L__BB0_1009;
	mov.b64 	%rd11883, 28;
	mov.b64 	%rd11882, 30;
	mov.b64 	%rd11881, 17;
	mov.b64 	%rd11880, 41;
	mov.b64 	%rd11879, 285101185792936897;
	mov.b64 	%rd11878, 12;
	mov.b64 	%rd11876, 34;
	mov.b64 	%rd11875, 285149435401228961;
	mov.b64 	%rd11874, 43;
	bra.uni 	$L__BB0_1009;
$L__BB0_995:
	mov.b64 	%rd11883, 30;
	mov.b64 	%rd11882, 28;
	mov.b64 	%rd11880, 9;
	mov.b64 	%rd11879, 284999998730417825;
	mov.b64 	%rd11878, 27;
	mov.b64 	%rd11877, 45;
	mov.b64 	%rd11876, 36;
	mov.b64 	%rd11875, 285051373020302049;
	mov.b64 	%rd11874, 49;
	mov.u64 	%rd11881, %rd11874;
	bra.uni 	$L__BB0_1009;
$L__BB0_996:
	mov.b64 	%rd11883, 26;
	mov.b64 	%rd11882, 32;
	mov.b64 	%rd11881, 20;
	mov.b64 	%rd11880, 38;
	mov.b64 	%rd11879, 284776606749108353;
	mov.b64 	%rd11878, 46;
	mov.b64 	%rd11877, 43;
	mov.b64 	%rd11876, 23;
	mov.b64 	%rd11875, 284835282445914305;
	mov.b64 	%rd11874, 18;
	bra.uni 	$L__BB0_1009;
$L__BB0_997:
	mov.b64 	%rd11883, 48;
	mov.b64 	%rd11882, 10;
	mov.b64 	%rd11881, 49;
	mov.b64 	%rd11880, 9;
	mov.b64 	%rd11879, 284652926893070881;
	mov.b64 	%rd11877, 33;
	mov.b64 	%rd11876, 41;
	mov.b64 	%rd11875, 284715843010116097;
	mov.b64 	%rd11874, 17;
	bra.uni 	$L__BB0_1009;
$L__BB0_998:
	mov.b64 	%rd11883, 31;
	mov.b64 	%rd11882, 27;
	mov.b64 	%rd11881, 18;
	mov.b64 	%rd11880, 40;
	mov.b64 	%rd11879, 284376887564999745;
	mov.b64 	%rd11878, 39;
	mov.b64 	%rd11877, 14;
	mov.b64 	%rd11876, 32;
	mov.b64 	%rd11875, 284449821023173761;
	mov.b64 	%rd11874, 20;
	bra.uni 	$L__BB0_1009;
$L__BB0_999:
	mov.b64 	%rd11883, 20;
	mov.b64 	%rd11882, 38;
	mov.b64 	%rd11881, 19;
	mov.b64 	%rd11880, 39;
	mov.b64 	%rd11879, 284222278660868673;
	mov.b64 	%rd11878, 50;
	mov.b64 	%rd11877, 29;
	mov.b64 	%rd11876, 28;
	mov.b64 	%rd11875, 284301116547594049;
	mov.b64 	%rd11874, 43;
	bra.uni 	$L__BB0_1009;
$L__BB0_1000:
	mov.b64 	%rd11883, 38;
	mov.b64 	%rd11882, 20;
	mov.b64 	%rd11881, 31;
	mov.b64 	%rd11880, 27;
	mov.b64 	%rd11879, 283872564537334273;
	mov.b64 	%rd11878, 50;
	mov.b64 	%rd11877, 34;
	mov.b64 	%rd11876, 48;
	mov.b64 	%rd11875, 283965581826832641;
	mov.b64 	%rd11874, 44;
	bra.uni 	$L__BB0_1009;
$L__BB0_1001:
	mov.b64 	%rd11882, 29;
	mov.b64 	%rd11881, 50;
	mov.b64 	%rd11880, 8;
	mov.b64 	%rd11879, 283673798668558849;
	mov.b64 	%rd11878, 43;
	mov.b64 	%rd11876, 49;
	mov.b64 	%rd11875, 283775378267652545;
	mov.b64 	%rd11874, 24;
	mov.u64 	%rd11883, %rd11882;
	bra.uni 	$L__BB0_1009;
$L__BB0_1002:
	mov.b64 	%rd11883, 20;
	mov.b64 	%rd11882, 38;
	mov.b64 	%rd11881, 36;
	mov.b64 	%rd11880, 22;
	mov.b64 	%rd11879, 283216344908540961;
	mov.b64 	%rd11878, 21;
	mov.b64 	%rd11877, 41;
	mov.b64 	%rd11876, 13;
	mov.b64 	%rd11875, 283339111309329473;
	mov.b64 	%rd11874, 34;
	bra.uni 	$L__BB0_1009;
$L__BB0_1003:
	mov.b64 	%rd11883, 45;
	mov.b64 	%rd11882, 13;
	mov.b64 	%rd11880, 29;
	mov.b64 	%rd11879, 282951361354483777;
	mov.b64 	%rd11878, 15;
	mov.b64 	%rd11877, 44;
	mov.b64 	%rd11876, 33;
	mov.b64 	%rd11875, 283087254675354433;
	mov.b64 	%rd11874, 41;
	mov.u64 	%rd11881, %rd11880;
	bra.uni 	$L__BB0_1009;
$L__BB0_1004:
	mov.b64 	%rd11883, 35;
	mov.b64 	%rd11882, 23;
	mov.b64 	%rd11881, 42;
	mov.b64 	%rd11880, 16;
	mov.b64 	%rd11879, 282327440901931361;
	mov.b64 	%rd11878, 25;
	mov.b64 	%rd11877, 44;
	mov.b64 	%rd11876, 29;
	mov.b64 	%rd11875, 282496859889697761;
	mov.b64 	%rd11874, 28;
	bra.uni 	$L__BB0_1009;
$L__BB0_1005:
	mov.b64 	%rd11883, 43;
	mov.b64 	%rd11882, 15;
	mov.b64 	%rd11881, 32;
	mov.b64 	%rd11879, 281956689498154913;
	mov.b64 	%rd11878, 31;
	mov.b64 	%rd11877, 46;
	mov.b64 	%rd11876, 28;
	mov.b64 	%rd11875, 282147721590778113;
	mov.b64 	%rd11874, 26;
	mov.u64 	%rd11880, %rd11874;
	bra.uni 	$L__BB0_1009;
$L__BB0_1006:
	mov.b64 	%rd11883, 19;
	mov.b64 	%rd11881, 41;
	mov.b64 	%rd11880, 17;
	mov.b64 	%rd11879, 281055405630294177;
	mov.b64 	%rd11878, 24;
	mov.b64 	%rd11877, 39;
	mov.b64 	%rd11876, 21;
	mov.b64 	%rd11875, 281304181919950017;
	mov.b64 	%rd11874, 25;
	mov.u64 	%rd11882, %rd11877;
	bra.uni 	$L__BB0_1009;
$L__BB0_1007:
	mov.b64 	%rd11883, 14;
	mov.b64 	%rd11882, 44;
	mov.b64 	%rd11881, 30;
	mov.b64 	%rd11880, 28;
	mov.b64 	%rd11879, 280500128220004769;
	mov.b64 	%rd11878, 43;
	mov.b64 	%rd11877, 12;
	mov.b64 	%rd11876, 26;
	mov.b64 	%rd11875, 280788122285418593;
	mov.b64 	%rd11874, 31;
	bra.uni 	$L__BB0_1009;
$L__BB0_1008:
	mov.b64 	%rd11883, 24;
	mov.b64 	%rd11882, 34;
	mov.b64 	%rd11881, 20;
	mov.b64 	%rd11880, 38;
	mov.b64 	%rd11879, 279084500409736705;
	mov.b64 	%rd11878, 40;
	mov.b64 	%rd11877, 33;
	mov.b64 	%rd11876, 25;
	mov.b64 	%rd11875, 279484911596695201;
	mov.b64 	%rd11874, 30;
$L__BB0_1009:
	setp.gt.s16 	%p558, %rs341, -1;
	cvt.u32.u64 	%r861, %rd11883;
	shl.b64 	%rd5835, %rd446, %r861;
	and.b64  	%rd5836, %rd5835, 288230376151711742;
	xor.b64  	%rd5837, %rd5836, %rd447;
	cvt.u32.u64 	%r862, %rd11882;
	shr.u64 	%rd5838, %rd5837, %r862;
	xor.b64  	%rd5839, %rd5838, %rd5837;
	cvt.u32.u64 	%r863, %rd11881;
	shl.b64 	%rd5840, %rd5839, %r863;
	and.b64  	%rd5841, %rd5840, 288230376151711742;
	xor.b64  	%rd5842, %rd5841, %rd5839;
	cvt.u32.u64 	%r864, %rd11880;
	shr.u64 	%rd5843, %rd5842, %r864;
	xor.b64  	%rd5844, %rd5843, %rd5842;
	mul.lo.s64 	%rd5845, %rd5844, %rd11879;
	and.b64  	%rd5846, %rd5845, 288230376151711743;
	cvt.u32.u64 	%r865, %rd11878;
	shr.u64 	%rd5847, %rd5846, %r865;
	xor.b64  	%rd5848, %rd5847, %rd5846;
	cvt.u32.u64 	%r866, %rd11877;
	shr.u64 	%rd5849, %rd5848, %r866;
	xor.b64  	%rd5850, %rd5849, %rd5848;
	cvt.u32.u64 	%r867, %rd11876;
	shr.u64 	%rd5851, %rd5850, %r867;
	xor.b64  	%rd5852, %rd5851, %rd5850;
	mul.lo.s64 	%rd5853, %rd5852, %rd11875;
	and.b64  	%rd5854, %rd5853, 288230376151711743;
	cvt.u32.u64 	%r868, %rd11874;
	shr.u64 	%rd5855, %rd5854, %r868;
	xor.b64  	%rd577, %rd5855, %rd5854;
	shl.b32 	%r869, %r263, 26;
	cvt.u32.u64 	%r870, %rd577;
	and.b32  	%r871, %r870, 67108863;
	or.b32  	%r872, %r871, %r869;
	or.b32  	%r873, %r872, -2147483648;
	selp.b32 	%r1890, %r872, %r873, %p558;
	setp.eq.s32 	%p559, %r1890, -1;
	@%p559 bra 	$L__BB0_1014;
	shr.u64 	%rd12097, %rd577, 26;
	shl.b64 	%rd5856, %rd12097, 2;
	add.s64 	%rd11793, %rd1, %rd5856;
	ld.global.u32 	%r1900, [%rd11793];
	setp.ne.s32 	%p560, %r1900, -1;
	@%p560 bra 	$L__BB0_1012;
	atom.relaxed.global.cas.b32 	%r1900, [%rd11793], -1, %r1890;
	setp.eq.s32 	%p561, %r1900, -1;
	@%p561 bra 	$L__BB0_482;
$L__BB0_1012:
	xor.b32  	%r874, %r1900, %r1890;
	and.b32  	%r875, %r874, 2147483647;
	setp.eq.s32 	%p562, %r875, 0;
	mov.b16 	%rs643, 0;
	@%p562 bra 	$L__BB0_1743;
	shr.u32 	%r876, %r1900, 26;
	cvt.u16.u32 	%rs387, %r876;
	and.b16  	%rs388, %rs387, 31;
	setp.lt.u16 	%p563, %rs388, %rs640;
	min.u16 	%rs640, %rs388, %rs640;
	selp.b16 	%rs641, %rs115, %rs641, %p563;
$L__BB0_1014:
	add.s32 	%r268, %r216, 10;
	setp.eq.s32 	%p564, %r268, 32;
	@%p564 bra 	$L__BB0_1608;
	cvt.u16.u32 	%rs120, %r268;
	mov.b64 	%rd11893, 47;
	mov.b64 	%rd11892, 11;
	mov.b64 	%rd11891, 10;
	mov.b64 	%rd11890, 48;
	mov.b64 	%rd11889, 285196221169352481;
	mov.b64 	%rd11888, 28;
	mov.b64 	%rd11887, 39;
	mov.b64 	%rd11886, 50;
	mov.b64 	%rd11885, 285241608949781473;
	mov.b64 	%rd11884, 7;
	setp.gt.s16 	%p565, %rs120, 20;
	@%p565 bra 	$L__BB0_1030;
	setp.gt.s16 	%p576, %rs120, 14;
	@%p576 bra 	$L__BB0_1023;
	setp.gt.s16 	%p582, %rs120, 11;
	@%p582 bra 	$L__BB0_1020;
	setp.eq.s16 	%p585, %rs120, 10;
	@%p585 bra 	$L__BB0_1056;
	mov.b64 	%rd11893, 14;
	mov.b64 	%rd11892, 44;
	mov.b64 	%rd11891, 30;
	mov.b64 	%rd11890, 28;
	mov.b64 	%rd11889, 280500128220004769;
	mov.b64 	%rd11888, 43;
	mov.b64 	%rd11887, 12;
	mov.b64 	%rd11886, 26;
	mov.b64 	%rd11885, 280788122285418593;
	mov.b64 	%rd11884, 31;
	bra.uni 	$L__BB0_1057;
$L__BB0_1020:
	setp.eq.s16 	%p583, %rs120, 12;
	@%p583 bra 	$L__BB0_1055;
	setp.eq.s16 	%p584, %rs120, 13;
	@%p584 bra 	$L__BB0_1054;
	mov.b64 	%rd11893, 43;
	mov.b64 	%rd11892, 15;
	mov.b64 	%rd11891, 32;
	mov.b64 	%rd11889, 281956689498154913;
	mov.b64 	%rd11888, 31;
	mov.b64 	%rd11887, 46;
	mov.b64 	%rd11886, 28;
	mov.b64 	%rd11885, 282147721590778113;
	mov.b64 	%rd11884, 26;
	mov.u64 	%rd11890, %rd11884;
	bra.uni 	$L__BB0_1057;
$L__BB0_1023:
	setp.gt.s16 	%p577, %rs120, 17;
	@%p577 bra 	$L__BB0_1027;
	setp.eq.s16 	%p580, %rs120, 15;
	@%p580 bra 	$L__BB0_1053;
	setp.eq.s16 	%p581, %rs120, 16;
	@%p581 bra 	$L__BB0_1052;
	mov.b64 	%rd11893, 45;
	mov.b64 	%rd11892, 13;
	mov.b64 	%rd11890, 29;
	mov.b64 	%rd11889, 282951361354483777;
	mov.b64 	%rd11888, 15;
	mov.b64 	%rd11887, 44;
	mov.b64 	%rd11886, 33;
	mov.b64 	%rd11885, 283087254675354433;
	mov.b64 	%rd11884, 41;
	mov.u64 	%rd11891, %rd11890;
	bra.uni 	$L__BB0_1057;
$L__BB0_1027:
	setp.eq.s16 	%p578, %rs120, 18;
	@%p578 bra 	$L__BB0_1051;
	setp.eq.s16 	%p579, %rs120, 19;
	@%p579 bra 	$L__BB0_1050;
	mov.b64 	%rd11892, 29;
	mov.b64 	%rd11891, 50;
	mov.b64 	%rd11890, 8;
	mov.b64 	%rd11889, 283673798668558849;
	mov.b64 	%rd11888, 43;
	mov.b64 	%rd11886, 49;
	mov.b64 	%rd11885, 283775378267652545;
	mov.b64 	%rd11884, 24;
	mov.u64 	%rd11893, %rd11892;
	bra.uni 	$L__BB0_1057;
$L__BB0_1030:
	setp.gt.s16 	%p566, %rs120, 25;
	@%p566 bra 	$L__BB0_1037;
	setp.gt.s16 	%p572, %rs120, 22;
	@%p572 bra 	$L__BB0_1034;
	setp.eq.s16 	%p575, %rs120, 21;
	@%p575 bra 	$L__BB0_1049;
	mov.b64 	%rd11893, 14;
	mov.b64 	%rd11892, 44;
	mov.b64 	%rd11891, 49;
	mov.b64 	%rd11890, 9;
	mov.b64 	%rd11889, 284054722215412481;
	mov.b64 	%rd11887, 23;
	mov.b64 	%rd11886, 11;
	mov.b64 	%rd11885, 284140212082817761;
	mov.b64 	%rd11884, 8;
	mov.u64 	%rd11888, %rd11886;
	bra.uni 	$L__BB0_1057;
$L__BB0_1034:
	setp.eq.s16 	%p573, %rs120, 23;
	@%p573 bra 	$L__BB0_1048;
	setp.eq.s16 	%p574, %rs120, 24;
	@%p574 bra 	$L__BB0_1047;
	mov.b64 	%rd11893, 26;
	mov.b64 	%rd11892, 32;
	mov.b64 	%rd11891, 35;
	mov.b64 	%rd11890, 23;
	mov.b64 	%rd11889, 284520046447306657;
	mov.b64 	%rd11888, 18;
	mov.b64 	%rd11887, 24;
	mov.b64 	%rd11885, 284587693784774049;
	mov.b64 	%rd11884, 25;
	bra.uni 	$L__BB0_1057;
$L__BB0_1037:
	setp.gt.s16 	%p567, %rs120, 28;
	@%p567 bra 	$L__BB0_1041;
	setp.eq.s16 	%p570, %rs120, 26;
	@%p570 bra 	$L__BB0_1046;
	setp.eq.s16 	%p571, %rs120, 27;
	@%p571 bra 	$L__BB0_1045;
	mov.b64 	%rd11893, 32;
	mov.b64 	%rd11892, 26;
	mov.b64 	%rd11891, 12;
	mov.b64 	%rd11890, 46;
	mov.b64 	%rd11889, 284892035344952993;
	mov.b64 	%rd11888, 10;
	mov.b64 	%rd11887, 15;
	mov.b64 	%rd11886, 49;
	mov.b64 	%rd11885, 284946896714230849;
	mov.b64 	%rd11884, 29;
	bra.uni 	$L__BB0_1057;
$L__BB0_1041:
	setp.eq.s16 	%p568, %rs120, 29;
	@%p568 bra 	$L__BB0_1044;
	setp.eq.s16 	%p569, %rs120, 31;
	@%p569 bra 	$L__BB0_1057;
	mov.b64 	%rd11893, 28;
	mov.b64 	%rd11892, 30;
	mov.b64 	%rd11891, 17;
	mov.b64 	%rd11890, 41;
	mov.b64 	%rd11889, 285101185792936897;
	mov.b64 	%rd11888, 12;
	mov.b64 	%rd11886, 34;
	mov.b64 	%rd11885, 285149435401228961;
	mov.b64 	%rd11884, 43;
	bra.uni 	$L__BB0_1057;
$L__BB0_1044:
	mov.b64 	%rd11893, 30;
	mov.b64 	%rd11892, 28;
	mov.b64 	%rd11890, 9;
	mov.b64 	%rd11889, 284999998730417825;
	mov.b64 	%rd11888, 27;
	mov.b64 	%rd11887, 45;
	mov.b64 	%rd11886, 36;
	mov.b64 	%rd11885, 285051373020302049;
	mov.b64 	%rd11884, 49;
	mov.u64 	%rd11891, %rd11884;
	bra.uni 	$L__BB0_1057;
$L__BB0_1045:
	mov.b64 	%rd11893, 26;
	mov.b64 	%rd11892, 32;
	mov.b64 	%rd11891, 20;
	mov.b64 	%rd11890, 38;
	mov.b64 	%rd11889, 284776606749108353;
	mov.b64 	%rd11888, 46;
	mov.b64 	%rd11887, 43;
	mov.b64 	%rd11886, 23;
	mov.b64 	%rd11885, 284835282445914305;
	mov.b64 	%rd11884, 18;
	bra.uni 	$L__BB0_1057;
$L__BB0_1046:
	mov.b64 	%rd11893, 48;
	mov.b64 	%rd11892, 10;
	mov.b64 	%rd11891, 49;
	mov.b64 	%rd11890, 9;
	mov.b64 	%rd11889, 284652926893070881;
	mov.b64 	%rd11887, 33;
	mov.b64 	%rd11886, 41;
	mov.b64 	%rd11885, 284715843010116097;
	mov.b64 	%rd11884, 17;
	bra.uni 	$L__BB0_1057;
$L__BB0_1047:
	mov.b64 	%rd11893, 31;
	mov.b64 	%rd11892, 27;
	mov.b64 	%rd11891, 18;
	mov.b64 	%rd11890, 40;
	mov.b64 	%rd11889, 284376887564999745;
	mov.b64 	%rd11888, 39;
	mov.b64 	%rd11887, 14;
	mov.b64 	%rd11886, 32;
	mov.b64 	%rd11885, 284449821023173761;
	mov.b64 	%rd11884, 20;
	bra.uni 	$L__BB0_1057;
$L__BB0_1048:
	mov.b64 	%rd11893, 20;
	mov.b64 	%rd11892, 38;
	mov.b64 	%rd11891, 19;
	mov.b64 	%rd11890, 39;
	mov.b64 	%rd11889, 284222278660868673;
	mov.b64 	%rd11888, 50;
	mov.b64 	%rd11887, 29;
	mov.b64 	%rd11886, 28;
	mov.b64 	%rd11885, 284301116547594049;
	mov.b64 	%rd11884, 43;
	bra.uni 	$L__BB0_1057;
$L__BB0_1049:
	mov.b64 	%rd11893, 38;
	mov.b64 	%rd11892, 20;
	mov.b64 	%rd11891, 31;
	mov.b64 	%rd11890, 27;
	mov.b64 	%rd11889, 283872564537334273;
	mov.b64 	%rd11888, 50;
	mov.b64 	%rd11887, 34;
	mov.b64 	%rd11886, 48;
	mov.b64 	%rd11885, 283965581826832641;
	mov.b64 	%rd11884, 44;
	bra.uni 	$L__BB0_1057;
$L__BB0_1050:
	mov.b64 	%rd11893, 10;
	mov.b64 	%rd11892, 48;
	mov.b64 	%rd11891, 8;
	mov.b64 	%rd11890, 50;
	mov.b64 	%rd11889, 283456002505686561;
	mov.b64 	%rd11888, 49;
	mov.b64 	%rd11887, 11;
	mov.b64 	%rd11886, 34;
	mov.b64 	%rd11885, 283567436160779521;
	mov.b64 	%rd11884, 15;
	bra.uni 	$L__BB0_1057;
$L__BB0_1051:
	mov.b64 	%rd11893, 20;
	mov.b64 	%rd11892, 38;
	mov.b64 	%rd11891, 36;
	mov.b64 	%rd11890, 22;
	mov.b64 	%rd11889, 283216344908540961;
	mov.b64 	%rd11888, 21;
	mov.b64 	%rd11887, 41;
	mov.b64 	%rd11886, 13;
	mov.b64 	%rd11885, 283339111309329473;
	mov.b64 	%rd11884, 34;
	bra.uni 	$L__BB0_1057;
$L__BB0_1052:
	mov.b64 	%rd11892, 23;
	mov.b64 	%rd11891, 49;
	mov.b64 	%rd11890, 9;
	mov.b64 	%rd11889, 282656800181208193;
	mov.b64 	%rd11888, 20;
	mov.b64 	%rd11887, 29;
	mov.b64 	%rd11886, 44;
	mov.b64 	%rd11885, 282808089278945825;
	mov.b64 	%rd11884, 35;
	mov.u64 	%rd11893, %rd11884;
	bra.uni 	$L__BB0_1057;
$L__BB0_1053:
	mov.b64 	%rd11893, 35;
	mov.b64 	%rd11892, 23;
	mov.b64 	%rd11891, 42;
	mov.b64 	%rd11890, 16;
	mov.b64 	%rd11889, 282327440901931361;
	mov.b64 	%rd11888, 25;
	mov.b64 	%rd11887, 44;
	mov.b64 	%rd11886, 29;
	mov.b64 	%rd11885, 282496859889697761;
	mov.b64 	%rd11884, 28;
	bra.uni 	$L__BB0_1057;
$L__BB0_1054:
	mov.b64 	%rd11893, 28;
	mov.b64 	%rd11892, 30;
	mov.b64 	%rd11891, 15;
	mov.b64 	%rd11890, 43;
	mov.b64 	%rd11889, 281536252838009313;
	mov.b64 	%rd11888, 32;
	mov.b64 	%rd11887, 40;
	mov.b64 	%rd11886, 24;
	mov.b64 	%rd11885, 281753274706402561;
	mov.b64 	%rd11884, 27;
	bra.uni 	$L__BB0_1057;
$L__BB0_1055:
	mov.b64 	%rd11893, 19;
	mov.b64 	%rd11891, 41;
	mov.b64 	%rd11890, 17;
	mov.b64 	%rd11889, 281055405630294177;
	mov.b64 	%rd11888, 24;
	mov.b64 	%rd11887, 39;
	mov.b64 	%rd11886, 21;
	mov.b64 	%rd11885, 281304181919950017;
	mov.b64 	%rd11884, 25;
	mov.u64 	%rd11892, %rd11887;
	bra.uni 	$L__BB0_1057;
$L__BB0_1056:
	mov.b64 	%rd11893, 10;
	mov.b64 	%rd11892, 48;
	mov.b64 	%rd11891, 19;
	mov.b64 	%rd11890, 39;
	mov.b64 	%rd11889, 279851713384313729;
	mov.b64 	%rd11888, 26;
	mov.b64 	%rd11887, 46;
	mov.b64 	%rd11886, 23;
	mov.b64 	%rd11885, 280188987274752513;
	mov.b64 	%rd11884, 28;
$L__BB0_1057:
	setp.gt.s16 	%p586, %rs341, -1;
	cvt.u32.u64 	%r877, %rd11893;
	shl.b64 	%rd6070, %rd446, %r877;
	and.b64  	%rd6071, %rd6070, 288230376151711742;
	xor.b64  	%rd6072, %rd6071, %rd447;
	cvt.u32.u64 	%r878, %rd11892;
	shr.u64 	%rd6073, %rd6072, %r878;
	xor.b64  	%rd6074, %rd6073, %rd6072;
	cvt.u32.u64 	%r879, %rd11891;
	shl.b64 	%rd6075, %rd6074, %r879;
	and.b64  	%rd6076, %rd6075, 288230376151711742;
	xor.b64  	%rd6077, %rd6076, %rd6074;
	cvt.u32.u64 	%r880, %rd11890;
	shr.u64 	%rd6078, %rd6077, %r880;
	xor.b64  	%rd6079, %rd6078, %rd6077;
	mul.lo.s64 	%rd6080, %rd6079, %rd11889;
	and.b64  	%rd6081, %rd6080, 288230376151711743;
	cvt.u32.u64 	%r881, %rd11888;
	shr.u64 	%rd6082, %rd6081, %r881;
	xor.b64  	%rd6083, %rd6082, %rd6081;
	cvt.u32.u64 	%r882, %rd11887;
	shr.u64 	%rd6084, %rd6083, %r882;
	xor.b64  	%rd6085, %rd6084, %rd6083;
	cvt.u32.u64 	%r883, %rd11886;
	shr.u64 	%rd6086, %rd6085, %r883;
	xor.b64  	%rd6087, %rd6086, %rd6085;
	mul.lo.s64 	%rd6088, %rd6087, %rd11885;
	and.b64  	%rd6089, %rd6088, 288230376151711743;
	cvt.u32.u64 	%r884, %rd11884;
	shr.u64 	%rd6090, %rd6089, %r884;
	xor.b64  	%rd590, %rd6090, %rd6089;
	shl.b32 	%r885, %r268, 26;
	cvt.u32.u64 	%r886, %rd590;
	and.b32  	%r887, %r886, 67108863;
	or.b32  	%r888, %r887, %r885;
	or.b32  	%r889, %r888, -2147483648;
	selp.b32 	%r1890, %r888, %r889, %p586;
	setp.eq.s32 	%p587, %r1890, -1;
	@%p587 bra 	$L__BB0_1062;
	shr.u64 	%rd12097, %rd590, 26;
	shl.b64 	%rd6091, %rd12097, 2;
	add.s64 	%rd11793, %rd1, %rd6091;
	ld.global.u32 	%r1901, [%rd11793];
	setp.ne.s32 	%p588, %r1901, -1;
	@%p588 bra 	$L__BB0_1060;
	atom.relaxed.global.cas.b32 	%r1901, [%rd11793], -1, %r1890;
	setp.eq.s32 	%p589, %r1901, -1;
	@%p589 bra 	$L__BB0_482;
$L__BB0_1060:
	xor.b32  	%r890, %r1901, %r1890;
	and.b32  	%r891, %r890, 2147483647;
	setp.eq.s32 	%p590, %r891, 0;
	mov.b16 	%rs643, 0;
	@%p590 bra 	$L__BB0_1743;
	shr.u32 	%r892, %r1901, 26;
	cvt.u16.u32 	%rs392, %r892;
	and.b16  	%rs393, %rs392, 31;
	setp.lt.u16 	%p591, %rs393, %rs640;
	min.u16 	%rs640, %rs393, %rs640;
	selp.b16 	%rs641, %rs120, %rs641, %p591;
$L__BB0_1062:
	add.s32 	%r273, %r216, 11;
	setp.eq.s32 	%p592, %r273, 32;
	@%p592 bra 	$L__BB0_1608;
	cvt.u16.u32 	%rs125, %r273;
	mov.b64 	%rd11903, 47;
	mov.b64 	%rd11902, 11;
	mov.b64 	%rd11901, 10;
	mov.b64 	%rd11900, 48;
	mov.b64 	%rd11899, 285196221169352481;
	mov.b64 	%rd11898, 28;
	mov.b64 	%rd11897, 39;
	mov.b64 	%rd11896, 50;
	mov.b64 	%rd11895, 285241608949781473;
	mov.b64 	%rd11894, 7;
	setp.gt.s16 	%p593, %rs125, 20;
	@%p593 bra 	$L__BB0_1077;
	setp.gt.s16 	%p604, %rs125, 15;
	@%p604 bra 	$L__BB0_1071;
	setp.gt.s16 	%p609, %rs125, 12;
	@%p609 bra 	$L__BB0_1068;
	setp.eq.s16 	%p612, %rs125, 11;
	@%p612 bra 	$L__BB0_1102;
	mov.b64 	%rd11903, 19;
	mov.b64 	%rd11901, 41;
	mov.b64 	%rd11900, 17;
	mov.b64 	%rd11899, 281055405630294177;
	mov.b64 	%rd11898, 24;
	mov.b64 	%rd11897, 39;
	mov.b64 	%rd11896, 21;
	mov.b64 	%rd11895, 281304181919950017;
	mov.b64 	%rd11894, 25;
	mov.u64 	%rd11902, %rd11897;
	bra.uni 	$L__BB0_1103;
$L__BB0_1068:
	setp.eq.s16 	%p610, %rs125, 13;
	@%p610 bra 	$L__BB0_1101;
	setp.eq.s16 	%p611, %rs125, 14;
	@%p611 bra 	$L__BB0_1100;
	mov.b64 	%rd11903, 35;
	mov.b64 	%rd11902, 23;
	mov.b64 	%rd11901, 42;
	mov.b64 	%rd11900, 16;
	mov.b64 	%rd11899, 282327440901931361;
	mov.b64 	%rd11898, 25;
	mov.b64 	%rd11897, 44;
	mov.b64 	%rd11896, 29;
	mov.b64 	%rd11895, 282496859889697761;
	mov.b64 	%rd11894, 28;
	bra.uni 	$L__BB0_1103;
$L__BB0_1071:
	setp.gt.s16 	%p605, %rs125, 17;
	@%p605 bra 	$L__BB0_1074;
	setp.eq.s16 	%p608, %rs125, 16;
	@%p608 bra 	$L__BB0_1099;
	mov.b64 	%rd11903, 45;
	mov.b64 	%rd11902, 13;
	mov.b64 	%rd11900, 29;
	mov.b64 	%rd11899, 282951361354483777;
	mov.b64 	%rd11898, 15;
	mov.b64 	%rd11897, 44;
	mov.b64 	%rd11896, 33;
	mov.b64 	%rd11895, 283087254675354433;
	mov.b64 	%rd11894, 41;
	mov.u64 	%rd11901, %rd11900;
	bra.uni 	$L__BB0_1103;
$L__BB0_1074:
	setp.eq.s16 	%p606, %rs125, 18;
	@%p606 bra 	$L__BB0_1098;
	setp.eq.s16 	%p607, %rs125, 19;
	@%p607 bra 	$L__BB0_1097;
	mov.b64 	%rd11902, 29;
	mov.b64 	%rd11901, 50;
	mov.b64 	%rd11900, 8;
	mov.b64 	%rd11899, 283673798668558849;
	mov.b64 	%rd11898, 43;
	mov.b64 	%rd11896, 49;
	mov.b64 	%rd11895, 283775378267652545;
	mov.b64 	%rd11894, 24;
	mov.u64 	%rd11903, %rd11902;
	bra.uni 	$L__BB0_1103;
$L__BB0_1077:
	setp.gt.s16 	%p594, %rs125, 25;
	@%p594 bra 	$L__BB0_1084;
	setp.gt.s16 	%p600, %rs125, 22;
	@%p600 bra 	$L__BB0_1081;
	setp.eq.s16 	%p603, %rs125, 21;
	@%p603 bra 	$L__BB0_1096;
	mov.b64 	%rd11903, 14;
	mov.b64 	%rd11902, 44;
	mov.b64 	%rd11901, 49;
	mov.b64 	%rd11900, 9;
	mov.b64 	%rd11899, 284054722215412481;
	mov.b64 	%rd11897, 23;
	mov.b64 	%rd11896, 11;
	mov.b64 	%rd11895, 284140212082817761;
	mov.b64 	%rd11894, 8;
	mov.u64 	%rd11898, %rd11896;
	bra.uni 	$L__BB0_1103;
$L__BB0_1081:
	setp.eq.s16 	%p601, %rs125, 23;
	@%p601 bra 	$L__BB0_1095;
	setp.eq.s16 	%p602, %rs125, 24;
	@%p602 bra 	$L__BB0_1094;
	mov.b64 	%rd11903, 26;
	mov.b64 	%rd11902, 32;
	mov.b64 	%rd11901, 35;
	mov.b64 	%rd11900, 23;
	mov.b64 	%rd11899, 284520046447306657;
	mov.b64 	%rd11898, 18;
	mov.b64 	%rd11897, 24;
	mov.b64 	%rd11895, 284587693784774049;
	mov.b64 	%rd11894, 25;
	bra.uni 	$L__BB0_1103;
$L__BB0_1084:
	setp.gt.s16 	%p595, %rs125, 28;
	@%p595 bra 	$L__BB0_1088;
	setp.eq.s16 	%p598, %rs125, 26;
	@%p598 bra 	$L__BB0_1093;
	setp.eq.s16 	%p599, %rs125, 27;
	@%p599 bra 	$L__BB0_1092;
	mov.b64 	%rd11903, 32;
	mov.b64 	%rd11902, 26;
	mov.b64 	%rd11901, 12;
	mov.b64 	%rd11900, 46;
	mov.b64 	%rd11899, 284892035344952993;
	mov.b64 	%rd11898, 10;
	mov.b64 	%rd11897, 15;
	mov.b64 	%rd11896, 49;
	mov.b64 	%rd11895, 284946896714230849;
	mov.b64 	%rd11894, 29;
	bra.uni 	$L__BB0_1103;
$L__BB0_1088:
	setp.eq.s16 	%p596, %rs125, 29;
	@%p596 bra 	$L__BB0_1091;
	setp.eq.s16 	%p597, %rs125, 31;
	@%p597 bra 	$L__BB0_1103;
	mov.b64 	%rd11903, 28;
	mov.b64 	%rd11902, 30;
	mov.b64 	%rd11901, 17;
	mov.b64 	%rd11900, 41;
	mov.b64 	%rd11899, 285101185792936897;
	mov.b64 	%rd11898, 12;
	mov.b64 	%rd11896, 34;
	mov.b64 	%rd11895, 285149435401228961;
	mov.b64 	%rd11894, 43;
	bra.uni 	$L__BB0_1103;
$L__BB0_1091:
	mov.b64 	%rd11903, 30;
	mov.b64 	%rd11902, 28;
	mov.b64 	%rd11900, 9;
	mov.b64 	%rd11899, 284999998730417825;
	mov.b64 	%rd11898, 27;
	mov.b64 	%rd11897, 45;
	mov.b64 	%rd11896, 36;
	mov.b64 	%rd11895, 285051373020302049;
	mov.b64 	%rd11894, 49;
	mov.u64 	%rd11901, %rd11894;
	bra.uni 	$L__BB0_1103;
$L__BB0_1092:
	mov.b64 	%rd11903, 26;
	mov.b64 	%rd11902, 32;
	mov.b64 	%rd11901, 20;
	mov.b64 	%rd11900, 38;
	mov.b64 	%rd11899, 284776606749108353;
	mov.b64 	%rd11898, 46;
	mov.b64 	%rd11897, 43;
	mov.b64 	%rd11896, 23;
	mov.b64 	%rd11895, 284835282445914305;
	mov.b64 	%rd11894, 18;
	bra.uni 	$L__BB0_1103;
$L__BB0_1093:
	mov.b64 	%rd11903, 48;
	mov.b64 	%rd11902, 10;
	mov.b64 	%rd11901, 49;
	mov.b64 	%rd11900, 9;
	mov.b64 	%rd11899, 284652926893070881;
	mov.b64 	%rd11897, 33;
	mov.b64 	%rd11896, 41;
	mov.b64 	%rd11895, 284715843010116097;
	mov.b64 	%rd11894, 17;
	bra.uni 	$L__BB0_1103;
$L__BB0_1094:
	mov.b64 	%rd11903, 31;
	mov.b64 	%rd11902, 27;
	mov.b64 	%rd11901, 18;
	mov.b64 	%rd11900, 40;
	mov.b64 	%rd11899, 284376887564999745;
	mov.b64 	%rd11898, 39;
	mov.b64 	%rd11897, 14;
	mov.b64 	%rd11896, 32;
	mov.b64 	%rd11895, 284449821023173761;
	mov.b64 	%rd11894, 20;
	bra.uni 	$L__BB0_1103;
$L__BB0_1095:
	mov.b64 	%rd11903, 20;
	mov.b64 	%rd11902, 38;
	mov.b64 	%rd11901, 19;
	mov.b64 	%rd11900, 39;
	mov.b64 	%rd11899, 284222278660868673;
	mov.b64 	%rd11898, 50;
	mov.b64 	%rd11897, 29;
	mov.b64 	%rd11896, 28;
	mov.b64 	%rd11895, 284301116547594049;
	mov.b64 	%rd11894, 43;
	bra.uni 	$L__BB0_1103;
$L__BB0_1096:
	mov.b64 	%rd11903, 38;
	mov.b64 	%rd11902, 20;
	mov.b64 	%rd11901, 31;
	mov.b64 	%rd11900, 27;
	mov.b64 	%rd11899, 283872564537334273;
	mov.b64 	%rd11898, 50;
	mov.b64 	%rd11897, 34;
	mov.b64 	%rd11896, 48;
	mov.b64 	%rd11895, 283965581826832641;
	mov.b64 	%rd11894, 44;
	bra.uni 	$L__BB0_1103;
$L__BB0_1097:
	mov.b64 	%rd11903, 10;
	mov.b64 	%rd11902, 48;
	mov.b64 	%rd11901, 8;
	mov.b64 	%rd11900, 50;
	mov.b64 	%rd11899, 283456002505686561;
	mov.b64 	%rd11898, 49;
	mov.b64 	%rd11897, 11;
	mov.b64 	%rd11896, 34;
	mov.b64 	%rd11895, 283567436160779521;
	mov.b64 	%rd11894, 15;
	bra.uni 	$L__BB0_1103;
$L__BB0_1098:
	mov.b64 	%rd11903, 20;
	mov.b64 	%rd11902, 38;
	mov.b64 	%rd11901, 36;
	mov.b64 	%rd11900, 22;
	mov.b64 	%rd11899, 283216344908540961;
	mov.b64 	%rd11898, 21;
	mov.b64 	%rd11897, 41;
	mov.b64 	%rd11896, 13;
	mov.b64 	%rd11895, 283339111309329473;
	mov.b64 	%rd11894, 34;
	bra.uni 	$L__BB0_1103;
$L__BB0_1099:
	mov.b64 	%rd11902, 23;
	mov.b64 	%rd11901, 49;
	mov.b64 	%rd11900, 9;
	mov.b64 	%rd11899, 282656800181208193;
	mov.b64 	%rd11898, 20;
	mov.b64 	%rd11897, 29;
	mov.b64 	%rd11896, 44;
	mov.b64 	%rd11895, 282808089278945825;
	mov.b64 	%rd11894, 35;
	mov.u64 	%rd11903, %rd11894;
	bra.uni 	$L__BB0_1103;
$L__BB0_1100:
	mov.b64 	%rd11903, 43;
	mov.b64 	%rd11902, 15;
	mov.b64 	%rd11901, 32;
	mov.b64 	%rd11899, 281956689498154913;
	mov.b64 	%rd11898, 31;
	mov.b64 	%rd11897, 46;
	mov.b64 	%rd11896, 28;
	mov.b64 	%rd11895, 282147721590778113;
	mov.b64 	%rd11894, 26;
	mov.u64 	%rd11900, %rd11894;
	bra.uni 	$L__BB0_1103;
$L__BB0_1101:
	mov.b64 	%rd11903, 28;
	mov.b64 	%rd11902, 30;
	mov.b64 	%rd11901, 15;
	mov.b64 	%rd11900, 43;
	mov.b64 	%rd11899, 281536252838009313;
	mov.b64 	%rd11898, 32;
	mov.b64 	%rd11897, 40;
	mov.b64 	%rd11896, 24;
	mov.b64 	%rd11895, 281753274706402561;
	mov.b64 	%rd11894, 27;
	bra.uni 	$L__BB0_1103;
$L__BB0_1102:
	mov.b64 	%rd11903, 14;
	mov.b64 	%rd11902, 44;
	mov.b64 	%rd11901, 30;
	mov.b64 	%rd11900, 28;
	mov.b64 	%rd11899, 280500128220004769;
	mov.b64 	%rd11898, 43;
	mov.b64 	%rd11897, 12;
	mov.b64 	%rd11896, 26;
	mov.b64 	%rd11895, 280788122285418593;
	mov.b64 	%rd11894, 31;
$L__BB0_1103:
	setp.gt.s16 	%p613, %rs341, -1;
	cvt.u32.u64 	%r893, %rd11903;
	shl.b64 	%rd6295, %rd446, %r893;
	and.b64  	%rd6296, %rd6295, 288230376151711742;
	xor.b64  	%rd6297, %rd6296, %rd447;
	cvt.u32.u64 	%r894, %rd11902;
	shr.u64 	%rd6298, %rd6297, %r894;
	xor.b64  	%rd6299, %rd6298, %rd6297;
	cvt.u32.u64 	%r895, %rd11901;
	shl.b64 	%rd6300, %rd6299, %r895;
	and.b64  	%rd6301, %rd6300, 288230376151711742;
	xor.b64  	%rd6302, %rd6301, %rd6299;
	cvt.u32.u64 	%r896, %rd11900;
	shr.u64 	%rd6303, %rd6302, %r896;
	xor.b64  	%rd6304, %rd6303, %rd6302;
	mul.lo.s64 	%rd6305, %rd6304, %rd11899;
	and.b64  	%rd6306, %rd6305, 288230376151711743;
	cvt.u32.u64 	%r897, %rd11898;
	shr.u64 	%rd6307, %rd6306, %r897;
	xor.b64  	%rd6308, %rd6307, %rd6306;
	cvt.u32.u64 	%r898, %rd11897;
	shr.u64 	%rd6309, %rd6308, %r898;
	xor.b64  	%rd6310, %rd6309, %rd6308;
	cvt.u32.u64 	%r899, %rd11896;
	shr.u64 	%rd6311, %rd6310, %r899;
	xor.b64  	%rd6312, %rd6311, %rd6310;
	mul.lo.s64 	%rd6313, %rd6312, %rd11895;
	and.b64  	%rd6314, %rd6313, 288230376151711743;
	cvt.u32.u64 	%r900, %rd11894;
	shr.u64 	%rd6315, %rd6314, %r900;
	xor.b64  	%rd603, %rd6315, %rd6314;
	shl.b32 	%r901, %r273, 26;
	cvt.u32.u64 	%r902, %rd603;
	and.b32  	%r903, %r902, 67108863;
	or.b32  	%r904, %r903, %r901;
	or.b32  	%r905, %r904, -2147483648;
	selp.b32 	%r1890, %r904, %r905, %p613;
	setp.eq.s32 	%p614, %r1890, -1;
	@%p614 bra 	$L__BB0_1108;
	shr.u64 	%rd12097, %rd603, 26;
	shl.b64 	%rd6316, %rd12097, 2;
	add.s64 	%rd11793, %rd1, %rd6316;
	ld.global.u32 	%r1902, [%rd11793];
	setp.ne.s32 	%p615, %r1902, -1;
	@%p615 bra 	$L__BB0_1106;
	atom.relaxed.global.cas.b32 	%r1902, [%rd11793], -1, %r1890;
	setp.eq.s32 	%p616, %r1902, -1;
	@%p616 bra 	$L__BB0_482;
$L__BB0_1106:
	xor.b32  	%r906, %r1902, %r1890;
	and.b32  	%r907, %r906, 2147483647;
	setp.eq.s32 	%p617, %r907, 0;
	mov.b16 	%rs643, 0;
	@%p617 bra 	$L__BB0_1743;
	shr.u32 	%r908, %r1902, 26;
	cvt.u16.u32 	%rs397, %r908;
	and.b16  	%rs398, %rs397, 31;
	setp.lt.u16 	%p618, %rs398, %rs640;
	min.u16 	%rs640, %rs398, %rs640;
	selp.b16 	%rs641, %rs125, %rs641, %p618;
$L__BB0_1108:
	add.s32 	%r278, %r216, 12;
	setp.eq.s32 	%p619, %r278, 32;
	@%p619 bra 	$L__BB0_1608;
	cvt.u16.u32 	%rs130, %r278;
	mov.b64 	%rd11913, 47;
	mov.b64 	%rd11912, 11;
	mov.b64 	%rd11911, 10;
	mov.b64 	%rd11910, 48;
	mov.b64 	%rd11909, 285196221169352481;
	mov.b64 	%rd11908, 28;
	mov.b64 	%rd11907, 39;
	mov.b64 	%rd11906, 50;
	mov.b64 	%rd11905, 285241608949781473;
	mov.b64 	%rd11904, 7;
	setp.gt.s16 	%p620, %rs130, 21;
	@%p620 bra 	$L__BB0_1123;
	setp.gt.s16 	%p630, %rs130, 16;
	@%p630 bra 	$L__BB0_1117;
	setp.gt.s16 	%p635, %rs130, 13;
	@%p635 bra 	$L__BB0_1114;
	setp.eq.s16 	%p638, %rs130, 12;
	@%p638 bra 	$L__BB0_1146;
	mov.b64 	%rd11913, 28;
	mov.b64 	%rd11912, 30;
	mov.b64 	%rd11911, 15;
	mov.b64 	%rd11910, 43;
	mov.b64 	%rd11909, 281536252838009313;
	mov.b64 	%rd11908, 32;
	mov.b64 	%rd11907, 40;
	mov.b64 	%rd11906, 24;
	mov.b64 	%rd11905, 281753274706402561;
	mov.b64 	%rd11904, 27;
	bra.uni 	$L__BB0_1147;
$L__BB0_1114:
	setp.eq.s16 	%p636, %rs130, 14;
	@%p636 bra 	$L__BB0_1145;
	setp.eq.s16 	%p637, %rs130, 15;
	@%p637 bra 	$L__BB0_1144;
	mov.b64 	%rd11912, 23;
	mov.b64 	%rd11911, 49;
	mov.b64 	%rd11910, 9;
	mov.b64 	%rd11909, 282656800181208193;
	mov.b64 	%rd11908, 20;
	mov.b64 	%rd11907, 29;
	mov.b64 	%rd11906, 44;
	mov.b64 	%rd11905, 282808089278945825;
	mov.b64 	%rd11904, 35;
	mov.u64 	%rd11913, %rd11904;
	bra.uni 	$L__BB0_1147;
$L__BB0_1117:
	setp.gt.s16 	%p631, %rs130, 18;
	@%p631 bra 	$L__BB0_1120;
	setp.eq.s16 	%p634, %rs130, 17;
	@%p634 bra 	$L__BB0_1143;
	mov.b64 	%rd11913, 20;
	mov.b64 	%rd11912, 38;
	mov.b64 	%rd11911, 36;
	mov.b64 	%rd11910, 22;
	mov.b64 	%rd11909, 283216344908540961;
	mov.b64 	%rd11908, 21;
	mov.b64 	%rd11907, 41;
	mov.b64 	%rd11906, 13;
	mov.b64 	%rd11905, 283339111309329473;
	mov.b64 	%rd11904, 34;
	bra.uni 	$L__BB0_1147;
$L__BB0_1120:
	setp.eq.s16 	%p632, %rs130, 19;
	@%p632 bra 	$L__BB0_1142;
	setp.eq.s16 	%p633, %rs130, 20;
	@%p633 bra 	$L__BB0_1141;
	mov.b64 	%rd11913, 38;
	mov.b64 	%rd11912, 20;
	mov.b64 	%rd11911, 31;
	mov.b64 	%rd11910, 27;
	mov.b64 	%rd11909, 283872564537334273;
	mov.b64 	%rd11908, 50;
	mov.b64 	%rd11907, 34;
	mov.b64 	%rd11906, 48;
	mov.b64 	%rd11905, 283965581826832641;
	mov.b64 	%rd11904, 44;
	bra.uni 	$L__BB0_1147;
$L__BB0_1123:
	setp.gt.s16 	%p621, %rs130, 26;
	@%p621 bra 	$L__BB0_1130;
	setp.gt.s16 	%p626, %rs130, 23;
	@%p626 bra 	$L__BB0_1127;
	setp.eq.s16 	%p629, %rs130, 22;
	@%p629 bra 	$L__BB0_1140;
	mov.b64 	%rd11913, 20;
	mov.b64 	%rd11912, 38;
	mov.b64 	%rd11911, 19;
	mov.b64 	%rd11910, 39;
	mov.b64 	%rd11909, 284222278660868673;
	mov.b64 	%rd11908, 50;
	mov.b64 	%rd11907, 29;
	mov.b64 	%rd11906, 28;
	mov.b64 	%rd11905, 284301116547594049;
	mov.b64 	%rd11904, 43;
	bra.uni 	$L__BB0_1147;
$L__BB0_1127:
	setp.eq.s16 	%p627, %rs130, 24;
	@%p627 bra 	$L__BB0_1139;
	setp.eq.s16 	%p628, %rs130, 25;
	@%p628 bra 	$L__BB0_1138;
	mov.b64 	%rd11913, 48;
	mov.b64 	%rd11912, 10;
	mov.b64 	%rd11911, 49;
	mov.b64 	%rd11910, 9;
	mov.b64 	%rd11909, 284652926893070881;
	mov.b64 	%rd11907, 33;
	mov.b64 	%rd11906, 41;
	mov.b64 	%rd11905, 284715843010116097;
	mov.b64 	%rd11904, 17;
	bra.uni 	$L__BB0_1147;
$L__BB0_1130:
	setp.gt.s16 	%p622, %rs130, 28;
	@%p622 bra 	$L__BB0_1133;
	setp.eq.s16 	%p625, %rs130, 27;
	@%p625 bra 	$L__BB0_1137;
	mov.b64 	%rd11913, 32;
	mov.b64 	%rd11912, 26;
	mov.b64 	%rd11911, 12;
	mov.b64 	%rd11910, 46;
	mov.b64 	%rd11909, 284892035344952993;
	mov.b64 	%rd11908, 10;
	mov.b64 	%rd11907, 15;
	mov.b64 	%rd11906, 49;
	mov.b64 	%rd11905, 284946896714230849;
	mov.b64 	%rd11904, 29;
	bra.uni 	$L__BB0_1147;
$L__BB0_1133:
	setp.eq.s16 	%p623, %rs130, 29;
	@%p623 bra 	$L__BB0_1136;
	setp.eq.s16 	%p624, %rs130, 31;
	@%p624 bra 	$L__BB0_1147;
	mov.b64 	%rd11913, 28;
	mov.b64 	%rd11912, 30;
	mov.b64 	%rd11911, 17;
	mov.b64 	%rd11910, 41;
	mov.b64 	%rd11909, 285101185792936897;
	mov.b64 	%rd11908, 12;
	mov.b64 	%rd11906, 34;
	mov.b64 	%rd11905, 285149435401228961;
	mov.b64 	%rd11904, 43;
	bra.uni 	$L__BB0_1147;
$L__BB0_1136:
	mov.b64 	%rd11913, 30;
	mov.b64 	%rd11912, 28;
	mov.b64 	%rd11910, 9;
	mov.b64 	%rd11909, 284999998730417825;
	mov.b64 	%rd11908, 27;
	mov.b64 	%rd11907, 45;
	mov.b64 	%rd11906, 36;
	mov.b64 	%rd11905, 285051373020302049;
	mov.b64 	%rd11904, 49;
	mov.u64 	%rd11911, %rd11904;
	bra.uni 	$L__BB0_1147;
$L__BB0_1137:
	mov.b64 	%rd11913, 26;
	mov.b64 	%rd11912, 32;
	mov.b64 	%rd11911, 20;
	mov.b64 	%rd11910, 38;
	mov.b64 	%rd11909, 284776606749108353;
	mov.b64 	%rd11908, 46;
	mov.b64 	%rd11907, 43;
	mov.b64 	%rd11906, 23;
	mov.b64 	%rd11905, 284835282445914305;
	mov.b64 	%rd11904, 18;
	bra.uni 	$L__BB0_1147;
$L__BB0_1138:
	mov.b64 	%rd11913, 26;
	mov.b64 	%rd11912, 32;
	mov.b64 	%rd11911, 35;
	mov.b64 	%rd11910, 23;
	mov.b64 	%rd11909, 284520046447306657;
	mov.b64 	%rd11908, 18;
	mov.b64 	%rd11907, 24;
	mov.b64 	%rd11905, 284587693784774049;
	mov.b64 	%rd11904, 25;
	bra.uni 	$L__BB0_1147;
$L__BB0_1139:
	mov.b64 	%rd11913, 31;
	mov.b64 	%rd11912, 27;
	mov.b64 	%rd11911, 18;
	mov.b64 	%rd11910, 40;
	mov.b64 	%rd11909, 284376887564999745;
	mov.b64 	%rd11908, 39;
	mov.b64 	%rd11907, 14;
	mov.b64 	%rd11906, 32;
	mov.b64 	%rd11905, 284449821023173761;
	mov.b64 	%rd11904, 20;
	bra.uni 	$L__BB0_1147;
$L__BB0_1140:
	mov.b64 	%rd11913, 14;
	mov.b64 	%rd11912, 44;
	mov.b64 	%rd11911, 49;
	mov.b64 	%rd11910, 9;
	mov.b64 	%rd11909, 284054722215412481;
	mov.b64 	%rd11907, 23;
	mov.b64 	%rd11906, 11;
	mov.b64 	%rd11905, 284140212082817761;
	mov.b64 	%rd11904, 8;
	mov.u64 	%rd11908, %rd11906;
	bra.uni 	$L__BB0_1147;
$L__BB0_1141:
	mov.b64 	%rd11912, 29;
	mov.b64 	%rd11911, 50;
	mov.b64 	%rd11910, 8;
	mov.b64 	%rd11909, 283673798668558849;
	mov.b64 	%rd11908, 43;
	mov.b64 	%rd11906, 49;
	mov.b64 	%rd11905, 283775378267652545;
	mov.b64 	%rd11904, 24;
	mov.u64 	%rd11913, %rd11912;
	bra.uni 	$L__BB0_1147;
$L__BB0_1142:
	mov.b64 	%rd11913, 10;
	mov.b64 	%rd11912, 48;
	mov.b64 	%rd11911, 8;
	mov.b64 	%rd11910, 50;
	mov.b64 	%rd11909, 283456002505686561;
	mov.b64 	%rd11908, 49;
	mov.b64 	%rd11907, 11;
	mov.b64 	%rd11906, 34;
	mov.b64 	%rd11905, 283567436160779521;
	mov.b64 	%rd11904, 15;
	bra.uni 	$L__BB0_1147;
$L__BB0_1143:
	mov.b64 	%rd11913, 45;
	mov.b64 	%rd11912, 13;
	mov.b64 	%rd11910, 29;
	mov.b64 	%rd11909, 282951361354483777;
	mov.b64 	%rd11908, 15;
	mov.b64 	%rd11907, 44;
	mov.b64 	%rd11906, 33;
	mov.b64 	%rd11905, 283087254675354433;
	mov.b64 	%rd11904, 41;
	mov.u64 	%rd11911, %rd11910;
	bra.uni 	$L__BB0_1147;
$L__BB0_1144:
	mov.b64 	%rd11913, 35;
	mov.b64 	%rd11912, 23;
	mov.b64 	%rd11911, 42;
	mov.b64 	%rd11910, 16;
	mov.b64 	%rd11909, 282327440901931361;
	mov.b64 	%rd11908, 25;
	mov.b64 	%rd11907, 44;
	mov.b64 	%rd11906, 29;
	mov.b64 	%rd11905, 282496859889697761;
	mov.b64 	%rd11904, 28;
	bra.uni 	$L__BB0_1147;
$L__BB0_1145:
	mov.b64 	%rd11913, 43;
	mov.b64 	%rd11912, 15;
	mov.b64 	%rd11911, 32;
	mov.b64 	%rd11909, 281956689498154913;
	mov.b64 	%rd11908, 31;
	mov.b64 	%rd11907, 46;
	mov.b64 	%rd11906, 28;
	mov.b64 	%rd11905, 282147721590778113;
	mov.b64 	%rd11904, 26;
	mov.u64 	%rd11910, %rd11904;
	bra.uni 	$L__BB0_1147;
$L__BB0_1146:
	mov.b64 	%rd11913, 19;
	mov.b64 	%rd11911, 41;
	mov.b64 	%rd11910, 17;
	mov.b64 	%rd11909, 281055405630294177;
	mov.b64 	%rd11908, 24;
	mov.b64 	%rd11907, 39;
	mov.b64 	%rd11906, 21;
	mov.b64 	%rd11905, 281304181919950017;
	mov.b64 	%rd11904, 25;
	mov.u64 	%rd11912, %rd11907;
$L__BB0_1147:
	setp.gt.s16 	%p639, %rs341, -1;
	cvt.u32.u64 	%r909, %rd11913;
	shl.b64 	%rd6510, %rd446, %r909;
	and.b64  	%rd6511, %rd6510, 288230376151711742;
	xor.b64  	%rd6512, %rd6511, %rd447;
	cvt.u32.u64 	%r910, %rd11912;
	shr.u64 	%rd6513, %rd6512, %r910;
	xor.b64  	%rd6514, %rd6513, %rd6512;
	cvt.u32.u64 	%r911, %rd11911;
	shl.b64 	%rd6515, %rd6514, %r911;
	and.b64  	%rd6516, %rd6515, 288230376151711742;
	xor.b64  	%rd6517, %rd6516, %rd6514;
	cvt.u32.u64 	%r912, %rd11910;
	shr.u64 	%rd6518, %rd6517, %r912;
	xor.b64  	%rd6519, %rd6518, %rd6517;
	mul.lo.s64 	%rd6520, %rd6519, %rd11909;
	and.b64  	%rd6521, %rd6520, 288230376151711743;
	cvt.u32.u64 	%r913, %rd11908;
	shr.u64 	%rd6522, %rd6521, %r913;
	xor.b64  	%rd6523, %rd6522, %rd6521;
	cvt.u32.u64 	%r914, %rd11907;
	shr.u64 	%rd6524, %rd6523, %r914;
	xor.b64  	%rd6525, %rd6524, %rd6523;
	cvt.u32.u64 	%r915, %rd11906;
	shr.u64 	%rd6526, %rd6525, %r915;
	xor.b64  	%rd6527, %rd6526, %rd6525;
	mul.lo.s64 	%rd6528, %rd6527, %rd11905;
	and.b64  	%rd6529, %rd6528, 288230376151711743;
	cvt.u32.u64 	%r916, %rd11904;
	shr.u64 	%rd6530, %rd6529, %r916;
	xor.b64  	%rd616, %rd6530, %rd6529;
	shl.b32 	%r917, %r278, 26;
	cvt.u32.u64 	%r918, %rd616;
	and.b32  	%r919, %r918, 67108863;
	or.b32  	%r920, %r919, %r917;
	or.b32  	%r921, %r920, -2147483648;
	selp.b32 	%r1890, %r920, %r921, %p639;
	setp.eq.s32 	%p640, %r1890, -1;
	@%p640 bra 	$L__BB0_1152;
	shr.u64 	%rd12097, %rd616, 26;
	shl.b64 	%rd6531, %rd12097, 2;
	add.s64 	%rd11793, %rd1, %rd6531;
	ld.global.u32 	%r1903, [%rd11793];
	setp.ne.s32 	%p641, %r1903, -1;
	@%p641 bra 	$L__BB0_1150;
	atom.relaxed.global.cas.b32 	%r1903, [%rd11793], -1, %r1890;
	setp.eq.s32 	%p642, %r1903, -1;
	@%p642 bra 	$L__BB0_482;
$L__BB0_1150:
	xor.b32  	%r922, %r1903, %r1890;
	and.b32  	%r923, %r922, 2147483647;
	setp.eq.s32 	%p643, %r923, 0;
	mov.b16 	%rs643, 0;
	@%p643 bra 	$L__BB0_1743;
	shr.u32 	%r924, %r1903, 26;
	cvt.u16.u32 	%rs402, %r924;
	and.b16  	%rs403, %rs402, 31;
	setp.lt.u16 	%p644, %rs403, %rs640;
	min.u16 	%rs640, %rs403, %rs640;
	selp.b16 	%rs641, %rs130, %rs641, %p644;
$L__BB0_1152:
	add.s32 	%r283, %r216, 13;
	setp.eq.s32 	%p645, %r283, 32;
	@%p645 bra 	$L__BB0_1608;
	cvt.u16.u32 	%rs135, %r283;
	mov.b64 	%rd11923, 47;
	mov.b64 	%rd11922, 11;
	mov.b64 	%rd11921, 10;
	mov.b64 	%rd11920, 48;
	mov.b64 	%rd11919, 285196221169352481;
	mov.b64 	%rd11918, 28;
	mov.b64 	%rd11917, 39;
	mov.b64 	%rd11916, 50;
	mov.b64 	%rd11915, 285241608949781473;
	mov.b64 	%rd11914, 7;
	setp.gt.s16 	%p646, %rs135, 21;
	@%p646 bra 	$L__BB0_1164;
	setp.gt.s16 	%p656, %rs135, 16;
	@%p656 bra 	$L__BB0_1158;
	setp.gt.s16 	%p661, %rs135, 14;
	@%p661 bra 	$L__BB0_1185;
	setp.eq.s16 	%p663, %rs135, 13;
	@%p663 bra 	$L__BB0_1188;
	mov.b64 	%rd11923, 43;
	mov.b64 	%rd11922, 15;
	mov.b64 	%rd11921, 32;
	mov.b64 	%rd11919, 281956689498154913;
	mov.b64 	%rd11918, 31;
	mov.b64 	%rd11917, 46;
	mov.b64 	%rd11916, 28;
	mov.b64 	%rd11915, 282147721590778113;
	mov.b64 	%rd11914, 26;
	mov.u64 	%rd11920, %rd11914;
	bra.uni 	$L__BB0_1189;
$L__BB0_1158:
	setp.gt.s16 	%p657, %rs135, 18;
	@%p657 bra 	$L__BB0_1161;
	setp.eq.s16 	%p660, %rs135, 17;
	@%p660 bra 	$L__BB0_1184;
	mov.b64 	%rd11923, 20;
	mov.b64 	%rd11922, 38;
	mov.b64 	%rd11921, 36;
	mov.b64 	%rd11920, 22;
	mov.b64 	%rd11919, 283216344908540961;
	mov.b64 	%rd11918, 21;
	mov.b64 	%rd11917, 41;
	mov.b64 	%rd11916, 13;
	mov.b64 	%rd11915, 283339111309329473;
	mov.b64 	%rd11914, 34;
	bra.uni 	$L__BB0_1189;
$L__BB0_1161:
	setp.eq.s16 	%p658, %rs135, 19;
	@%p658 bra 	$L__BB0_1183;
	setp.eq.s16 	%p659, %rs135, 20;
	@%p659 bra 	$L__BB0_1182;
	mov.b64 	%rd11923, 38;
	mov.b64 	%rd11922, 20;
	mov.b64 	%rd11921, 31;
	mov.b64 	%rd11920, 27;
	mov.b64 	%rd11919, 283872564537334273;
	mov.b64 	%rd11918, 50;
	mov.b64 	%rd11917, 34;
	mov.b64 	%rd11916, 48;
	mov.b64 	%rd11915, 283965581826832641;
	mov.b64 	%rd11914, 44;
	bra.uni 	$L__BB0_1189;
$L__BB0_1164:
	setp.gt.s16 	%p647, %rs135, 26;
	@%p647 bra 	$L__BB0_1171;
	setp.gt.s16 	%p652, %rs135, 23;
	@%p652 bra 	$L__BB0_1168;
	setp.eq.s16 	%p655, %rs135, 22;
	@%p655 bra 	$L__BB0_1181;
	mov.b64 	%rd11923, 20;
	mov.b64 	%rd11922, 38;
	mov.b64 	%rd11921, 19;
	mov.b64 	%rd11920, 39;
	mov.b64 	%rd11919, 284222278660868673;
	mov.b64 	%rd11918, 50;
	mov.b64 	%rd11917, 29;
	mov.b64 	%rd11916, 28;
	mov.b64 	%rd11915, 284301116547594049;
	mov.b64 	%rd11914, 43;
	bra.uni 	$L__BB0_1189;
$L__BB0_1168:
	setp.eq.s16 	%p653, %rs135, 24;
	@%p653 bra 	$L__BB0_1180;
	setp.eq.s16 	%p654, %rs135, 25;
	@%p654 bra 	$L__BB0_1179;
	mov.b64 	%rd11923, 48;
	mov.b64 	%rd11922, 10;
	mov.b64 	%rd11921, 49;
	mov.b64 	%rd11920, 9;
	mov.b64 	%rd11919, 284652926893070881;
	mov.b64 	%rd11917, 33;
	mov.b64 	%rd11916, 41;
	mov.b64 	%rd11915, 284715843010116097;
	mov.b64 	%rd11914, 17;
	bra.uni 	$L__BB0_1189;
$L__BB0_1171:
	setp.gt.s16 	%p648, %rs135, 28;
	@%p648 bra 	$L__BB0_1174;
	setp.eq.s16 	%p651, %rs135, 27;
	@%p651 bra 	$L__BB0_1178;
	mov.b64 	%rd11923, 32;
	mov.b64 	%rd11922, 26;
	mov.b64 	%rd11921, 12;
	mov.b64 	%rd11920, 46;
	mov.b64 	%rd11919, 284892035344952993;
	mov.b64 	%rd11918, 10;
	mov.b64 	%rd11917, 15;
	mov.b64 	%rd11916, 49;
	mov.b64 	%rd11915, 284946896714230849;
	mov.b64 	%rd11914, 29;
	bra.uni 	$L__BB0_1189;
$L__BB0_1174:
	setp.eq.s16 	%p649, %rs135, 29;
	@%p649 bra 	$L__BB0_1177;
	setp.eq.s16 	%p650, %rs135, 31;
	@%p650 bra 	$L__BB0_1189;
	mov.b64 	%rd11923, 28;
	mov.b64 	%rd11922, 30;
	mov.b64 	%rd11921, 17;
	mov.b64 	%rd11920, 41;
	mov.b64 	%rd11919, 285101185792936897;
	mov.b64 	%rd11918, 12;
	mov.b64 	%rd11916, 34;
	mov.b64 	%rd11915, 285149435401228961;
	mov.b64 	%rd11914, 43;
	bra.uni 	$L__BB0_1189;
$L__BB0_1177:
	mov.b64 	%rd11923, 30;
	mov.b64 	%rd11922, 28;
	mov.b64 	%rd11920, 9;
	mov.b64 	%rd11919, 284999998730417825;
	mov.b64 	%rd11918, 27;
	mov.b64 	%rd11917, 45;
	mov.b64 	%rd11916, 36;
	mov.b64 	%rd11915, 285051373020302049;
	mov.b64 	%rd11914, 49;
	mov.u64 	%rd11921, %rd11914;
	bra.uni 	$L__BB0_1189;
$L__BB0_1178:
	mov.b64 	%rd11923, 26;
	mov.b64 	%rd11922, 32;
	mov.b64 	%rd11921, 20;
	mov.b64 	%rd11920, 38;
	mov.b64 	%rd11919, 284776606749108353;
	mov.b64 	%rd11918, 46;
	mov.b64 	%rd11917, 43;
	mov.b64 	%rd11916, 23;
	mov.b64 	%rd11915, 284835282445914305;
	mov.b64 	%rd11914, 18;
	bra.uni 	$L__BB0_1189;
$L__BB0_1179:
	mov.b64 	%rd11923, 26;
	mov.b64 	%rd11922, 32;
	mov.b64 	%rd11921, 35;
	mov.b64 	%rd11920, 23;
	mov.b64 	%rd11919, 284520046447306657;
	mov.b64 	%rd11918, 18;
	mov.b64 	%rd11917, 24;
	mov.b64 	%rd11915, 284587693784774049;
	mov.b64 	%rd11914, 25;
	bra.uni 	$L__BB0_1189;
$L__BB0_1180:
	mov.b64 	%rd11923, 31;
	mov.b64 	%rd11922, 27;
	mov.b64 	%rd11921, 18;
	mov.b64 	%rd11920, 40;
	mov.b64 	%rd11919, 284376887564999745;
	mov.b64 	%rd11918, 39;
	mov.b64 	%rd11917, 14;
	mov.b64 	%rd11916, 32;
	mov.b64 	%rd11915, 284449821023173761;
	mov.b64 	%rd11914, 20;
	bra.uni 	$L__BB0_1189;
$L__BB0_1181:
	mov.b64 	%rd11923, 14;
	mov.b64 	%rd11922, 44;
	mov.b64 	%rd11921, 49;
	mov.b64 	%rd11920, 9;
	mov.b64 	%rd11919, 284054722215412481;
	mov.b64 	%rd11917, 23;
	mov.b64 	%rd11916, 11;
	mov.b64 	%rd11915, 284140212082817761;
	mov.b64 	%rd11914, 8;
	mov.u64 	%rd11918, %rd11916;
	bra.uni 	$L__BB0_1189;
$L__BB0_1182:
	mov.b64 	%rd11922, 29;
	mov.b64 	%rd11921, 50;
	mov.b64 	%rd11920, 8;
	mov.b64 	%rd11919, 283673798668558849;
	mov.b64 	%rd11918, 43;
	mov.b64 	%rd11916, 49;
	mov.b64 	%rd11915, 283775378267652545;
	mov.b64 	%rd11914, 24;
	mov.u64 	%rd11923, %rd11922;
	bra.uni 	$L__BB0_1189;
$L__BB0_1183:
	mov.b64 	%rd11923, 10;
	mov.b64 	%rd11922, 48;
	mov.b64 	%rd11921, 8;
	mov.b64 	%rd11920, 50;
	mov.b64 	%rd11919, 283456002505686561;
	mov.b64 	%rd11918, 49;
	mov.b64 	%rd11917, 11;
	mov.b64 	%rd11916, 34;
	mov.b64 	%rd11915, 283567436160779521;
	mov.b64 	%rd11914, 15;
	bra.uni 	$L__BB0_1189;
$L__BB0_1184:
	mov.b64 	%rd11923, 45;
	mov.b64 	%rd11922, 13;
	mov.b64 	%rd11920, 29;
	mov.b64 	%rd11919, 282951361354483777;
	mov.b64 	%rd11918, 15;
	mov.b64 	%rd11917, 44;
	mov.b64 	%rd11916, 33;
	mov.b64 	%rd11915, 283087254675354433;
	mov.b64 	%rd11914, 41;
	mov.u64 	%rd11921, %rd11920;
	bra.uni 	$L__BB0_1189;
$L__BB0_1185:
	setp.eq.s16 	%p662, %rs135, 15;
	@%p662 bra 	$L__BB0_1187;
	mov.b64 	%rd11922, 23;
	mov.b64 	%rd11921, 49;
	mov.b64 	%rd11920, 9;
	mov.b64 	%rd11919, 282656800181208193;
	mov.b64 	%rd11918, 20;
	mov.b64 	%rd11917, 29;
	mov.b64 	%rd11916, 44;
	mov.b64 	%rd11915, 282808089278945825;
	mov.b64 	%rd11914, 35;
	mov.u64 	%rd11923, %rd11914;
	bra.uni 	$L__BB0_1189;
$L__BB0_1187:
	mov.b64 	%rd11923, 35;
	mov.b64 	%rd11922, 23;
	mov.b64 	%rd11921, 42;
	mov.b64 	%rd11920, 16;
	mov.b64 	%rd11919, 282327440901931361;
	mov.b64 	%rd11918, 25;
	mov.b64 	%rd11917, 44;
	mov.b64 	%rd11916, 29;
	mov.b64 	%rd11915, 282496859889697761;
	mov.b64 	%rd11914, 28;
	bra.uni 	$L__BB0_1189;
$L__BB0_1188:
	mov.b64 	%rd11923, 28;
	mov.b64 	%rd11922, 30;
	mov.b64 	%rd11921, 15;
	mov.b64 	%rd11920, 43;
	mov.b64 	%rd11919, 281536252838009313;
	mov.b64 	%rd11918, 32;
	mov.b64 	%rd11917, 40;
	mov.b64 	%rd11916, 24;
	mov.b64 	%rd11915, 281753274706402561;
	mov.b64 	%rd11914, 27;
$L__BB0_1189:
	setp.gt.s16 	%p664, %rs341, -1;
	cvt.u32.u64 	%r925, %rd11923;
	shl.b64 	%rd6716, %rd446, %r925;
	and.b64  	%rd6717, %rd6716, 288230376151711742;
	xor.b64  	%rd6718, %rd6717, %rd447;
	cvt.u32.u64 	%r926, %rd11922;
	shr.u64 	%rd6719, %rd6718, %r926;
	xor.b64  	%rd6720, %rd6719, %rd6718;
	cvt.u32.u64 	%r927, %rd11921;
	shl.b64 	%rd6721, %rd6720, %r927;
	and.b64  	%rd6722, %rd6721, 288230376151711742;
	xor.b64  	%rd6723, %rd6722, %rd6720;
	cvt.u32.u64 	%r928, %rd11920;
	shr.u64 	%rd6724, %rd6723, %r928;
	xor.b64  	%rd6725, %rd6724, %rd6723;
	mul.lo.s64 	%rd6726, %rd6725, %rd11919;
	and.b64  	%rd6727, %rd6726, 288230376151711743;
	cvt.u32.u64 	%r929, %rd11918;
	shr.u64 	%rd6728, %rd6727, %r929;
	xor.b64  	%rd6729, %rd6728, %rd6727;
	cvt.u32.u64 	%r930, %rd11917;
	shr.u64 	%rd6730, %rd6729, %r930;
	xor.b64  	%rd6731, %rd6730, %rd6729;
	cvt.u32.u64 	%r931, %rd11916;
	shr.u64 	%rd6732, %rd6731, %r931;
	xor.b64  	%rd6733, %rd6732, %rd6731;
	mul.lo.s64 	%rd6734, %rd6733, %rd11915;
	and.b64  	%rd6735, %rd6734, 288230376151711743;
	cvt.u32.u64 	%r932, %rd11914;
	shr.u64 	%rd6736, %rd6735, %r932;
	xor.b64  	%rd629, %rd6736, %rd6735;
	shl.b32 	%r933, %r283, 26;
	cvt.u32.u64 	%r934, %rd629;
	and.b32  	%r935, %r934, 67108863;
	or.b32  	%r936, %r935, %r933;
	or.b32  	%r937, %r936, -2147483648;
	selp.b32 	%r1890, %r936, %r937, %p664;
	setp.eq.s32 	%p665, %r1890, -1;
	@%p665 bra 	$L__BB0_1194;
	shr.u64 	%rd12097, %rd629, 26;
	shl.b64 	%rd6737, %rd12097, 2;
	add.s64 	%rd11793, %rd1, %rd6737;
	ld.global.u32 	%r1904, [%rd11793];
	setp.ne.s32 	%p666, %r1904, -1;
	@%p666 bra 	$L__BB0_1192;
	atom.relaxed.global.cas.b32 	%r1904, [%rd11793], -1, %r1890;
	setp.eq.s32 	%p667, %r1904, -1;
	@%p667 bra 	$L__BB0_482;
$L__BB0_1192:
	xor.b32  	%r938, %r1904, %r1890;
	and.b32  	%r939, %r938, 2147483647;
	setp.eq.s32 	%p668, %r939, 0;
	mov.b16 	%rs643, 0;
	@%p668 bra 	$L__BB0_1743;
	shr.u32 	%r940, %r1904, 26;
	cvt.u16.u32 	%rs407, %r940;
	and.b16  	%rs408, %rs407, 31;
	setp.lt.u16 	%p669, %rs408, %rs640;
	min.u16 	%rs640, %rs408, %rs640;
	selp.b16 	%rs641, %rs135, %rs641, %p669;
$L__BB0_1194:
	add.s32 	%r288, %r216, 14;
	setp.eq.s32 	%p670, %r288, 32;
	@%p670 bra 	$L__BB0_1608;
	cvt.u16.u32 	%rs140, %r288;
	mov.b64 	%rd11933, 47;
	mov.b64 	%rd11932, 11;
	mov.b64 	%rd11931, 10;
	mov.b64 	%rd11930, 48;
	mov.b64 	%rd11929, 285196221169352481;
	mov.b64 	%rd11928, 28;
	mov.b64 	%rd11927, 39;
	mov.b64 	%rd11926, 50;
	mov.b64 	%rd11925, 285241608949781473;
	mov.b64 	%rd11924, 7;
	setp.gt.s16 	%p671, %rs140, 22;
	@%p671 bra 	$L__BB0_1206;
	setp.gt.s16 	%p680, %rs140, 17;
	@%p680 bra 	$L__BB0_1200;
	setp.gt.s16 	%p685, %rs140, 15;
	@%p685 bra 	$L__BB0_1225;
	setp.eq.s16 	%p687, %rs140, 14;
	@%p687 bra 	$L__BB0_1228;
	mov.b64 	%rd11933, 35;
	mov.b64 	%rd11932, 23;
	mov.b64 	%rd11931, 42;
	mov.b64 	%rd11930, 16;
	mov.b64 	%rd11929, 282327440901931361;
	mov.b64 	%rd11928, 25;
	mov.b64 	%rd11927, 44;
	mov.b64 	%rd11926, 29;
	mov.b64 	%rd11925, 282496859889697761;
	mov.b64 	%rd11924, 28;
	bra.uni 	$L__BB0_1229;
$L__BB0_1200:
	setp.gt.s16 	%p681, %rs140, 19;
	@%p681 bra 	$L__BB0_1203;
	setp.eq.s16 	%p684, %rs140, 18;
	@%p684 bra 	$L__BB0_1224;
	mov.b64 	%rd11933, 10;
	mov.b64 	%rd11932, 48;
	mov.b64 	%rd11931, 8;
	mov.b64 	%rd11930, 50;
	mov.b64 	%rd11929, 283456002505686561;
	mov.b64 	%rd11928, 49;
	mov.b64 	%rd11927, 11;
	mov.b64 	%rd11926, 34;
	mov.b64 	%rd11925, 283567436160779521;
	mov.b64 	%rd11924, 15;
	bra.uni 	$L__BB0_1229;
$L__BB0_1203:
	setp.eq.s16 	%p682, %rs140, 20;
	@%p682 bra 	$L__BB0_1223;
	setp.eq.s16 	%p683, %rs140, 21;
	@%p683 bra 	$L__BB0_1222;
	mov.b64 	%rd11933, 14;
	mov.b64 	%rd11932, 44;
	mov.b64 	%rd11931, 49;
	mov.b64 	%rd11930, 9;
	mov.b64 	%rd11929, 284054722215412481;
	mov.b64 	%rd11927, 23;
	mov.b64 	%rd11926, 11;
	mov.b64 	%rd11925, 284140212082817761;
	mov.b64 	%rd11924, 8;
	mov.u64 	%rd11928, %rd11926;
	bra.uni 	$L__BB0_1229;
$L__BB0_1206:
	setp.gt.s16 	%p672, %rs140, 26;
	@%p672 bra 	$L__BB0_1210;
	setp.gt.s16 	%p677, %rs140, 24;
	@%p677 bra 	$L__BB0_1218;
	setp.eq.s16 	%p679, %rs140, 23;
	@%p679 bra 	$L__BB0_1221;
	mov.b64 	%rd11933, 31;
	mov.b64 	%rd11932, 27;
	mov.b64 	%rd11931, 18;
	mov.b64 	%rd11930, 40;
	mov.b64 	%rd11929, 284376887564999745;
	mov.b64 	%rd11928, 39;
	mov.b64 	%rd11927, 14;
	mov.b64 	%rd11926, 32;
	mov.b64 	%rd11925, 284449821023173761;
	mov.b64 	%rd11924, 20;
	bra.uni 	$L__BB0_1229;
$L__BB0_1210:
	setp.gt.s16 	%p673, %rs140, 28;
	@%p673 bra 	$L__BB0_1213;
	setp.eq.s16 	%p676, %rs140, 27;
	@%p676 bra 	$L__BB0_1217;
	mov.b64 	%rd11933, 32;
	mov.b64 	%rd11932, 26;
	mov.b64 	%rd11931, 12;
	mov.b64 	%rd11930, 46;
	mov.b64 	%rd11929, 284892035344952993;
	mov.b64 	%rd11928, 10;
	mov.b64 	%rd11927, 15;
	mov.b64 	%rd11926, 49;
	mov.b64 	%rd11925, 284946896714230849;
	mov.b64 	%rd11924, 29;
	bra.uni 	$L__BB0_1229;
$L__BB0_1213:
	setp.eq.s16 	%p674, %rs140, 29;
	@%p674 bra 	$L__BB0_1216;
	setp.eq.s16 	%p675, %rs140, 31;
	@%p675 bra 	$L__BB0_1229;
	mov.b64 	%rd11933, 28;
	mov.b64 	%rd11932, 30;
	mov.b64 	%rd11931, 17;
	mov.b64 	%rd11930, 41;
	mov.b64 	%rd11929, 285101185792936897;
	mov.b64 	%rd11928, 12;
	mov.b64 	%rd11926, 34;
	mov.b64 	%rd11925, 285149435401228961;
	mov.b64 	%rd11924, 43;
	bra.uni 	$L__BB0_1229;
$L__BB0_1216:
	mov.b64 	%rd11933, 30;
	mov.b64 	%rd11932, 28;
	mov.b64 	%rd11930, 9;
	mov.b64 	%rd11929, 284999998730417825;
	mov.b64 	%rd11928, 27;
	mov.b64 	%rd11927, 45;
	mov.b64 	%rd11926, 36;
	mov.b64 	%rd11925, 285051373020302049;
	mov.b64 	%rd11924, 49;
	mov.u64 	%rd11931, %rd11924;
	bra.uni 	$L__BB0_1229;
$L__BB0_1217:
	mov.b64 	%rd11933, 26;
	mov.b64 	%rd11932, 32;
	mov.b64 	%rd11931, 20;
	mov.b64 	%rd11930, 38;
	mov.b64 	%rd11929, 284776606749108353;
	mov.b64 	%rd11928, 46;
	mov.b64 	%rd11927, 43;
	mov.b64 	%rd11926, 23;
	mov.b64 	%rd11925, 284835282445914305;
	mov.b64 	%rd11924, 18;
	bra.uni 	$L__BB0_1229;
$L__BB0_1218:
	setp.eq.s16 	%p678, %rs140, 25;
	@%p678 bra 	$L__BB0_1220;
	mov.b64 	%rd11933, 48;
	mov.b64 	%rd11932, 10;
	mov.b64 	%rd11931, 49;
	mov.b64 	%rd11930, 9;
	mov.b64 	%rd11929, 284652926893070881;
	mov.b64 	%rd11927, 33;
	mov.b64 	%rd11926, 41;
	mov.b64 	%rd11925, 284715843010116097;
	mov.b64 	%rd11924, 17;
	bra.uni 	$L__BB0_1229;
$L__BB0_1220:
	mov.b64 	%rd11933, 26;
	mov.b64 	%rd11932, 32;
	mov.b64 	%rd11931, 35;
	mov.b64 	%rd11930, 23;
	mov.b64 	%rd11929, 284520046447306657;
	mov.b64 	%rd11928, 18;
	mov.b64 	%rd11927, 24;
	mov.b64 	%rd11925, 284587693784774049;
	mov.b64 	%rd11924, 25;
	bra.uni 	$L__BB0_1229;
$L__BB0_1221:
	mov.b64 	%rd11933, 20;
	mov.b64 	%rd11932, 38;
	mov.b64 	%rd11931, 19;
	mov.b64 	%rd11930, 39;
	mov.b64 	%rd11929, 284222278660868673;
	mov.b64 	%rd11928, 50;
	mov.b64 	%rd11927, 29;
	mov.b64 	%rd11926, 28;
	mov.b64 	%rd11925, 284301116547594049;
	mov.b64 	%rd11924, 43;
	bra.uni 	$L__BB0_1229;
$L__BB0_1222:
	mov.b64 	%rd11933, 38;
	mov.b64 	%rd11932, 20;
	mov.b64 	%rd11931, 31;
	mov.b64 	%rd11930, 27;
	mov.b64 	%rd11929, 283872564537334273;
	mov.b64 	%rd11928, 50;
	mov.b64 	%rd11927, 34;
	mov.b64 	%rd11926, 48;
	mov.b64 	%rd11925, 283965581826832641;
	mov.b64 	%rd11924, 44;
	bra.uni 	$L__BB0_1229;
$L__BB0_1223:
	mov.b64 	%rd11932, 29;
	mov.b64 	%rd11931, 50;
	mov.b64 	%rd11930, 8;
	mov.b64 	%rd11929, 283673798668558849;
	mov.b64 	%rd11928, 43;
	mov.b64 	%rd11926, 49;
	mov.b64 	%rd11925, 283775378267652545;
	mov.b64 	%rd11924, 24;
	mov.u64 	%rd11933, %rd11932;
	bra.uni 	$L__BB0_1229;
$L__BB0_1224:
	mov.b64 	%rd11933, 20;
	mov.b64 	%rd11932, 38;
	mov.b64 	%rd11931, 36;
	mov.b64 	%rd11930, 22;
	mov.b64 	%rd11929, 283216344908540961;
	mov.b64 	%rd11928, 21;
	mov.b64 	%rd11927, 41;
	mov.b64 	%rd11926, 13;
	mov.b64 	%rd11925, 283339111309329473;
	mov.b64 	%rd11924, 34;
	bra.uni 	$L__BB0_1229;
$L__BB0_1225:
	setp.eq.s16 	%p686, %rs140, 16;
	@%p686 bra 	$L__BB0_1227;
	mov.b64 	%rd11933, 45;
	mov.b64 	%rd11932, 13;
	mov.b64 	%rd11930, 29;
	mov.b64 	%rd11929, 282951361354483777;
	mov.b64 	%rd11928, 15;
	mov.b64 	%rd11927, 44;
	mov.b64 	%rd11926, 33;
	mov.b64 	%rd11925, 283087254675354433;
	mov.b64 	%rd11924, 41;
	mov.u64 	%rd11931, %rd11930;
	bra.uni 	$L__BB0_1229;
$L__BB0_1227:
	mov.b64 	%rd11932, 23;
	mov.b64 	%rd11931, 49;
	mov.b64 	%rd11930, 9;
	mov.b64 	%rd11929, 282656800181208193;
	mov.b64 	%rd11928, 20;
	mov.b64 	%rd11927, 29;
	mov.b64 	%rd11926, 44;
	mov.b64 	%rd11925, 282808089278945825;
	mov.b64 	%rd11924, 35;
	mov.u64 	%rd11933, %rd11924;
	bra.uni 	$L__BB0_1229;
$L__BB0_1228:
	mov.b64 	%rd11933, 43;
	mov.b64 	%rd11932, 15;
	mov.b64 	%rd11931, 32;
	mov.b64 	%rd11929, 281956689498154913;
	mov.b64 	%rd11928, 31;
	mov.b64 	%rd11927, 46;
	mov.b64 	%rd11926, 28;
	mov.b64 	%rd11925, 282147721590778113;
	mov.b64 	%rd11924, 26;
	mov.u64 	%rd11930, %rd11924;
$L__BB0_1229:
	setp.gt.s16 	%p688, %rs341, -1;
	cvt.u32.u64 	%r941, %rd11933;
	shl.b64 	%rd6912, %rd446, %r941;
	and.b64  	%rd6913, %rd6912, 288230376151711742;
	xor.b64  	%rd6914, %rd6913, %rd447;
	cvt.u32.u64 	%r942, %rd11932;
	shr.u64 	%rd6915, %rd6914, %r942;
	xor.b64  	%rd6916, %rd6915, %rd6914;
	cvt.u32.u64 	%r943, %rd11931;
	shl.b64 	%rd6917, %rd6916, %r943;
	and.b64  	%rd6918, %rd6917, 288230376151711742;
	xor.b64  	%rd6919, %rd6918, %rd6916;
	cvt.u32.u64 	%r944, %rd11930;
	shr.u64 	%rd6920, %rd6919, %r944;
	xor.b64  	%rd6921, %rd6920, %rd6919;
	mul.lo.s64 	%rd6922, %rd6921, %rd11929;
	and.b64  	%rd6923, %rd6922, 288230376151711743;
	cvt.u32.u64 	%r945, %rd11928;
	shr.u64 	%rd6924, %rd6923, %r945;
	xor.b64  	%rd6925, %rd6924, %rd6923;
	cvt.u32.u64 	%r946, %rd11927;
	shr.u64 	%rd6926, %rd6925, %r946;
	xor.b64  	%rd6927, %rd6926, %rd6925;
	cvt.u32.u64 	%r947, %rd11926;
	shr.u64 	%rd6928, %rd6927, %r947;
	xor.b64  	%rd6929, %rd6928, %rd6927;
	mul.lo.s64 	%rd6930, %rd6929, %rd11925;
	and.b64  	%rd6931, %rd6930, 288230376151711743;
	cvt.u32.u64 	%r948, %rd11924;
	shr.u64 	%rd6932, %rd6931, %r948;
	xor.b64  	%rd642, %rd6932, %rd6931;
	shl.b32 	%r949, %r288, 26;
	cvt.u32.u64 	%r950, %rd642;
	and.b32  	%r951, %r950, 67108863;
	or.b32  	%r952, %r951, %r949;
	or.b32  	%r953, %r952, -2147483648;
	selp.b32 	%r1890, %r952, %r953, %p688;
	setp.eq.s32 	%p689, %r1890, -1;
	@%p689 bra 	$L__BB0_1234;
	shr.u64 	%rd12097, %rd642, 26;
	shl.b64 	%rd6933, %rd12097, 2;
	add.s64 	%rd11793, %rd1, %rd6933;
	ld.global.u32 	%r1905, [%rd11793];
	setp.ne.s32 	%p690, %r1905, -1;
	@%p690 bra 	$L__BB0_1232;
	atom.relaxed.global.cas.b32 	%r1905, [%rd11793], -1, %r1890;
	setp.eq.s32 	%p691, %r1905, -1;
	@%p691 bra 	$L__BB0_482;
$L__BB0_1232:
	xor.b32  	%r954, %r1905, %r1890;
	and.b32  	%r955, %r954, 2147483647;
	setp.eq.s32 	%p692, %r955, 0;
	mov.b16 	%rs643, 0;
	@%p692 bra 	$L__BB0_1743;
	shr.u32 	%r956, %r1905, 26;
	cvt.u16.u32 	%rs412, %r956;
	and.b16  	%rs413, %rs412, 31;
	setp.lt.u16 	%p693, %rs413, %rs640;
	min.u16 	%rs640, %rs413, %rs640;
	selp.b16 	%rs641, %rs140, %rs641, %p693;
$L__BB0_1234:
	add.s32 	%r293, %r216, 15;
	setp.eq.s32 	%p694, %r293, 32;
	@%p694 bra 	$L__BB0_1608;
	cvt.u16.u32 	%rs145, %r293;
	mov.b64 	%rd11943, 47;
	mov.b64 	%rd11942, 11;
	mov.b64 	%rd11941, 10;
	mov.b64 	%rd11940, 48;
	mov.b64 	%rd11939, 285196221169352481;
	mov.b64 	%rd11938, 28;
	mov.b64 	%rd11937, 39;
	mov.b64 	%rd11936, 50;
	mov.b64 	%rd11935, 285241608949781473;
	mov.b64 	%rd11934, 7;
	setp.gt.s16 	%p695, %rs145, 22;
	@%p695 bra 	$L__BB0_1243;
	setp.gt.s16 	%p704, %rs145, 18;
	@%p704 bra 	$L__BB0_1240;
	setp.gt.s16 	%p708, %rs145, 16;
	@%p708 bra 	$L__BB0_1263;
	setp.eq.s16 	%p710, %rs145, 15;
	@%p710 bra 	$L__BB0_1266;
	mov.b64 	%rd11942, 23;
	mov.b64 	%rd11941, 49;
	mov.b64 	%rd11940, 9;
	mov.b64 	%rd11939, 282656800181208193;
	mov.b64 	%rd11938, 20;
	mov.b64 	%rd11937, 29;
	mov.b64 	%rd11936, 44;
	mov.b64 	%rd11935, 282808089278945825;
	mov.b64 	%rd11934, 35;
	mov.u64 	%rd11943, %rd11934;
	bra.uni 	$L__BB0_1267;
$L__BB0_1240:
	setp.gt.s16 	%p705, %rs145, 20;
	@%p705 bra 	$L__BB0_1259;
	setp.eq.s16 	%p707, %rs145, 19;
	@%p707 bra 	$L__BB0_1262;
	mov.b64 	%rd11942, 29;
	mov.b64 	%rd11941, 50;
	mov.b64 	%rd11940, 8;
	mov.b64 	%rd11939, 283673798668558849;
	mov.b64 	%rd11938, 43;
	mov.b64 	%rd11936, 49;
	mov.b64 	%rd11935, 283775378267652545;
	mov.b64 	%rd11934, 24;
	mov.u64 	%rd11943, %rd11942;
	bra.uni 	$L__BB0_1267;
$L__BB0_1243:
	setp.gt.s16 	%p696, %rs145, 26;
	@%p696 bra 	$L__BB0_1247;
	setp.gt.s16 	%p701, %rs145, 24;
	@%p701 bra 	$L__BB0_1255;
	setp.eq.s16 	%p703, %rs145, 23;
	@%p703 bra 	$L__BB0_1258;
	mov.b64 	%rd11943, 31;
	mov.b64 	%rd11942, 27;
	mov.b64 	%rd11941, 18;
	mov.b64 	%rd11940, 40;
	mov.b64 	%rd11939, 284376887564999745;
	mov.b64 	%rd11938, 39;
	mov.b64 	%rd11937, 14;
	mov.b64 	%rd11936, 32;
	mov.b64 	%rd11935, 284449821023173761;
	mov.b64 	%rd11934, 20;
	bra.uni 	$L__BB0_1267;
$L__BB0_1247:
	setp.gt.s16 	%p697, %rs145, 28;
	@%p697 bra 	$L__BB0_1250;
	setp.eq.s16 	%p700, %rs145, 27;
	@%p700 bra 	$L__BB0_1254;
	mov.b64 	%rd11943, 32;
	mov.b64 	%rd11942, 26;
	mov.b64 	%rd11941, 12;
	mov.b64 	%rd11940, 46;
	mov.b64 	%rd11939, 284892035344952993;
	mov.b64 	%rd11938, 10;
	mov.b64 	%rd11937, 15;
	mov.b64 	%rd11936, 49;
	mov.b64 	%rd11935, 284946896714230849;
	mov.b64 	%rd11934, 29;
	bra.uni 	$L__BB0_1267;
$L__BB0_1250:
	setp.eq.s16 	%p698, %rs145, 29;
	@%p698 bra 	$L__BB0_1253;
	setp.eq.s16 	%p699, %rs145, 31;
	@%p699 bra 	$L__BB0_1267;
	mov.b64 	%rd11943, 28;
	mov.b64 	%rd11942, 30;
	mov.b64 	%rd11941, 17;
	mov.b64 	%rd11940, 41;
	mov.b64 	%rd11939, 285101185792936897;
	mov.b64 	%rd11938, 12;
	mov.b64 	%rd11936, 34;
	mov.b64 	%rd11935, 285149435401228961;
	mov.b64 	%rd11934, 43;
	bra.uni 	$L__BB0_1267;
$L__BB0_1253:
	mov.b64 	%rd11943, 30;
	mov.b64 	%rd11942, 28;
	mov.b64 	%rd11940, 9;
	mov.b64 	%rd11939, 284999998730417825;
	mov.b64 	%rd11938, 27;
	mov.b64 	%rd11937, 45;
	mov.b64 	%rd11936, 36;
	mov.b64 	%rd11935, 285051373020302049;
	mov.b64 	%rd11934, 49;
	mov.u64 	%rd11941, %rd11934;
	bra.uni 	$L__BB0_1267;
$L__BB0_1254:
	mov.b64 	%rd11943, 26;
	mov.b64 	%rd11942, 32;
	mov.b64 	%rd11941, 20;
	mov.b64 	%rd11940, 38;
	mov.b64 	%rd11939, 284776606749108353;
	mov.b64 	%rd11938, 46;
	mov.b64 	%rd11937, 43;
	mov.b64 	%rd11936, 23;
	mov.b64 	%rd11935, 284835282445914305;
	mov.b64 	%rd11934, 18;
	bra.uni 	$L__BB0_1267;
$L__BB0_1255:
	setp.eq.s16 	%p702, %rs145, 25;
	@%p702 bra 	$L__BB0_1257;
	mov.b64 	%rd11943, 48;
	mov.b64 	%rd11942, 10;
	mov.b64 	%rd11941, 49;
	mov.b64 	%rd11940, 9;
	mov.b64 	%rd11939, 284652926893070881;
	mov.b64 	%rd11937, 33;
	mov.b64 	%rd11936, 41;
	mov.b64 	%rd11935, 284715843010116097;
	mov.b64 	%rd11934, 17;
	bra.uni 	$L__BB0_1267;
$L__BB0_1257:
	mov.b64 	%rd11943, 26;
	mov.b64 	%rd11942, 32;
	mov.b64 	%rd11941, 35;
	mov.b64 	%rd11940, 23;
	mov.b64 	%rd11939, 284520046447306657;
	mov.b64 	%rd11938, 18;
	mov.b64 	%rd11937, 24;
	mov.b64 	%rd11935, 284587693784774049;
	mov.b64 	%rd11934, 25;
	bra.uni 	$L__BB0_1267;
$L__BB0_1258:
	mov.b64 	%rd11943, 20;
	mov.b64 	%rd11942, 38;
	mov.b64 	%rd11941, 19;
	mov.b64 	%rd11940, 39;
	mov.b64 	%rd11939, 284222278660868673;
	mov.b64 	%rd11938, 50;
	mov.b64 	%rd11937, 29;
	mov.b64 	%rd11936, 28;
	mov.b64 	%rd11935, 284301116547594049;
	mov.b64 	%rd11934, 43;
	bra.uni 	$L__BB0_1267;
$L__BB0_1259:
	setp.eq.s16 	%p706, %rs145, 21;
	@%p706 bra 	$L__BB0_1261;
	mov.b64 	%rd11943, 14;
	mov.b64 	%rd11942, 44;
	mov.b64 	%rd11941, 49;
	mov.b64 	%rd11940, 9;
	mov.b64 	%rd11939, 284054722215412481;
	mov.b64 	%rd11937, 23;
	mov.b64 	%rd11936, 11;
	mov.b64 	%rd11935, 284140212082817761;
	mov.b64 	%rd11934, 8;
	mov.u64 	%rd11938, %rd11936;
	bra.uni 	$L__BB0_1267;
$L__BB0_1261:
	mov.b64 	%rd11943, 38;
	mov.b64 	%rd11942, 20;
	mov.b64 	%rd11941, 31;
	mov.b64 	%rd11940, 27;
	mov.b64 	%rd11939, 283872564537334273;
	mov.b64 	%rd11938, 50;
	mov.b64 	%rd11937, 34;
	mov.b64 	%rd11936, 48;
	mov.b64 	%rd11935, 283965581826832641;
	mov.b64 	%rd11934, 44;
	bra.uni 	$L__BB0_1267;
$L__BB0_1262:
	mov.b64 	%rd11943, 10;
	mov.b64 	%rd11942, 48;
	mov.b64 	%rd11941, 8;
	mov.b64 	%rd11940, 50;
	mov.b64 	%rd11939, 283456002505686561;
	mov.b64 	%rd11938, 49;
	mov.b64 	%rd11937, 11;
	mov.b64 	%rd11936, 34;
	mov.b64 	%rd11935, 283567436160779521;
	mov.b64 	%rd11934, 15;
	bra.uni 	$L__BB0_1267;
$L__BB0_1263:
	setp.eq.s16 	%p709, %rs145, 17;
	@%p709 bra 	$L__BB0_1265;
	mov.b64 	%rd11943, 20;
	mov.b64 	%rd11942, 38;
	mov.b64 	%rd11941, 36;
	mov.b64 	%rd11940, 22;
	mov.b64 	%rd11939, 283216344908540961;
	mov.b64 	%rd11938, 21;
	mov.b64 	%rd11937, 41;
	mov.b64 	%rd11936, 13;
	mov.b64 	%rd11935, 283339111309329473;
	mov.b64 	%rd11934, 34;
	bra.uni 	$L__BB0_1267;
$L__BB0_1265:
	mov.b64 	%rd11943, 45;
	mov.b64 	%rd11942, 13;
	mov.b64 	%rd11940, 29;
	mov.b64 	%rd11939, 282951361354483777;
	mov.b64 	%rd11938, 15;
	mov.b64 	%rd11937, 44;
	mov.b64 	%rd11936, 33;
	mov.b64 	%rd11935, 283087254675354433;
	mov.b64 	%rd11934, 41;
	mov.u64 	%rd11941, %rd11940;
	bra.uni 	$L__BB0_1267;
$L__BB0_1266:
	mov.b64 	%rd11943, 35;
	mov.b64 	%rd11942, 23;
	mov.b64 	%rd11941, 42;
	mov.b64 	%rd11940, 16;
	mov.b64 	%rd11939, 282327440901931361;
	mov.b64 	%rd11938, 25;
	mov.b64 	%rd11937, 44;
	mov.b64 	%rd11936, 29;
	mov.b64 	%rd11935, 282496859889697761;
	mov.b64 	%rd11934, 28;
$L__BB0_1267:
	setp.gt.s16 	%p711, %rs341, -1;
	cvt.u32.u64 	%r957, %rd11943;
	shl.b64 	%rd7099, %rd446, %r957;
	and.b64  	%rd7100, %rd7099, 288230376151711742;
	xor.b64  	%rd7101, %rd7100, %rd447;
	cvt.u32.u64 	%r958, %rd11942;
	shr.u64 	%rd7102, %rd7101, %r958;
	xor.b64  	%rd7103, %rd7102, %rd7101;
	cvt.u32.u64 	%r959, %rd11941;
	shl.b64 	%rd7104, %rd7103, %r959;
	and.b64  	%rd7105, %rd7104, 288230376151711742;
	xor.b64  	%rd7106, %rd7105, %rd7103;
	cvt.u32.u64 	%r960, %rd11940;
	shr.u64 	%rd7107, %rd7106, %r960;
	xor.b64  	%rd7108, %rd7107, %rd7106;
	mul.lo.s64 	%rd7109, %rd7108, %rd11939;
	and.b64  	%rd7110, %rd7109, 288230376151711743;
	cvt.u32.u64 	%r961, %rd11938;
	shr.u64 	%rd7111, %rd7110, %r961;
	xor.b64  	%rd7112, %rd7111, %rd7110;
	cvt.u32.u64 	%r962, %rd11937;
	shr.u64 	%rd7113, %rd7112, %r962;
	xor.b64  	%rd7114, %rd7113, %rd7112;
	cvt.u32.u64 	%r963, %rd11936;
	shr.u64 	%rd7115, %rd7114, %r963;
	xor.b64  	%rd7116, %rd7115, %rd7114;
	mul.lo.s64 	%rd7117, %rd7116, %rd11935;
	and.b64  	%rd7118, %rd7117, 288230376151711743;
	cvt.u32.u64 	%r964, %rd11934;
	shr.u64 	%rd7119, %rd7118, %r964;
	xor.b64  	%rd655, %rd7119, %rd7118;
	shl.b32 	%r965, %r293, 26;
	cvt.u32.u64 	%r966, %rd655;
	and.b32  	%r967, %r966, 67108863;
	or.b32  	%r968, %r967, %r965;
	or.b32  	%r969, %r968, -2147483648;
	selp.b32 	%r1890, %r968, %r969, %p711;
	setp.eq.s32 	%p712, %r1890, -1;
	@%p712 bra 	$L__BB0_1272;
	shr.u64 	%rd12097, %rd655, 26;
	shl.b64 	%rd7120, %rd12097, 2;
	add.s64 	%rd11793, %rd1, %rd7120;
	ld.global.u32 	%r1906, [%rd11793];
	setp.ne.s32 	%p713, %r1906, -1;
	@%p713 bra 	$L__BB0_1270;
	atom.relaxed.global.cas.b32 	%r1906, [%rd11793], -1, %r1890;
	setp.eq.s32 	%p714, %r1906, -1;
	@%p714 bra 	$L__BB0_482;
$L__BB0_1270:
	xor.b32  	%r970, %r1906, %r1890;
	and.b32  	%r971, %r970, 2147483647;
	setp.eq.s32 	%p715, %r971, 0;
	mov.b16 	%rs643, 0;
	@%p715 bra 	$L__BB0_1743;
	shr.u32 	%r972, %r1906, 26;
	cvt.u16.u32 	%rs417, %r972;
	and.b16  	%rs418, %rs417, 31;
	setp.lt.u16 	%p716, %rs418, %rs640;
	min.u16 	%rs640, %rs418, %rs640;
	selp.b16 	%rs641, %rs145, %rs641, %p716;
$L__BB0_1272:
	add.s32 	%r298, %r216, 16;
	setp.eq.s32 	%p717, %r298, 32;
	@%p717 bra 	$L__BB0_1608;
	cvt.u16.u32 	%rs150, %r298;
	mov.b64 	%rd11953, 47;
	mov.b64 	%rd11952, 11;
	mov.b64 	%rd11951, 10;
	mov.b64 	%rd11950, 48;
	mov.b64 	%rd11949, 285196221169352481;
	mov.b64 	%rd11948, 28;
	mov.b64 	%rd11947, 39;
	mov.b64 	%rd11946, 50;
	mov.b64 	%rd11945, 285241608949781473;
	mov.b64 	%rd11944, 7;
	setp.gt.s16 	%p718, %rs150, 23;
	@%p718 bra 	$L__BB0_1281;
	setp.gt.s16 	%p726, %rs150, 19;
	@%p726 bra 	$L__BB0_1278;
	setp.gt.s16 	%p730, %rs150, 17;
	@%p730 bra 	$L__BB0_1299;
	setp.eq.s16 	%p732, %rs150, 16;
	@%p732 bra 	$L__BB0_1302;
	mov.b64 	%rd11953, 45;
	mov.b64 	%rd11952, 13;
	mov.b64 	%rd11950, 29;
	mov.b64 	%rd11949, 282951361354483777;
	mov.b64 	%rd11948, 15;
	mov.b64 	%rd11947, 44;
	mov.b64 	%rd11946, 33;
	mov.b64 	%rd11945, 283087254675354433;
	mov.b64 	%rd11944, 41;
	mov.u64 	%rd11951, %rd11950;
	bra.uni 	$L__BB0_1303;
$L__BB0_1278:
	setp.gt.s16 	%p727, %rs150, 21;
	@%p727 bra 	$L__BB0_1295;
	setp.eq.s16 	%p729, %rs150, 20;
	@%p729 bra 	$L__BB0_1298;
	mov.b64 	%rd11953, 38;
	mov.b64 	%rd11952, 20;
	mov.b64 	%rd11951, 31;
	mov.b64 	%rd11950, 27;
	mov.b64 	%rd11949, 283872564537334273;
	mov.b64 	%rd11948, 50;
	mov.b64 	%rd11947, 34;
	mov.b64 	%rd11946, 48;
	mov.b64 	%rd11945, 283965581826832641;
	mov.b64 	%rd11944, 44;
	bra.uni 	$L__BB0_1303;
$L__BB0_1281:
	setp.gt.s16 	%p719, %rs150, 27;
	@%p719 bra 	$L__BB0_1285;
	setp.gt.s16 	%p723, %rs150, 25;
	@%p723 bra 	$L__BB0_1291;
	setp.eq.s16 	%p725, %rs150, 24;
	@%p725 bra 	$L__BB0_1294;
	mov.b64 	%rd11953, 26;
	mov.b64 	%rd11952, 32;
	mov.b64 	%rd11951, 35;
	mov.b64 	%rd11950, 23;
	mov.b64 	%rd11949, 284520046447306657;
	mov.b64 	%rd11948, 18;
	mov.b64 	%rd11947, 24;
	mov.b64 	%rd11945, 284587693784774049;
	mov.b64 	%rd11944, 25;
	bra.uni 	$L__BB0_1303;
$L__BB0_1285:
	setp.gt.s16 	%p720, %rs150, 29;
	@%p720 bra 	$L__BB0_1288;
	setp.eq.s16 	%p722, %rs150, 28;
	@%p722 bra 	$L__BB0_1290;
	mov.b64 	%rd11953, 30;
	mov.b64 	%rd11952, 28;
	mov.b64 	%rd11950, 9;
	mov.b64 	%rd11949, 284999998730417825;
	mov.b64 	%rd11948, 27;
	mov.b64 	%rd11947, 45;
	mov.b64 	%rd11946, 36;
	mov.b64 	%rd11945, 285051373020302049;
	mov.b64 	%rd11944, 49;
	mov.u64 	%rd11951, %rd11944;
	bra.uni 	$L__BB0_1303;
$L__BB0_1288:
	setp.eq.s16 	%p721, %rs150, 31;
	@%p721 bra 	$L__BB0_1303;
	mov.b64 	%rd11953, 28;
	mov.b64 	%rd11952, 30;
	mov.b64 	%rd11951, 17;
	mov.b64 	%rd11950, 41;
	mov.b64 	%rd11949, 285101185792936897;
	mov.b64 	%rd11948, 12;
	mov.b64 	%rd11946, 34;
	mov.b64 	%rd11945, 285149435401228961;
	mov.b64 	%rd11944, 43;
	bra.uni 	$L__BB0_1303;
$L__BB0_1290:
	mov.b64 	%rd11953, 32;
	mov.b64 	%rd11952, 26;
	mov.b64 	%rd11951, 12;
	mov.b64 	%rd11950, 46;
	mov.b64 	%rd11949, 284892035344952993;
	mov.b64 	%rd11948, 10;
	mov.b64 	%rd11947, 15;
	mov.b64 	%rd11946, 49;
	mov.b64 	%rd11945, 284946896714230849;
	mov.b64 	%rd11944, 29;
	bra.uni 	$L__BB0_1303;
$L__BB0_1291:
	setp.eq.s16 	%p724, %rs150, 26;
	@%p724 bra 	$L__BB0_1293;
	mov.b64 	%rd11953, 26;
	mov.b64 	%rd11952, 32;
	mov.b64 	%rd11951, 20;
	mov.b64 	%rd11950, 38;
	mov.b64 	%rd11949, 284776606749108353;
	mov.b64 	%rd11948, 46;
	mov.b64 	%rd11947, 43;
	mov.b64 	%rd11946, 23;
	mov.b64 	%rd11945, 284835282445914305;
	mov.b64 	%rd11944, 18;
	bra.uni 	$L__BB0_1303;
$L__BB0_1293:
	mov.b64 	%rd11953, 48;
	mov.b64 	%rd11952, 10;
	mov.b64 	%rd11951, 49;
	mov.b64 	%rd11950, 9;
	mov.b64 	%rd11949, 284652926893070881;
	mov.b64 	%rd11947, 33;
	mov.b64 	%rd11946, 41;
	mov.b64 	%rd11945, 284715843010116097;
	mov.b64 	%rd11944, 17;
	bra.uni 	$L__BB0_1303;
$L__BB0_1294:
	mov.b64 	%rd11953, 31;
	mov.b64 	%rd11952, 27;
	mov.b64 	%rd11951, 18;
	mov.b64 	%rd11950, 40;
	mov.b64 	%rd11949, 284376887564999745;
	mov.b64 	%rd11948, 39;
	mov.b64 	%rd11947, 14;
	mov.b64 	%rd11946, 32;
	mov.b64 	%rd11945, 284449821023173761;
	mov.b64 	%rd11944, 20;
	bra.uni 	$L__BB0_1303;
$L__BB0_1295:
	setp.eq.s16 	%p728, %rs150, 22;
	@%p728 bra 	$L__BB0_1297;
	mov.b64 	%rd11953, 20;
	mov.b64 	%rd11952, 38;
	mov.b64 	%rd11951, 19;
	mov.b64 	%rd11950, 39;
	mov.b64 	%rd11949, 284222278660868673;
	mov.b64 	%rd11948, 50;
	mov.b64 	%rd11947, 29;
	mov.b64 	%rd11946, 28;
	mov.b64 	%rd11945, 284301116547594049;
	mov.b64 	%rd11944, 43;
	bra.uni 	$L__BB0_1303;
$L__BB0_1297:
	mov.b64 	%rd11953, 14;
	mov.b64 	%rd11952, 44;
	mov.b64 	%rd11951, 49;
	mov.b64 	%rd11950, 9;
	mov.b64 	%rd11949, 284054722215412481;
	mov.b64 	%rd11947, 23;
	mov.b64 	%rd11946, 11;
	mov.b64 	%rd11945, 284140212082817761;
	mov.b64 	%rd11944, 8;
	mov.u64 	%rd11948, %rd11946;
	bra.uni 	$L__BB0_1303;
$L__BB0_1298:
	mov.b64 	%rd11952, 29;
	mov.b64 	%rd11951, 50;
	mov.b64 	%rd11950, 8;
	mov.b64 	%rd11949, 283673798668558849;
	mov.b64 	%rd11948, 43;
	mov.b64 	%rd11946, 49;
	mov.b64 	%rd11945, 283775378267652545;
	mov.b64 	%rd11944, 24;
	mov.u64 	%rd11953, %rd11952;
	bra.uni 	$L__BB0_1303;
$L__BB0_1299:
	setp.eq.s16 	%p731, %rs150, 18;
	@%p731 bra 	$L__BB0_1301;
	mov.b64 	%rd11953, 10;
	mov.b64 	%rd11952, 48;
	mov.b64 	%rd11951, 8;
	mov.b64 	%rd11950, 50;
	mov.b64 	%rd11949, 283456002505686561;
	mov.b64 	%rd11948, 49;
	mov.b64 	%rd11947, 11;
	mov.b64 	%rd11946, 34;
	mov.b64 	%rd11945, 283567436160779521;
	mov.b64 	%rd11944, 15;
	bra.uni 	$L__BB0_1303;
$L__BB0_1301:
	mov.b64 	%rd11953, 20;
	mov.b64 	%rd11952, 38;
	mov.b64 	%rd11951, 36;
	mov.b64 	%rd11950, 22;
	mov.b64 	%rd11949, 283216344908540961;
	mov.b64 	%rd11948, 21;
	mov.b64 	%rd11947, 41;
	mov.b64 	%rd11946, 13;
	mov.b64 	%rd11945, 283339111309329473;
	mov.b64 	%rd11944, 34;
	bra.uni 	$L__BB0_1303;
$L__BB0_1302:
	mov.b64 	%rd11952, 23;
	mov.b64 	%rd11951, 49;
	mov.b64 	%rd11950, 9;
	mov.b64 	%rd11949, 282656800181208193;
	mov.b64 	%rd11948, 20;
	mov.b64 	%rd11947, 29;
	mov.b64 	%rd11946, 44;
	mov.b64 	%rd11945, 282808089278945825;
	mov.b64 	%rd11944, 35;
	mov.u64 	%rd11953, %rd11944;
$L__BB0_1303:
	setp.gt.s16 	%p733, %rs341, -1;
	cvt.u32.u64 	%r973, %rd11953;
	shl.b64 	%rd7276, %rd446, %r973;
	and.b64  	%rd7277, %rd7276, 288230376151711742;
	xor.b64  	%rd7278, %rd7277, %rd447;
	cvt.u32.u64 	%r974, %rd11952;
	shr.u64 	%rd7279, %rd7278, %r974;
	xor.b64  	%rd7280, %rd7279, %rd7278;
	cvt.u32.u64 	%r975, %rd11951;
	shl.b64 	%rd7281, %rd7280, %r975;
	and.b64  	%rd7282, %rd7281, 288230376151711742;
	xor.b64  	%rd7283, %rd7282, %rd7280;
	cvt.u32.u64 	%r976, %rd11950;
	shr.u64 	%rd7284, %rd7283, %r976;
	xor.b64  	%rd7285, %rd7284, %rd7283;
	mul.lo.s64 	%rd7286, %rd7285, %rd11949;
	and.b64  	%rd7287, %rd7286, 288230376151711743;
	cvt.u32.u64 	%r977, %rd11948;
	shr.u64 	%rd7288, %rd7287, %r977;
	xor.b64  	%rd7289, %rd7288, %rd7287;
	cvt.u32.u64 	%r978, %rd11947;
	shr.u64 	%rd7290, %rd7289, %r978;
	xor.b64  	%rd7291, %rd7290, %rd7289;
	cvt.u32.u64 	%r979, %rd11946;
	shr.u64 	%rd7292, %rd7291, %r979;
	xor.b64  	%rd7293, %rd7292, %rd7291;
	mul.lo.s64 	%rd7294, %rd7293, %rd11945;
	and.b64  	%rd7295, %rd7294, 288230376151711743;
	cvt.u32.u64 	%r980, %rd11944;
	shr.u64 	%rd7296, %rd7295, %r980;
	xor.b64  	%rd668, %rd7296, %rd7295;
	shl.b32 	%r981, %r298, 26;
	cvt.u32.u64 	%r982, %rd668;
	and.b32  	%r983, %r982, 67108863;
	or.b32  	%r984, %r983, %r981;
	or.b32  	%r985, %r984, -2147483648;
	selp.b32 	%r1890, %r984, %r985, %p733;
	setp.eq.s32 	%p734, %r1890, -1;
	@%p734 bra 	$L__BB0_1308;
	shr.u64 	%rd12097, %rd668, 26;
	shl.b64 	%rd7297, %rd12097, 2;
	add.s64 	%rd11793, %rd1, %rd7297;
	ld.global.u32 	%r1907, [%rd11793];
	setp.ne.s32 	%p735, %r1907, -1;
	@%p735 bra 	$L__BB0_1306;
	atom.relaxed.global.cas.b32 	%r1907, [%rd11793], -1, %r1890;
	setp.eq.s32 	%p736, %r1907, -1;
	@%p736 bra 	$L__BB0_482;
$L__BB0_1306:
	xor.b32  	%r986, %r1907, %r1890;
	and.b32  	%r987, %r986, 2147483647;
	setp.eq.s32 	%p737, %r987, 0;
	mov.b16 	%rs643, 0;
	@%p737 bra 	$L__BB0_1743;
	shr.u32 	%r988, %r1907, 26;
	cvt.u16.u32 	%rs422, %r988;
	and.b16  	%rs423, %rs422, 31;
	setp.lt.u16 	%p738, %rs423, %rs640;
	min.u16 	%rs640, %rs423, %rs640;
	selp.b16 	%rs641, %rs150, %rs641, %p738;
$L__BB0_1308:
	add.s32 	%r303, %r216, 17;
	setp.eq.s32 	%p739, %r303, 32;
	@%p739 bra 	$L__BB0_1608;
	cvt.u16.u32 	%rs155, %r303;
	mov.b64 	%rd11963, 47;
	mov.b64 	%rd11962, 11;
	mov.b64 	%rd11961, 10;
	mov.b64 	%rd11960, 48;
	mov.b64 	%rd11959, 285196221169352481;
	mov.b64 	%rd11958, 28;
	mov.b64 	%rd11957, 39;
	mov.b64 	%rd11956, 50;
	mov.b64 	%rd11955, 285241608949781473;
	mov.b64 	%rd11954, 7;
	setp.gt.s16 	%p740, %rs155, 23;
	@%p740 bra 	$L__BB0_1317;
	setp.gt.s16 	%p748, %rs155, 19;
	@%p748 bra 	$L__BB0_1314;
	setp.eq.s16 	%p752, %rs155, 17;
	@%p752 bra 	$L__BB0_1336;
	setp.eq.s16 	%p753, %rs155, 18;
	@%p753 bra 	$L__BB0_1335;
	mov.b64 	%rd11963, 10;
	mov.b64 	%rd11962, 48;
	mov.b64 	%rd11961, 8;
	mov.b64 	%rd11960, 50;
	mov.b64 	%rd11959, 283456002505686561;
	mov.b64 	%rd11958, 49;
	mov.b64 	%rd11957, 11;
	mov.b64 	%rd11956, 34;
	mov.b64 	%rd11955, 283567436160779521;
	mov.b64 	%rd11954, 15;
	bra.uni 	$L__BB0_1337;
$L__BB0_1314:
	setp.gt.s16 	%p749, %rs155, 21;
	@%p749 bra 	$L__BB0_1331;
	setp.eq.s16 	%p751, %rs155, 20;
	@%p751 bra 	$L__BB0_1334;
	mov.b64 	%rd11963, 38;
	mov.b64 	%rd11962, 20;
	mov.b64 	%rd11961, 31;
	mov.b64 	%rd11960, 27;
	mov.b64 	%rd11959, 283872564537334273;
	mov.b64 	%rd11958, 50;
	mov.b64 	%rd11957, 34;
	mov.b64 	%rd11956, 48;
	mov.b64 	%rd11955, 283965581826832641;
	mov.b64 	%rd11954, 44;
	bra.uni 	$L__BB0_1337;
$L__BB0_1317:
	setp.gt.s16 	%p741, %rs155, 27;
	@%p741 bra 	$L__BB0_1321;
	setp.gt.s16 	%p745, %rs155, 25;
	@%p745 bra 	$L__BB0_1327;
	setp.eq.s16 	%p747, %rs155, 24;
	@%p747 bra 	$L__BB0_1330;
	mov.b64 	%rd11963, 26;
	mov.b64 	%rd11962, 32;
	mov.b64 	%rd11961, 35;
	mov.b64 	%rd11960, 23;
	mov.b64 	%rd11959, 284520046447306657;
	mov.b64 	%rd11958, 18;
	mov.b64 	%rd11957, 24;
	mov.b64 	%rd11955, 284587693784774049;
	mov.b64 	%rd11954, 25;
	bra.uni 	$L__BB0_1337;
$L__BB0_1321:
	setp.gt.s16 	%p742, %rs155, 29;
	@%p742 bra 	$L__BB0_1324;
	setp.eq.s16 	%p744, %rs155, 28;
	@%p744 bra 	$L__BB0_1326;
	mov.b64 	%rd11963, 30;
	mov.b64 	%rd11962, 28;
	mov.b64 	%rd11960, 9;
	mov.b64 	%rd11959, 284999998730417825;
	mov.b64 	%rd11958, 27;
	mov.b64 	%rd11957, 45;
	mov.b64 	%rd11956, 36;
	mov.b64 	%rd11955, 285051373020302049;
	mov.b64 	%rd11954, 49;
	mov.u64 	%rd11961, %rd11954;
	bra.uni 	$L__BB0_1337;
$L__BB0_1324:
	setp.eq.s16 	%p743, %rs155, 31;
	@%p743 bra 	$L__BB0_1337;
	mov.b64 	%rd11963, 28;
	mov.b64 	%rd11962, 30;
	mov.b64 	%rd11961, 17;
	mov.b64 	%rd11960, 41;
	mov.b64 	%rd11959, 285101185792936897;
	mov.b64 	%rd11958, 12;
	mov.b64 	%rd11956, 34;
	mov.b64 	%rd11955, 285149435401228961;
	mov.b64 	%rd11954, 43;
	bra.uni 	$L__BB0_1337;
$L__BB0_1326:
	mov.b64 	%rd11963, 32;
	mov.b64 	%rd11962, 26;
	mov.b64 	%rd11961, 12;
	mov.b64 	%rd11960, 46;
	mov.b64 	%rd11959, 284892035344952993;
	mov.b64 	%rd11958, 10;
	mov.b64 	%rd11957, 15;
	mov.b64 	%rd11956, 49;
	mov.b64 	%rd11955, 284946896714230849;
	mov.b64 	%rd11954, 29;
	bra.uni 	$L__BB0_1337;
$L__BB0_1327:
	setp.eq.s16 	%p746, %rs155, 26;
	@%p746 bra 	$L__BB0_1329;
	mov.b64 	%rd11963, 26;
	mov.b64 	%rd11962, 32;
	mov.b64 	%rd11961, 20;
	mov.b64 	%rd11960, 38;
	mov.b64 	%rd11959, 284776606749108353;
	mov.b64 	%rd11958, 46;
	mov.b64 	%rd11957, 43;
	mov.b64 	%rd11956, 23;
	mov.b64 	%rd11955, 284835282445914305;
	mov.b64 	%rd11954, 18;
	bra.uni 	$L__BB0_1337;
$L__BB0_1329:
	mov.b64 	%rd11963, 48;
	mov.b64 	%rd11962, 10;
	mov.b64 	%rd11961, 49;
	mov.b64 	%rd11960, 9;
	mov.b64 	%rd11959, 284652926893070881;
	mov.b64 	%rd11957, 33;
	mov.b64 	%rd11956, 41;
	mov.b64 	%rd11955, 284715843010116097;
	mov.b64 	%rd11954, 17;
	bra.uni 	$L__BB0_1337;
$L__BB0_1330:
	mov.b64 	%rd11963, 31;
	mov.b64 	%rd11962, 27;
	mov.b64 	%rd11961, 18;
	mov.b64 	%rd11960, 40;
	mov.b64 	%rd11959, 284376887564999745;
	mov.b64 	%rd11958, 39;
	mov.b64 	%rd11957, 14;
	mov.b64 	%rd11956, 32;
	mov.b64 	%rd11955, 284449821023173761;
	mov.b64 	%rd11954, 20;
	bra.uni 	$L__BB0_1337;
$L__BB0_1331:
	setp.eq.s16 	%p750, %rs155, 22;
	@%p750 bra 	$L__BB0_1333;
	mov.b64 	%rd11963, 20;
	mov.b64 	%rd11962, 38;
	mov.b64 	%rd11961, 19;
	mov.b64 	%rd11960, 39;
	mov.b64 	%rd11959, 284222278660868673;
	mov.b64 	%rd11958, 50;
	mov.b64 	%rd11957, 29;
	mov.b64 	%rd11956, 28;
	mov.b64 	%rd11955, 284301116547594049;
	mov.b64 	%rd11954, 43;
	bra.uni 	$L__BB0_1337;
$L__BB0_1333:
	mov.b64 	%rd11963, 14;
	mov.b64 	%rd11962, 44;
	mov.b64 	%rd11961, 49;
	mov.b64 	%rd11960, 9;
	mov.b64 	%rd11959, 284054722215412481;
	mov.b64 	%rd11957, 23;
	mov.b64 	%rd11956, 11;
	mov.b64 	%rd11955, 284140212082817761;
	mov.b64 	%rd11954, 8;
	mov.u64 	%rd11958, %rd11956;
	bra.uni 	$L__BB0_1337;
$L__BB0_1334:
	mov.b64 	%rd11962, 29;
	mov.b64 	%rd11961, 50;
	mov.b64 	%rd11960, 8;
	mov.b64 	%rd11959, 283673798668558849;
	mov.b64 	%rd11958, 43;
	mov.b64 	%rd11956, 49;
	mov.b64 	%rd11955, 283775378267652545;
	mov.b64 	%rd11954, 24;
	mov.u64 	%rd11963, %rd11962;
	bra.uni 	$L__BB0_1337;
$L__BB0_1335:
	mov.b64 	%rd11963, 20;
	mov.b64 	%rd11962, 38;
	mov.b64 	%rd11961, 36;
	mov.b64 	%rd11960, 22;
	mov.b64 	%rd11959, 283216344908540961;
	mov.b64 	%rd11958, 21;
	mov.b64 	%rd11957, 41;
	mov.b64 	%rd11956, 13;
	mov.b64 	%rd11955, 283339111309329473;
	mov.b64 	%rd11954, 34;
	bra.uni 	$L__BB0_1337;
$L__BB0_1336:
	mov.b64 	%rd11963, 45;
	mov.b64 	%rd11962, 13;
	mov.b64 	%rd11960, 29;
	mov.b64 	%rd11959, 282951361354483777;
	mov.b64 	%rd11958, 15;
	mov.b64 	%rd11957, 44;
	mov.b64 	%rd11956, 33;
	mov.b64 	%rd11955, 283087254675354433;
	mov.b64 	%rd11954, 41;
	mov.u64 	%rd11961, %rd11960;
$L__BB0_1337:
	setp.gt.s16 	%p754, %rs341, -1;
	cvt.u32.u64 	%r989, %rd11963;
	shl.b64 	%rd7444, %rd446, %r989;
	and.b64  	%rd7445, %rd7444, 288230376151711742;
	xor.b64  	%rd7446, %rd7445, %rd447;
	cvt.u32.u64 	%r990, %rd11962;
	shr.u64 	%rd7447, %rd7446, %r990;
	xor.b64  	%rd7448, %rd7447, %rd7446;
	cvt.u32.u64 	%r991, %rd11961;
	shl.b64 	%rd7449, %rd7448, %r991;
	and.b64  	%rd7450, %rd7449, 288230376151711742;
	xor.b64  	%rd7451, %rd7450, %rd7448;
	cvt.u32.u64 	%r992, %rd11960;
	shr.u64 	%rd7452, %rd7451, %r992;
	xor.b64  	%rd7453, %rd7452, %rd7451;
	mul.lo.s64 	%rd7454, %rd7453, %rd11959;
	and.b64  	%rd7455, %rd7454, 288230376151711743;
	cvt.u32.u64 	%r993, %rd11958;
	shr.u64 	%rd7456, %rd7455, %r993;
	xor.b64  	%rd7457, %rd7456, %rd7455;
	cvt.u32.u64 	%r994, %rd11957;
	shr.u64 	%rd7458, %rd7457, %r994;
	xor.b64  	%rd7459, %rd7458, %rd7457;
	cvt.u32.u64 	%r995, %rd11956;
	shr.u64 	%rd7460, %rd7459, %r995;
	xor.b64  	%rd7461, %rd7460, %rd7459;
	mul.lo.s64 	%rd7462, %rd7461, %rd11955;
	and.b64  	%rd7463, %rd7462, 288230376151711743;
	cvt.u32.u64 	%r996, %rd11954;
	shr.u64 	%rd7464, %rd7463, %r996;
	xor.b64  	%rd681, %rd7464, %rd7463;
	shl.b32 	%r997, %r303, 26;
	cvt.u32.u64 	%r998, %rd681;
	and.b32  	%r999, %r998, 67108863;
	or.b32  	%r1000, %r999, %r997;
	or.b32  	%r1001, %r1000, -2147483648;
	selp.b32 	%r1890, %r1000, %r1001, %p754;
	setp.eq.s32 	%p755, %r1890, -1;
	@%p755 bra 	$L__BB0_1342;
	shr.u64 	%rd12097, %rd681, 26;
	shl.b64 	%rd7465, %rd12097, 2;
	add.s64 	%rd11793, %rd1, %rd7465;
	ld.global.u32 	%r1908, [%rd11793];
	setp.ne.s32 	%p756, %r1908, -1;
	@%p756 bra 	$L__BB0_1340;
	atom.relaxed.global.cas.b32 	%r1908, [%rd11793], -1, %r1890;
	setp.eq.s32 	%p757, %r1908, -1;
	@%p757 bra 	$L__BB0_482;
$L__BB0_1340:
	xor.b32  	%r1002, %r1908, %r1890;
	and.b32  	%r1003, %r1002, 2147483647;
	setp.eq.s32 	%p758, %r1003, 0;
	mov.b16 	%rs643, 0;
	@%p758 bra 	$L__BB0_1743;
	shr.u32 	%r1004, %r1908, 26;
	cvt.u16.u32 	%rs427, %r1004;
	and.b16  	%rs428, %rs427, 31;
	setp.lt.u16 	%p759, %rs428, %rs640;
	min.u16 	%rs640, %rs428, %rs640;
	selp.b16 	%rs641, %rs155, %rs641, %p759;
$L__BB0_1342:
	add.s32 	%r308, %r216, 18;
	setp.eq.s32 	%p760, %r308, 32;
	@%p760 bra 	$L__BB0_1608;
	cvt.u16.u32 	%rs160, %r308;
	mov.b64 	%rd11973, 47;
	mov.b64 	%rd11972, 11;
	mov.b64 	%rd11971, 10;
	mov.b64 	%rd11970, 48;
	mov.b64 	%rd11969, 285196221169352481;
	mov.b64 	%rd11968, 28;
	mov.b64 	%rd11967, 39;
	mov.b64 	%rd11966, 50;
	mov.b64 	%rd11965, 285241608949781473;
	mov.b64 	%rd11964, 7;
	setp.gt.s16 	%p761, %rs160, 24;
	@%p761 bra 	$L__BB0_1351;
	setp.gt.s16 	%p768, %rs160, 20;
	@%p768 bra 	$L__BB0_1348;
	setp.eq.s16 	%p772, %rs160, 18;
	@%p772 bra 	$L__BB0_1368;
	setp.eq.s16 	%p773, %rs160, 19;
	@%p773 bra 	$L__BB0_1367;
	mov.b64 	%rd11972, 29;
	mov.b64 	%rd11971, 50;
	mov.b64 	%rd11970, 8;
	mov.b64 	%rd11969, 283673798668558849;
	mov.b64 	%rd11968, 43;
	mov.b64 	%rd11966, 49;
	mov.b64 	%rd11965, 283775378267652545;
	mov.b64 	%rd11964, 24;
	mov.u64 	%rd11973, %rd11972;
	bra.uni 	$L__BB0_1369;
$L__BB0_1348:
	setp.gt.s16 	%p769, %rs160, 22;
	@%p769 bra 	$L__BB0_1363;
	setp.eq.s16 	%p771, %rs160, 21;
	@%p771 bra 	$L__BB0_1366;
	mov.b64 	%rd11973, 14;
	mov.b64 	%rd11972, 44;
	mov.b64 	%rd11971, 49;
	mov.b64 	%rd11970, 9;
	mov.b64 	%rd11969, 284054722215412481;
	mov.b64 	%rd11967, 23;
	mov.b64 	%rd11966, 11;
	mov.b64 	%rd11965, 284140212082817761;
	mov.b64 	%rd11964, 8;
	mov.u64 	%rd11968, %rd11966;
	bra.uni 	$L__BB0_1369;
$L__BB0_1351:
	setp.gt.s16 	%p762, %rs160, 27;
	@%p762 bra 	$L__BB0_1355;
	setp.eq.s16 	%p766, %rs160, 25;
	@%p766 bra 	$L__BB0_1362;
	setp.eq.s16 	%p767, %rs160, 26;
	@%p767 bra 	$L__BB0_1361;
	mov.b64 	%rd11973, 26;
	mov.b64 	%rd11972, 32;
	mov.b64 	%rd11971, 20;
	mov.b64 	%rd11970, 38;
	mov.b64 	%rd11969, 284776606749108353;
	mov.b64 	%rd11968, 46;
	mov.b64 	%rd11967, 43;
	mov.b64 	%rd11966, 23;
	mov.b64 	%rd11965, 284835282445914305;
	mov.b64 	%rd11964, 18;
	bra.uni 	$L__BB0_1369;
$L__BB0_1355:
	setp.gt.s16 	%p763, %rs160, 29;
	@%p763 bra 	$L__BB0_1358;
	setp.eq.s16 	%p765, %rs160, 28;
	@%p765 bra 	$L__BB0_1360;
	mov.b64 	%rd11973, 30;
	mov.b64 	%rd11972, 28;
	mov.b64 	%rd11970, 9;
	mov.b64 	%rd11969, 284999998730417825;
	mov.b64 	%rd11968, 27;
	mov.b64 	%rd11967, 45;
	mov.b64 	%rd11966, 36;
	mov.b64 	%rd11965, 285051373020302049;
	mov.b64 	%rd11964, 49;
	mov.u64 	%rd11971, %rd11964;
	bra.uni 	$L__BB0_1369;
$L__BB0_1358:
	setp.eq.s16 	%p764, %rs160, 31;
	@%p764 bra 	$L__BB0_1369;
	mov.b64 	%rd11973, 28;
	mov.b64 	%rd11972, 30;
	mov.b64 	%rd11971, 17;
	mov.b64 	%rd11970, 41;
	mov.b64 	%rd11969, 285101185792936897;
	mov.b64 	%rd11968, 12;
	mov.b64 	%rd11966, 34;
	mov.b64 	%rd11965, 285149435401228961;
	mov.b64 	%rd11964, 43;
	bra.uni 	$L__BB0_1369;
$L__BB0_1360:
	mov.b64 	%rd11973, 32;
	mov.b64 	%rd11972, 26;
	mov.b64 	%rd11971, 12;
	mov.b64 	%rd11970, 46;
	mov.b64 	%rd11969, 284892035344952993;
	mov.b64 	%rd11968, 10;
	mov.b64 	%rd11967, 15;
	mov.b64 	%rd11966, 49;
	mov.b64 	%rd11965, 284946896714230849;
	mov.b64 	%rd11964, 29;
	bra.uni 	$L__BB0_1369;
$L__BB0_1361:
	mov.b64 	%rd11973, 48;
	mov.b64 	%rd11972, 10;
	mov.b64 	%rd11971, 49;
	mov.b64 	%rd11970, 9;
	mov.b64 	%rd11969, 284652926893070881;
	mov.b64 	%rd11967, 33;
	mov.b64 	%rd11966, 41;
	mov.b64 	%rd11965, 284715843010116097;
	mov.b64 	%rd11964, 17;
	bra.uni 	$L__BB0_1369;
$L__BB0_1362:
	mov.b64 	%rd11973, 26;
	mov.b64 	%rd11972, 32;
	mov.b64 	%rd11971, 35;
	mov.b64 	%rd11970, 23;
	mov.b64 	%rd11969, 284520046447306657;
	mov.b64 	%rd11968, 18;
	mov.b64 	%rd11967, 24;
	mov.b64 	%rd11965, 284587693784774049;
	mov.b64 	%rd11964, 25;
	bra.uni 	$L__BB0_1369;
$L__BB0_1363:
	setp.eq.s16 	%p770, %rs160, 23;
	@%p770 bra 	$L__BB0_1365;
	mov.b64 	%rd11973, 31;
	mov.b64 	%rd11972, 27;
	mov.b64 	%rd11971, 18;
	mov.b64 	%rd11970, 40;
	mov.b64 	%rd11969, 284376887564999745;
	mov.b64 	%rd11968, 39;
	mov.b64 	%rd11967, 14;
	mov.b64 	%rd11966, 32;
	mov.b64 	%rd11965, 284449821023173761;
	mov.b64 	%rd11964, 20;
	bra.uni 	$L__BB0_1369;
$L__BB0_1365:
	mov.b64 	%rd11973, 20;
	mov.b64 	%rd11972, 38;
	mov.b64 	%rd11971, 19;
	mov.b64 	%rd11970, 39;
	mov.b64 	%rd11969, 284222278660868673;
	mov.b64 	%rd11968, 50;
	mov.b64 	%rd11967, 29;
	mov.b64 	%rd11966, 28;
	mov.b64 	%rd11965, 284301116547594049;
	mov.b64 	%rd11964, 43;
	bra.uni 	$L__BB0_1369;
$L__BB0_1366:
	mov.b64 	%rd11973, 38;
	mov.b64 	%rd11972, 20;
	mov.b64 	%rd11971, 31;
	mov.b64 	%rd11970, 27;
	mov.b64 	%rd11969, 283872564537334273;
	mov.b64 	%rd11968, 50;
	mov.b64 	%rd11967, 34;
	mov.b64 	%rd11966, 48;
	mov.b64 	%rd11965, 283965581826832641;
	mov.b64 	%rd11964, 44;
	bra.uni 	$L__BB0_1369;
$L__BB0_1367:
	mov.b64 	%rd11973, 10;
	mov.b64 	%rd11972, 48;
	mov.b64 	%rd11971, 8;
	mov.b64 	%rd11970, 50;
	mov.b64 	%rd11969, 283456002505686561;
	mov.b64 	%rd11968, 49;
	mov.b64 	%rd11967, 11;
	mov.b64 	%rd11966, 34;
	mov.b64 	%rd11965, 283567436160779521;
	mov.b64 	%rd11964, 15;
	bra.uni 	$L__BB0_1369;
$L__BB0_1368:
	mov.b64 	%rd11973, 20;
	mov.b64 	%rd11972, 38;
	mov.b64 	%rd11971, 36;
	mov.b64 	%rd11970, 22;
	mov.b64 	%rd11969, 283216344908540961;
	mov.b64 	%rd11968, 21;
	mov.b64 	%rd11967, 41;
	mov.b64 	%rd11966, 13;
	mov.b64 	%rd11965, 283339111309329473;
	mov.b64 	%rd11964, 34;
$L__BB0_1369:
	setp.gt.s16 	%p774, %rs341, -1;
	cvt.u32.u64 	%r1005, %rd11973;
	shl.b64 	%rd7603, %rd446, %r1005;
	and.b64  	%rd7604, %rd7603, 288230376151711742;
	xor.b64  	%rd7605, %rd7604, %rd447;
	cvt.u32.u64 	%r1006, %rd11972;
	shr.u64 	%rd7606, %rd7605, %r1006;
	xor.b64  	%rd7607, %rd7606, %rd7605;
	cvt.u32.u64 	%r1007, %rd11971;
	shl.b64 	%rd7608, %rd7607, %r1007;
	and.b64  	%rd7609, %rd7608, 288230376151711742;
	xor.b64  	%rd7610, %rd7609, %rd7607;
	cvt.u32.u64 	%r1008, %rd11970;
	shr.u64 	%rd7611, %rd7610, %r1008;
	xor.b64  	%rd7612, %rd7611, %rd7610;
	mul.lo.s64 	%rd7613, %rd7612, %rd11969;
	and.b64  	%rd7614, %rd7613, 288230376151711743;
	cvt.u32.u64 	%r1009, %rd11968;
	shr.u64 	%rd7615, %rd7614, %r1009;
	xor.b64  	%rd7616, %rd7615, %rd7614;
	cvt.u32.u64 	%r1010, %rd11967;
	shr.u64 	%rd7617, %rd7616, %r1010;
	xor.b64  	%rd7618, %rd7617, %rd7616;
	cvt.u32.u64 	%r1011, %rd11966;
	shr.u64 	%rd7619, %rd7618, %r1011;
	xor.b64  	%rd7620, %rd7619, %rd7618;
	mul.lo.s64 	%rd7621, %rd7620, %rd11965;
	and.b64  	%rd7622, %rd7621, 288230376151711743;
	cvt.u32.u64 	%r1012, %rd11964;
	shr.u64 	%rd7623, %rd7622, %r1012;
	xor.b64  	%rd694, %rd7623, %rd7622;
	shl.b32 	%r1013, %r308, 26;
	cvt.u32.u64 	%r1014, %rd694;
	and.b32  	%r1015, %r1014, 67108863;
	or.b32  	%r1016, %r1015, %r1013;
	or.b32  	%r1017, %r1016, -2147483648;
	selp.b32 	%r1890, %r1016, %r1017, %p774;
	setp.eq.s32 	%p775, %r1890, -1;
	@%p775 bra 	$L__BB0_1374;
	shr.u64 	%rd12097, %rd694, 26;
	shl.b64 	%rd7624, %rd12097, 2;
	add.s64 	%rd11793, %rd1, %rd7624;
	ld.global.u32 	%r1909, [%rd11793];
	setp.ne.s32 	%p776, %r1909, -1;
	@%p776 bra 	$L__BB0_1372;
	atom.relaxed.global.cas.b32 	%r1909, [%rd11793], -1, %r1890;
	setp.eq.s32 	%p777, %r1909, -1;
	@%p777 bra 	$L__BB0_482;
$L__BB0_1372:
	xor.b32  	%r1018, %r1909, %r1890;
	and.b32  	%r1019, %r1018, 2147483647;
	setp.eq.s32 	%p778, %r1019, 0;
	mov.b16 	%rs643, 0;
	@%p778 bra 	$L__BB0_1743;
	shr.u32 	%r1020, %r1909, 26;
	cvt.u16.u32 	%rs432, %r1020;
	and.b16  	%rs433, %rs432, 31;
	setp.lt.u16 	%p779, %rs433, %rs640;
	min.u16 	%rs640, %rs433, %rs640;
	selp.b16 	%rs641, %rs160, %rs641, %p779;
$L__BB0_1374:
	add.s32 	%r313, %r216, 19;
	setp.eq.s32 	%p780, %r313, 32;
	@%p780 bra 	$L__BB0_1608;
	cvt.u16.u32 	%rs165, %r313;
	mov.b64 	%rd11983, 47;
	mov.b64 	%rd11982, 11;
	mov.b64 	%rd11981, 10;
	mov.b64 	%rd11980, 48;
	mov.b64 	%rd11979, 285196221169352481;
	mov.b64 	%rd11978, 28;
	mov.b64 	%rd11977, 39;
	mov.b64 	%rd11976, 50;
	mov.b64 	%rd11975, 285241608949781473;
	mov.b64 	%rd11974, 7;
	setp.gt.s16 	%p781, %rs165, 24;
	@%p781 bra 	$L__BB0_1383;
	setp.gt.s16 	%p788, %rs165, 21;
	@%p788 bra 	$L__BB0_1380;
	setp.eq.s16 	%p791, %rs165, 19;
	@%p791 bra 	$L__BB0_1398;
	setp.eq.s16 	%p792, %rs165, 20;
	@%p792 bra 	$L__BB0_1397;
	mov.b64 	%rd11983, 38;
	mov.b64 	%rd11982, 20;
	mov.b64 	%rd11981, 31;
	mov.b64 	%rd11980, 27;
	mov.b64 	%rd11979, 283872564537334273;
	mov.b64 	%rd11978, 50;
	mov.b64 	%rd11977, 34;
	mov.b64 	%rd11976, 48;
	mov.b64 	%rd11975, 283965581826832641;
	mov.b64 	%rd11974, 44;
	bra.uni 	$L__BB0_1399;
$L__BB0_1380:
	setp.eq.s16 	%p789, %rs165, 22;
	@%p789 bra 	$L__BB0_1396;
	setp.eq.s16 	%p790, %rs165, 23;
	@%p790 bra 	$L__BB0_1395;
	mov.b64 	%rd11983, 31;
	mov.b64 	%rd11982, 27;
	mov.b64 	%rd11981, 18;
	mov.b64 	%rd11980, 40;
	mov.b64 	%rd11979, 284376887564999745;
	mov.b64 	%rd11978, 39;
	mov.b64 	%rd11977, 14;
	mov.b64 	%rd11976, 32;
	mov.b64 	%rd11975, 284449821023173761;
	mov.b64 	%rd11974, 20;
	bra.uni 	$L__BB0_1399;
$L__BB0_1383:
	setp.gt.s16 	%p782, %rs165, 27;
	@%p782 bra 	$L__BB0_1387;
	setp.eq.s16 	%p786, %rs165, 25;
	@%p786 bra 	$L__BB0_1394;
	setp.eq.s16 	%p787, %rs165, 26;
	@%p787 bra 	$L__BB0_1393;
	mov.b64 	%rd11983, 26;
	mov.b64 	%rd11982, 32;
	mov.b64 	%rd11981, 20;
	mov.b64 	%rd11980, 38;
	mov.b64 	%rd11979, 284776606749108353;
	mov.b64 	%rd11978, 46;
	mov.b64 	%rd11977, 43;
	mov.b64 	%rd11976, 23;
	mov.b64 	%rd11975, 284835282445914305;
	mov.b64 	%rd11974, 18;
	bra.uni 	$L__BB0_1399;
$L__BB0_1387:
	setp.gt.s16 	%p783, %rs165, 29;
	@%p783 bra 	$L__BB0_1390;
	setp.eq.s16 	%p785, %rs165, 28;
	@%p785 bra 	$L__BB0_1392;
	mov.b64 	%rd11983, 30;
	mov.b64 	%rd11982, 28;
	mov.b64 	%rd11980, 9;
	mov.b64 	%rd11979, 284999998730417825;
	mov.b64 	%rd11978, 27;
	mov.b64 	%rd11977, 45;
	mov.b64 	%rd11976, 36;
	mov.b64 	%rd11975, 285051373020302049;
	mov.b64 	%rd11974, 49;
	mov.u64 	%rd11981, %rd11974;
	bra.uni 	$L__BB0_1399;
$L__BB0_1390:
	setp.eq.s16 	%p784, %rs165, 31;
	@%p784 bra 	$L__BB0_1399;
	mov.b64 	%rd11983, 28;
	mov.b64 	%rd11982, 30;
	mov.b64 	%rd11981, 17;
	mov.b64 	%rd11980, 41;
	mov.b64 	%rd11979, 285101185792936897;
	mov.b64 	%rd11978, 12;
	mov.b64 	%rd11976, 34;
	mov.b64 	%rd11975, 285149435401228961;
	mov.b64 	%rd11974, 43;
	bra.uni 	$L__BB0_1399;
$L__BB0_1392:
	mov.b64 	%rd11983, 32;
	mov.b64 	%rd11982, 26;
	mov.b64 	%rd11981, 12;
	mov.b64 	%rd11980, 46;
	mov.b64 	%rd11979, 284892035344952993;
	mov.b64 	%rd11978, 10;
	mov.b64 	%rd11977, 15;
	mov.b64 	%rd11976, 49;
	mov.b64 	%rd11975, 284946896714230849;
	mov.b64 	%rd11974, 29;
	bra.uni 	$L__BB0_1399;
$L__BB0_1393:
	mov.b64 	%rd11983, 48;
	mov.b64 	%rd11982, 10;
	mov.b64 	%rd11981, 49;
	mov.b64 	%rd11980, 9;
	mov.b64 	%rd11979, 284652926893070881;
	mov.b64 	%rd11977, 33;
	mov.b64 	%rd11976, 41;
	mov.b64 	%rd11975, 284715843010116097;
	mov.b64 	%rd11974, 17;
	bra.uni 	$L__BB0_1399;
$L__BB0_1394:
	mov.b64 	%rd11983, 26;
	mov.b64 	%rd11982, 32;
	mov.b64 	%rd11981, 35;
	mov.b64 	%rd11980, 23;
	mov.b64 	%rd11979, 284520046447306657;
	mov.b64 	%rd11978, 18;
	mov.b64 	%rd11977, 24;
	mov.b64 	%rd11975, 284587693784774049;
	mov.b64 	%rd11974, 25;
	bra.uni 	$L__BB0_1399;
$L__BB0_1395:
	mov.b64 	%rd11983, 20;
	mov.b64 	%rd11982, 38;
	mov.b64 	%rd11981, 19;
	mov.b64 	%rd11980, 39;
	mov.b64 	%rd11979, 284222278660868673;
	mov.b64 	%rd11978, 50;
	mov.b64 	%rd11977, 29;
	mov.b64 	%rd11976, 28;
	mov.b64 	%rd11975, 284301116547594049;
	mov.b64 	%rd11974, 43;
	bra.uni 	$L__BB0_1399;
$L__BB0_1396:
	mov.b64 	%rd11983, 14;
	mov.b64 	%rd11982, 44;
	mov.b64 	%rd11981, 49;
	mov.b64 	%rd11980, 9;
	mov.b64 	%rd11979, 284054722215412481;
	mov.b64 	%rd11977, 23;
	mov.b64 	%rd11976, 11;
	mov.b64 	%rd11975, 284140212082817761;
	mov.b64 	%rd11974, 8;
	mov.u64 	%rd11978, %rd11976;
	bra.uni 	$L__BB0_1399;
$L__BB0_1397:
	mov.b64 	%rd11982, 29;
	mov.b64 	%rd11981, 50;
	mov.b64 	%rd11980, 8;
	mov.b64 	%rd11979, 283673798668558849;
	mov.b64 	%rd11978, 43;
	mov.b64 	%rd11976, 49;
	mov.b64 	%rd11975, 283775378267652545;
	mov.b64 	%rd11974, 24;
	mov.u64 	%rd11983, %rd11982;
	bra.uni 	$L__BB0_1399;
$L__BB0_1398:
	mov.b64 	%rd11983, 10;
	mov.b64 	%rd11982, 48;
	mov.b64 	%rd11981, 8;
	mov.b64 	%rd11980, 50;
	mov.b64 	%rd11979, 283456002505686561;
	mov.b64 	%rd11978, 49;
	mov.b64 	%rd11977, 11;
	mov.b64 	%rd11976, 34;
	mov.b64 	%rd11975, 283567436160779521;
	mov.b64 	%rd11974, 15;
$L__BB0_1399:
	setp.gt.s16 	%p793, %rs341, -1;
	cvt.u32.u64 	%r1021, %rd11983;
	shl.b64 	%rd7752, %rd446, %r1021;
	and.b64  	%rd7753, %rd7752, 288230376151711742;
	xor.b64  	%rd7754, %rd7753, %rd447;
	cvt.u32.u64 	%r1022, %rd11982;
	shr.u64 	%rd7755, %rd7754, %r1022;
	xor.b64  	%rd7756, %rd7755, %rd7754;
	cvt.u32.u64 	%r1023, %rd11981;
	shl.b64 	%rd7757, %rd7756, %r1023;
	and.b64  	%rd7758, %rd7757, 288230376151711742;
	xor.b64  	%rd7759, %rd7758, %rd7756;
	cvt.u32.u64 	%r1024, %rd11980;
	shr.u64 	%rd7760, %rd7759, %r1024;
	xor.b64  	%rd7761, %rd7760, %rd7759;
	mul.lo.s64 	%rd7762, %rd7761, %rd11979;
	and.b64  	%rd7763, %rd7762, 288230376151711743;
	cvt.u32.u64 	%r1025, %rd11978;
	shr.u64 	%rd7764, %rd7763, %r1025;
	xor.b64  	%rd7765, %rd7764, %rd7763;
	cvt.u32.u64 	%r1026, %rd11977;
	shr.u64 	%rd7766, %rd7765, %r1026;
	xor.b64  	%rd7767, %rd7766, %rd7765;
	cvt.u32.u64 	%r1027, %rd11976;
	shr.u64 	%rd7768, %rd7767, %r1027;
	xor.b64  	%rd7769, %rd7768, %rd7767;
	mul.lo.s64 	%rd7770, %rd7769, %rd11975;
	and.b64  	%rd7771, %rd7770, 288230376151711743;
	cvt.u32.u64 	%r1028, %rd11974;
	shr.u64 	%rd7772, %rd7771, %r1028;
	xor.b64  	%rd707, %rd7772, %rd7771;
	shl.b32 	%r1029, %r313, 26;
	cvt.u32.u64 	%r1030, %rd707;
	and.b32  	%r1031, %r1030, 67108863;
	or.b32  	%r1032, %r1031, %r1029;
	or.b32  	%r1033, %r1032, -2147483648;
	selp.b32 	%r1890, %r1032, %r1033, %p793;
	setp.eq.s32 	%p794, %r1890, -1;
	@%p794 bra 	$L__BB0_1404;
	shr.u64 	%rd12097, %rd707, 26;
	shl.b64 	%rd7773, %rd12097, 2;
	add.s64 	%rd11793, %rd1, %rd7773;
	ld.global.u32 	%r1910, [%rd11793];
	setp.ne.s32 	%p795, %r1910, -1;
	@%p795 bra 	$L__BB0_1402;
	atom.relaxed.global.cas.b32 	%r1910, [%rd11793], -1, %r1890;
	setp.eq.s32 	%p796, %r1910, -1;
	@%p796 bra 	$L__BB0_482;
$L__BB0_1402:
	xor.b32  	%r1034, %r1910, %r1890;
	and.b32  	%r1035, %r1034, 2147483647;
	setp.eq.s32 	%p797, %r1035, 0;
	mov.b16 	%rs643, 0;
	@%p797 bra 	$L__BB0_1743;
	shr.u32 	%r1036, %r1910, 26;
	cvt.u16.u32 	%rs437, %r1036;
	and.b16  	%rs438, %rs437, 31;
	setp.lt.u16 	%p798, %rs438, %rs640;
	min.u16 	%rs640, %rs438, %rs640;
	selp.b16 	%rs641, %rs165, %rs641, %p798;
$L__BB0_1404:
	add.s32 	%r318, %r216, 20;
	setp.eq.s32 	%p799, %r318, 32;
	@%p799 bra 	$L__BB0_1608;
	cvt.u16.u32 	%rs170, %r318;
	mov.b64 	%rd11993, 47;
	mov.b64 	%rd11992, 11;
	mov.b64 	%rd11991, 10;
	mov.b64 	%rd11990, 48;
	mov.b64 	%rd11989, 285196221169352481;
	mov.b64 	%rd11988, 28;
	mov.b64 	%rd11987, 39;
	mov.b64 	%rd11986, 50;
	mov.b64 	%rd11985, 285241608949781473;
	mov.b64 	%rd11984, 7;
	setp.gt.s16 	%p800, %rs170, 25;
	@%p800 bra 	$L__BB0_1413;
	setp.gt.s16 	%p806, %rs170, 22;
	@%p806 bra 	$L__BB0_1410;
	setp.eq.s16 	%p809, %rs170, 20;
	@%p809 bra 	$L__BB0_1426;
	setp.eq.s16 	%p810, %rs170, 21;
	@%p810 bra 	$L__BB0_1425;
	mov.b64 	%rd11993, 14;
	mov.b64 	%rd11992, 44;
	mov.b64 	%rd11991, 49;
	mov.b64 	%rd11990, 9;
	mov.b64 	%rd11989, 284054722215412481;
	mov.b64 	%rd11987, 23;
	mov.b64 	%rd11986, 11;
	mov.b64 	%rd11985, 284140212082817761;
	mov.b64 	%rd11984, 8;
	mov.u64 	%rd11988, %rd11986;
	bra.uni 	$L__BB0_1427;
$L__BB0_1410:
	setp.eq.s16 	%p807, %rs170, 23;
	@%p807 bra 	$L__BB0_1424;
	setp.eq.s16 	%p808, %rs170, 24;
	@%p808 bra 	$L__BB0_1423;
	mov.b64 	%rd11993, 26;
	mov.b64 	%rd11992, 32;
	mov.b64 	%rd11991, 35;
	mov.b64 	%rd11990, 23;
	mov.b64 	%rd11989, 284520046447306657;
	mov.b64 	%rd11988, 18;
	mov.b64 	%rd11987, 24;
	mov.b64 	%rd11985, 284587693784774049;
	mov.b64 	%rd11984, 25;
	bra.uni 	$L__BB0_1427;
$L__BB0_1413:
	setp.gt.s16 	%p801, %rs170, 28;
	@%p801 bra 	$L__BB0_1417;
	setp.eq.s16 	%p804, %rs170, 26;
	@%p804 bra 	$L__BB0_1422;
	setp.eq.s16 	%p805, %rs170, 27;
	@%p805 bra 	$L__BB0_1421;
	mov.b64 	%rd11993, 32;
	mov.b64 	%rd11992, 26;
	mov.b64 	%rd11991, 12;
	mov.b64 	%rd11990, 46;
	mov.b64 	%rd11989, 284892035344952993;
	mov.b64 	%rd11988, 10;
	mov.b64 	%rd11987, 15;
	mov.b64 	%rd11986, 49;
	mov.b64 	%rd11985, 284946896714230849;
	mov.b64 	%rd11984, 29;
	bra.uni 	$L__BB0_1427;
$L__BB0_1417:
	setp.eq.s16 	%p802, %rs170, 29;
	@%p802 bra 	$L__BB0_1420;
	setp.eq.s16 	%p803, %rs170, 31;
	@%p803 bra 	$L__BB0_1427;
	mov.b64 	%rd11993, 28;
	mov.b64 	%rd11992, 30;
	mov.b64 	%rd11991, 17;
	mov.b64 	%rd11990, 41;
	mov.b64 	%rd11989, 285101185792936897;
	mov.b64 	%rd11988, 12;
	mov.b64 	%rd11986, 34;
	mov.b64 	%rd11985, 285149435401228961;
	mov.b64 	%rd11984, 43;
	bra.uni 	$L__BB0_1427;
$L__BB0_1420:
	mov.b64 	%rd11993, 30;
	mov.b64 	%rd11992, 28;
	mov.b64 	%rd11990, 9;
	mov.b64 	%rd11989, 284999998730417825;
	mov.b64 	%rd11988, 27;
	mov.b64 	%rd11987, 45;
	mov.b64 	%rd11986, 36;
	mov.b64 	%rd11985, 285051373020302049;
	mov.b64 	%rd11984, 49;
	mov.u64 	%rd11991, %rd11984;
	bra.uni 	$L__BB0_1427;
$L__BB0_1421:
	mov.b64 	%rd11993, 26;
	mov.b64 	%rd11992, 32;
	mov.b64 	%rd11991, 20;
	mov.b64 	%rd11990, 38;
	mov.b64 	%rd11989, 284776606749108353;
	mov.b64 	%rd11988, 46;
	mov.b64 	%rd11987, 43;
	mov.b64 	%rd11986, 23;
	mov.b64 	%rd11985, 284835282445914305;
	mov.b64 	%rd11984, 18;
	bra.uni 	$L__BB0_1427;
$L__BB0_1422:
	mov.b64 	%rd11993, 48;
	mov.b64 	%rd11992, 10;
	mov.b64 	%rd11991, 49;
	mov.b64 	%rd11990, 9;
	mov.b64 	%rd11989, 284652926893070881;
	mov.b64 	%rd11987, 33;
	mov.b64 	%rd11986, 41;
	mov.b64 	%rd11985, 284715843010116097;
	mov.b64 	%rd11984, 17;
	bra.uni 	$L__BB0_1427;
$L__BB0_1423:
	mov.b64 	%rd11993, 31;
	mov.b64 	%rd11992, 27;
	mov.b64 	%rd11991, 18;
	mov.b64 	%rd11990, 40;
	mov.b64 	%rd11989, 284376887564999745;
	mov.b64 	%rd11988, 39;
	mov.b64 	%rd11987, 14;
	mov.b64 	%rd11986, 32;
	mov.b64 	%rd11985, 284449821023173761;
	mov.b64 	%rd11984, 20;
	bra.uni 	$L__BB0_1427;
$L__BB0_1424:
	mov.b64 	%rd11993, 20;
	mov.b64 	%rd11992, 38;
	mov.b64 	%rd11991, 19;
	mov.b64 	%rd11990, 39;
	mov.b64 	%rd11989, 284222278660868673;
	mov.b64 	%rd11988, 50;
	mov.b64 	%rd11987, 29;
	mov.b64 	%rd11986, 28;
	mov.b64 	%rd11985, 284301116547594049;
	mov.b64 	%rd11984, 43;
	bra.uni 	$L__BB0_1427;
$L__BB0_1425:
	mov.b64 	%rd11993, 38;
	mov.b64 	%rd11992, 20;
	mov.b64 	%rd11991, 31;
	mov.b64 	%rd11990, 27;
	mov.b64 	%rd11989, 283872564537334273;
	mov.b64 	%rd11988, 50;
	mov.b64 	%rd11987, 34;
	mov.b64 	%rd11986, 48;
	mov.b64 	%rd11985, 283965581826832641;
	mov.b64 	%rd11984, 44;
	bra.uni 	$L__BB0_1427;
$L__BB0_1426:
	mov.b64 	%rd11992, 29;
	mov.b64 	%rd11991, 50;
	mov.b64 	%rd11990, 8;
	mov.b64 	%rd11989, 283673798668558849;
	mov.b64 	%rd11988, 43;
	mov.b64 	%rd11986, 49;
	mov.b64 	%rd11985, 283775378267652545;
	mov.b64 	%rd11984, 24;
	mov.u64 	%rd11993, %rd11992;
$L__BB0_1427:
	setp.gt.s16 	%p811, %rs341, -1;
	cvt.u32.u64 	%r1037, %rd11993;
	shl.b64 	%rd7891, %rd446, %r1037;
	and.b64  	%rd7892, %rd7891, 288230376151711742;
	xor.b64  	%rd7893, %rd7892, %rd447;
	cvt.u32.u64 	%r1038, %rd11992;
	shr.u64 	%rd7894, %rd7893, %r1038;
	xor.b64  	%rd7895, %rd7894, %rd7893;
	cvt.u32.u64 	%r1039, %rd11991;
	shl.b64 	%rd7896, %rd7895, %r1039;
	and.b64  	%rd7897, %rd7896, 288230376151711742;
	xor.b64  	%rd7898, %rd7897, %rd7895;
	cvt.u32.u64 	%r1040, %rd11990;
	shr.u64 	%rd7899, %rd7898, %r1040;
	xor.b64  	%rd7900, %rd7899, %rd7898;
	mul.lo.s64 	%rd7901, %rd7900, %rd11989;
	and.b64  	%rd7902, %rd7901, 288230376151711743;
	cvt.u32.u64 	%r1041, %rd11988;
	shr.u64 	%rd7903, %rd7902, %r1041;
	xor.b64  	%rd7904, %rd7903, %rd7902;
	cvt.u32.u64 	%r1042, %rd11987;
	shr.u64 	%rd7905, %rd7904, %r1042;
	xor.b64  	%rd7906, %rd7905, %rd7904;
	cvt.u32.u64 	%r1043, %rd11986;
	shr.u64 	%rd7907, %rd7906, %r1043;
	xor.b64  	%rd7908, %rd7907, %rd7906;
	mul.lo.s64 	%rd7909, %rd7908, %rd11985;
	and.b64  	%rd7910, %rd7909, 288230376151711743;
	cvt.u32.u64 	%r1044, %rd11984;
	shr.u64 	%rd7911, %rd7910, %r1044;
	xor.b64  	%rd720, %rd7911, %rd7910;
	shl.b32 	%r1045, %r318, 26;
	cvt.u32.u64 	%r1046, %rd720;
	and.b32  	%r1047, %r1046, 67108863;
	or.b32  	%r1048, %r1047, %r1045;
	or.b32  	%r1049, %r1048, -2147483648;
	selp.b32 	%r1890, %r1048, %r1049, %p811;
	setp.eq.s32 	%p812, %r1890, -1;
	@%p812 bra 	$L__BB0_1432;
	shr.u64 	%rd12097, %rd720, 26;
	shl.b64 	%rd7912, %rd12097, 2;
	add.s64 	%rd11793, %rd1, %rd7912;
	ld.global.u32 	%r1911, [%rd11793];
	setp.ne.s32 	%p813, %r1911, -1;
	@%p813 bra 	$L__BB0_1430;
	atom.relaxed.global.cas.b32 	%r1911, [%rd11793], -1, %r1890;
	setp.eq.s32 	%p814, %r1911, -1;
	@%p814 bra 	$L__BB0_482;
$L__BB0_1430:
	xor.b32  	%r1050, %r1911, %r1890;
	and.b32  	%r1051, %r1050, 2147483647;
	setp.eq.s32 	%p815, %r1051, 0;
	mov.b16 	%rs643, 0;
	@%p815 bra 	$L__BB0_1743;
	shr.u32 	%r1052, %r1911, 26;
	cvt.u16.u32 	%rs442, %r1052;
	and.b16  	%rs443, %rs442, 31;
	setp.lt.u16 	%p816, %rs443, %rs640;
	min.u16 	%rs640, %rs443, %rs640;
	selp.b16 	%rs641, %rs170, %rs641, %p816;
$L__BB0_1432:
	add.s32 	%r323, %r216, 21;
	setp.eq.s32 	%p817, %r323, 32;
	@%p817 bra 	$L__BB0_1608;
	cvt.u16.u32 	%rs175, %r323;
	mov.b64 	%rd12003, 47;
	mov.b64 	%rd12002, 11;
	mov.b64 	%rd12001, 10;
	mov.b64 	%rd12000, 48;
	mov.b64 	%rd11999, 285196221169352481;
	mov.b64 	%rd11998, 28;
	mov.b64 	%rd11997, 39;
	mov.b64 	%rd11996, 50;
	mov.b64 	%rd11995, 285241608949781473;
	mov.b64 	%rd11994, 7;
	setp.gt.s16 	%p818, %rs175, 25;
	@%p818 bra 	$L__BB0_1440;
	setp.gt.s16 	%p824, %rs175, 22;
	@%p824 bra 	$L__BB0_1437;
	setp.eq.s16 	%p827, %rs175, 21;
	@%p827 bra 	$L__BB0_1452;
	mov.b64 	%rd12003, 14;
	mov.b64 	%rd12002, 44;
	mov.b64 	%rd12001, 49;
	mov.b64 	%rd12000, 9;
	mov.b64 	%rd11999, 284054722215412481;
	mov.b64 	%rd11997, 23;
	mov.b64 	%rd11996, 11;
	mov.b64 	%rd11995, 284140212082817761;
	mov.b64 	%rd11994, 8;
	mov.u64 	%rd11998, %rd11996;
	bra.uni 	$L__BB0_1453;
$L__BB0_1437:
	setp.eq.s16 	%p825, %rs175, 23;
	@%p825 bra 	$L__BB0_1451;
	setp.eq.s16 	%p826, %rs175, 24;
	@%p826 bra 	$L__BB0_1450;
	mov.b64 	%rd12003, 26;
	mov.b64 	%rd12002, 32;
	mov.b64 	%rd12001, 35;
	mov.b64 	%rd12000, 23;
	mov.b64 	%rd11999, 284520046447306657;
	mov.b64 	%rd11998, 18;
	mov.b64 	%rd11997, 24;
	mov.b64 	%rd11995, 284587693784774049;
	mov.b64 	%rd11994, 25;
	bra.uni 	$L__BB0_1453;
$L__BB0_1440:
	setp.gt.s16 	%p819, %rs175, 28;
	@%p819 bra 	$L__BB0_1444;
	setp.eq.s16 	%p822, %rs175, 26;
	@%p822 bra 	$L__BB0_1449;
	setp.eq.s16 	%p823, %rs175, 27;
	@%p823 bra 	$L__BB0_1448;
	mov.b64 	%rd12003, 32;
	mov.b64 	%rd12002, 26;
	mov.b64 	%rd12001, 12;
	mov.b64 	%rd12000, 46;
	mov.b64 	%rd11999, 284892035344952993;
	mov.b64 	%rd11998, 10;
	mov.b64 	%rd11997, 15;
	mov.b64 	%rd11996, 49;
	mov.b64 	%rd11995, 284946896714230849;
	mov.b64 	%rd11994, 29;
	bra.uni 	$L__BB0_1453;
$L__BB0_1444:
	setp.eq.s16 	%p820, %rs175, 29;
	@%p820 bra 	$L__BB0_1447;
	setp.eq.s16 	%p821, %rs175, 31;
	@%p821 bra 	$L__BB0_1453;
	mov.b64 	%rd12003, 28;
	mov.b64 	%rd12002, 30;
	mov.b64 	%rd12001, 17;
	mov.b64 	%rd12000, 41;
	mov.b64 	%rd11999, 285101185792936897;
	mov.b64 	%rd11998, 12;
	mov.b64 	%rd11996, 34;
	mov.b64 	%rd11995, 285149435401228961;
	mov.b64 	%rd11994, 43;
	bra.uni 	$L__BB0_1453;
$L__BB0_1447:
	mov.b64 	%rd12003, 30;
	mov.b64 	%rd12002, 28;
	mov.b64 	%rd12000, 9;
	mov.b64 	%rd11999, 284999998730417825;
	mov.b64 	%rd11998, 27;
	mov.b64 	%rd11997, 45;
	mov.b64 	%rd11996, 36;
	mov.b64 	%rd11995, 285051373020302049;
	mov.b64 	%rd11994, 49;
	mov.u64 	%rd12001, %rd11994;
	bra.uni 	$L__BB0_1453;
$L__BB0_1448:
	mov.b64 	%rd12003, 26;
	mov.b64 	%rd12002, 32;
	mov.b64 	%rd12001, 20;
	mov.b64 	%rd12000, 38;
	mov.b64 	%rd11999, 284776606749108353;
	mov.b64 	%rd11998, 46;
	mov.b64 	%rd11997, 43;
	mov.b64 	%rd11996, 23;
	mov.b64 	%rd11995, 284835282445914305;
	mov.b64 	%rd11994, 18;
	bra.uni 	$L__BB0_1453;
$L__BB0_1449:
	mov.b64 	%rd12003, 48;
	mov.b64 	%rd12002, 10;
	mov.b64 	%rd12001, 49;
	mov.b64 	%rd12000, 9;
	mov.b64 	%rd11999, 284652926893070881;
	mov.b64 	%rd11997, 33;
	mov.b64 	%rd11996, 41;
	mov.b64 	%rd11995, 284715843010116097;
	mov.b64 	%rd11994, 17;
	bra.uni 	$L__BB0_1453;
$L__BB0_1450:
	mov.b64 	%rd12003, 31;
	mov.b64 	%rd12002, 27;
	mov.b64 	%rd12001, 18;
	mov.b64 	%rd12000, 40;
	mov.b64 	%rd11999, 284376887564999745;
	mov.b64 	%rd11998, 39;
	mov.b64 	%rd11997, 14;
	mov.b64 	%rd11996, 32;
	mov.b64 	%rd11995, 284449821023173761;
	mov.b64 	%rd11994, 20;
	bra.uni 	$L__BB0_1453;
$L__BB0_1451:
	mov.b64 	%rd12003, 20;
	mov.b64 	%rd12002, 38;
	mov.b64 	%rd12001, 19;
	mov.b64 	%rd12000, 39;
	mov.b64 	%rd11999, 284222278660868673;
	mov.b64 	%rd11998, 50;
	mov.b64 	%rd11997, 29;
	mov.b64 	%rd11996, 28;
	mov.b64 	%rd11995, 284301116547594049;
	mov.b64 	%rd11994, 43;
	bra.uni 	$L__BB0_1453;
$L__BB0_1452:
	mov.b64 	%rd12003, 38;
	mov.b64 	%rd12002, 20;
	mov.b64 	%rd12001, 31;
	mov.b64 	%rd12000, 27;
	mov.b64 	%rd11999, 283872564537334273;
	mov.b64 	%rd11998, 50;
	mov.b64 	%rd11997, 34;
	mov.b64 	%rd11996, 48;
	mov.b64 	%rd11995, 283965581826832641;
	mov.b64 	%rd11994, 44;
$L__BB0_1453:
	setp.gt.s16 	%p828, %rs341, -1;
	cvt.u32.u64 	%r1053, %rd12003;
	shl.b64 	%rd8021, %rd446, %r1053;
	and.b64  	%rd8022, %rd8021, 288230376151711742;
	xor.b64  	%rd8023, %rd8022, %rd447;
	cvt.u32.u64 	%r1054, %rd12002;
	shr.u64 	%rd8024, %rd8023, %r1054;
	xor.b64  	%rd8025, %rd8024, %rd8023;
	cvt.u32.u64 	%r1055, %rd12001;
	shl.b64 	%rd8026, %rd8025, %r1055;
	and.b64  	%rd8027, %rd8026, 288230376151711742;
	xor.b64  	%rd8028, %rd8027, %rd8025;
	cvt.u32.u64 	%r1056, %rd12000;
	shr.u64 	%rd8029, %rd8028, %r1056;
	xor.b64  	%rd8030, %rd8029, %rd8028;
	mul.lo.s64 	%rd8031, %rd8030, %rd11999;
	and.b64  	%rd8032, %rd8031, 288230376151711743;
	cvt.u32.u64 	%r1057, %rd11998;
	shr.u64 	%rd8033, %rd8032, %r1057;
	xor.b64  	%rd8034, %rd8033, %rd8032;
	cvt.u32.u64 	%r1058, %rd11997;
	shr.u64 	%rd8035, %rd8034, %r1058;
	xor.b64  	%rd8036, %rd8035, %rd8034;
	cvt.u32.u64 	%r1059, %rd11996;
	shr.u64 	%rd8037, %rd8036, %r1059;
	xor.b64  	%rd8038, %rd8037, %rd8036;
	mul.lo.s64 	%rd8039, %rd8038, %rd11995;
	and.b64  	%rd8040, %rd8039, 288230376151711743;
	cvt.u32.u64 	%r1060, %rd11994;
	shr.u64 	%rd8041, %rd8040, %r1060;
	xor.b64  	%rd733, %rd8041, %rd8040;
	shl.b32 	%r1061, %r323, 26;
	cvt.u32.u64 	%r1062, %rd733;
	and.b32  	%r1063, %r1062, 67108863;
	or.b32  	%r1064, %r1063, %r1061;
	or.b32  	%r1065, %r1064, -2147483648;
	selp.b32 	%r1890, %r1064, %r1065, %p828;
	setp.eq.s32 	%p829, %r1890, -1;
	@%p829 bra 	$L__BB0_1458;
	shr.u64 	%rd12097, %rd733, 26;
	shl.b64 	%rd8042, %rd12097, 2;
	add.s64 	%rd11793, %rd1, %rd8042;
	ld.global.u32 	%r1912, [%rd11793];
	setp.ne.s32 	%p830, %r1912, -1;
	@%p830 bra 	$L__BB0_1456;
	atom.relaxed.global.cas.b32 	%r1912, [%rd11793], -1, %r1890;
	setp.eq.s32 	%p831, %r1912, -1;
	@%p831 bra 	$L__BB0_482;
$L__BB0_1456:
	xor.b32  	%r1066, %r1912, %r1890;
	and.b32  	%r1067, %r1066, 2147483647;
	setp.eq.s32 	%p832, %r1067, 0;
	mov.b16 	%rs643, 0;
	@%p832 bra 	$L__BB0_1743;
	shr.u32 	%r1068, %r1912, 26;
	cvt.u16.u32 	%rs447, %r1068;
	and.b16  	%rs448, %rs447, 31;
	setp.lt.u16 	%p833, %rs448, %rs640;
	min.u16 	%rs640, %rs448, %rs640;
	selp.b16 	%rs641, %rs175, %rs641, %p833;
$L__BB0_1458:
	add.s32 	%r328, %r216, 22;
	setp.eq.s32 	%p834, %r328, 32;
	@%p834 bra 	$L__BB0_1608;
	cvt.u16.u32 	%rs180, %r328;
	mov.b64 	%rd12013, 47;
	mov.b64 	%rd12012, 11;
	mov.b64 	%rd12011, 10;
	mov.b64 	%rd12010, 48;
	mov.b64 	%rd12009, 285196221169352481;
	mov.b64 	%rd12008, 28;
	mov.b64 	%rd12007, 39;
	mov.b64 	%rd12006, 50;
	mov.b64 	%rd12005, 285241608949781473;
	mov.b64 	%rd12004, 7;
	setp.gt.s16 	%p835, %rs180, 26;
	@%p835 bra 	$L__BB0_1466;
	setp.gt.s16 	%p840, %rs180, 23;
	@%p840 bra 	$L__BB0_1463;
	setp.eq.s16 	%p843, %rs180, 22;
	@%p843 bra 	$L__BB0_1476;
	mov.b64 	%rd12013, 20;
	mov.b64 	%rd12012, 38;
	mov.b64 	%rd12011, 19;
	mov.b64 	%rd12010, 39;
	mov.b64 	%rd12009, 284222278660868673;
	mov.b64 	%rd12008, 50;
	mov.b64 	%rd12007, 29;
	mov.b64 	%rd12006, 28;
	mov.b64 	%rd12005, 284301116547594049;
	mov.b64 	%rd12004, 43;
	bra.uni 	$L__BB0_1477;
$L__BB0_1463:
	setp.eq.s16 	%p841, %rs180, 24;
	@%p841 bra 	$L__BB0_1475;
	setp.eq.s16 	%p842, %rs180, 25;
	@%p842 bra 	$L__BB0_1474;
	mov.b64 	%rd12013, 48;
	mov.b64 	%rd12012, 10;
	mov.b64 	%rd12011, 49;
	mov.b64 	%rd12010, 9;
	mov.b64 	%rd12009, 284652926893070881;
	mov.b64 	%rd12007, 33;
	mov.b64 	%rd12006, 41;
	mov.b64 	%rd12005, 284715843010116097;
	mov.b64 	%rd12004, 17;
	bra.uni 	$L__BB0_1477;
$L__BB0_1466:
	setp.gt.s16 	%p836, %rs180, 28;
	@%p836 bra 	$L__BB0_1469;
	setp.eq.s16 	%p839, %rs180, 27;
	@%p839 bra 	$L__BB0_1473;
	mov.b64 	%rd12013, 32;
	mov.b64 	%rd12012, 26;
	mov.b64 	%rd12011, 12;
	mov.b64 	%rd12010, 46;
	mov.b64 	%rd12009, 284892035344952993;
	mov.b64 	%rd12008, 10;
	mov.b64 	%rd12007, 15;
	mov.b64 	%rd12006, 49;
	mov.b64 	%rd12005, 284946896714230849;
	mov.b64 	%rd12004, 29;
	bra.uni 	$L__BB0_1477;
$L__BB0_1469:
	setp.eq.s16 	%p837, %rs180, 29;
	@%p837 bra 	$L__BB0_1472;
	setp.eq.s16 	%p838, %rs180, 31;
	@%p838 bra 	$L__BB0_1477;
	mov.b64 	%rd12013, 28;
	mov.b64 	%rd12012, 30;
	mov.b64 	%rd12011, 17;
	mov.b64 	%rd12010, 41;
	mov.b64 	%rd12009, 285101185792936897;
	mov.b64 	%rd12008, 12;
	mov.b64 	%rd12006, 34;
	mov.b64 	%rd12005, 285149435401228961;
	mov.b64 	%rd12004, 43;
	bra.uni 	$L__BB0_1477;
$L__BB0_1472:
	mov.b64 	%rd12013, 30;
	mov.b64 	%rd12012, 28;
	mov.b64 	%rd12010, 9;
	mov.b64 	%rd12009, 284999998730417825;
	mov.b64 	%rd12008, 27;
	mov.b64 	%rd12007, 45;
	mov.b64 	%rd12006, 36;
	mov.b64 	%rd12005, 285051373020302049;
	mov.b64 	%rd12004, 49;
	mov.u64 	%rd12011, %rd12004;
	bra.uni 	$L__BB0_1477;
$L__BB0_1473:
	mov.b64 	%rd12013, 26;
	mov.b64 	%rd12012, 32;
	mov.b64 	%rd12011, 20;
	mov.b64 	%rd12010, 38;
	mov.b64 	%rd12009, 284776606749108353;
	mov.b64 	%rd12008, 46;
	mov.b64 	%rd12007, 43;
	mov.b64 	%rd12006, 23;
	mov.b64 	%rd12005, 284835282445914305;
	mov.b64 	%rd12004, 18;
	bra.uni 	$L__BB0_1477;
$L__BB0_1474:
	mov.b64 	%rd12013, 26;
	mov.b64 	%rd12012, 32;
	mov.b64 	%rd12011, 35;
	mov.b64 	%rd12010, 23;
	mov.b64 	%rd12009, 284520046447306657;
	mov.b64 	%rd12008, 18;
	mov.b64 	%rd12007, 24;
	mov.b64 	%rd12005, 284587693784774049;
	mov.b64 	%rd12004, 25;
	bra.uni 	$L__BB0_1477;
$L__BB0_1475:
	mov.b64 	%rd12013, 31;
	mov.b64 	%rd12012, 27;
	mov.b64 	%rd12011, 18;
	mov.b64 	%rd12010, 40;
	mov.b64 	%rd12009, 284376887564999745;
	mov.b64 	%rd12008, 39;
	mov.b64 	%rd12007, 14;
	mov.b64 	%rd12006, 32;
	mov.b64 	%rd12005, 284449821023173761;
	mov.b64 	%rd12004, 20;
	bra.uni 	$L__BB0_1477;
$L__BB0_1476:
	mov.b64 	%rd12013, 14;
	mov.b64 	%rd12012, 44;
	mov.b64 	%rd12011, 49;
	mov.b64 	%rd12010, 9;
	mov.b64 	%rd12009, 284054722215412481;
	mov.b64 	%rd12007, 23;
	mov.b64 	%rd12006, 11;
	mov.b64 	%rd12005, 284140212082817761;
	mov.b64 	%rd12004, 8;
	mov.u64 	%rd12008, %rd12006;
$L__BB0_1477:
	setp.gt.s16 	%p844, %rs341, -1;
	cvt.u32.u64 	%r1069, %rd12013;
	shl.b64 	%rd8141, %rd446, %r1069;
	and.b64  	%rd8142, %rd8141, 288230376151711742;
	xor.b64  	%rd8143, %rd8142, %rd447;
	cvt.u32.u64 	%r1070, %rd12012;
	shr.u64 	%rd8144, %rd8143, %r1070;
	xor.b64  	%rd8145, %rd8144, %rd8143;
	cvt.u32.u64 	%r1071, %rd12011;
	shl.b64 	%rd8146, %rd8145, %r1071;
	and.b64  	%rd8147, %rd8146, 288230376151711742;
	xor.b64  	%rd8148, %rd8147, %rd8145;
	cvt.u32.u64 	%r1072, %rd12010;
	shr.u64 	%rd8149, %rd8148, %r1072;
	xor.b64  	%rd8150, %rd8149, %rd8148;
	mul.lo.s64 	%rd8151, %rd8150, %rd12009;
	and.b64  	%rd8152, %rd8151, 288230376151711743;
	cvt.u32.u64 	%r1073, %rd12008;
	shr.u64 	%rd8153, %rd8152, %r1073;
	xor.b64  	%rd8154, %rd8153, %rd8152;
	cvt.u32.u64 	%r1074, %rd12007;
	shr.u64 	%rd8155, %rd8154, %r1074;
	xor.b64  	%rd8156, %rd8155, %rd8154;
	cvt.u32.u64 	%r1075, %rd12006;
	shr.u64 	%rd8157, %rd8156, %r1075;
	xor.b64  	%rd8158, %rd8157, %rd8156;
	mul.lo.s64 	%rd8159, %rd8158, %rd12005;
	and.b64  	%rd8160, %rd8159, 288230376151711743;
	cvt.u32.u64 	%r1076, %rd12004;
	shr.u64 	%rd8161, %rd8160, %r1076;
	xor.b64  	%rd746, %rd8161, %rd8160;
	shl.b32 	%r1077, %r328, 26;
	cvt.u32.u64 	%r1078, %rd746;
	and.b32  	%r1079, %r1078, 67108863;
	or.b32  	%r1080, %r1079, %r1077;
	or.b32  	%r1081, %r1080, -2147483648;
	selp.b32 	%r1890, %r1080, %r1081, %p844;
	setp.eq.s32 	%p845, %r1890, -1;
	@%p845 bra 	$L__BB0_1482;
	shr.u64 	%rd12097, %rd746, 26;
	shl.b64 	%rd8162, %rd12097, 2;
	add.s64 	%rd11793, %rd1, %rd8162;
	ld.global.u32 	%r1913, [%rd11793];
	setp.ne.s32 	%p846, %r1913, -1;
	@%p846 bra 	$L__BB0_1480;
	atom.relaxed.global.cas.b32 	%r1913, [%rd11793], -1, %r1890;
	setp.eq.s32 	%p847, %r1913, -1;
	@%p847 bra 	$L__BB0_482;
$L__BB0_1480:
	xor.b32  	%r1082, %r1913, %r1890;
	and.b32  	%r1083, %r1082, 2147483647;
	setp.eq.s32 	%p848, %r1083, 0;
	mov.b16 	%rs643, 0;
	@%p848 bra 	$L__BB0_1743;
	shr.u32 	%r1084, %r1913, 26;
	cvt.u16.u32 	%rs452, %r1084;
	and.b16  	%rs453, %rs452, 31;
	setp.lt.u16 	%p849, %rs453, %rs640;
	min.u16 	%rs640, %rs453, %rs640;
	selp.b16 	%rs641, %rs180, %rs641, %p849;
$L__BB0_1482:
	add.s32 	%r333, %r216, 23;
	setp.eq.s32 	%p850, %r333, 32;
	@%p850 bra 	$L__BB0_1608;
	cvt.u16.u32 	%rs185, %r333;
	mov.b64 	%rd12023, 47;
	mov.b64 	%rd12022, 11;
	mov.b64 	%rd12021, 10;
	mov.b64 	%rd12020, 48;
	mov.b64 	%rd12019, 285196221169352481;
	mov.b64 	%rd12018, 28;
	mov.b64 	%rd12017, 39;
	mov.b64 	%rd12016, 50;
	mov.b64 	%rd12015, 285241608949781473;
	mov.b64 	%rd12014, 7;
	setp.gt.s16 	%p851, %rs185, 26;
	@%p851 bra 	$L__BB0_1487;
	setp.gt.s16 	%p856, %rs185, 24;
	@%p856 bra 	$L__BB0_1495;
	setp.eq.s16 	%p858, %rs185, 23;
	@%p858 bra 	$L__BB0_1498;
	mov.b64 	%rd12023, 31;
	mov.b64 	%rd12022, 27;
	mov.b64 	%rd12021, 18;
	mov.b64 	%rd12020, 40;
	mov.b64 	%rd12019, 284376887564999745;
	mov.b64 	%rd12018, 39;
	mov.b64 	%rd12017, 14;
	mov.b64 	%rd12016, 32;
	mov.b64 	%rd12015, 284449821023173761;
	mov.b64 	%rd12014, 20;
	bra.uni 	$L__BB0_1499;
$L__BB0_1487:
	setp.gt.s16 	%p852, %rs185, 28;
	@%p852 bra 	$L__BB0_1490;
	setp.eq.s16 	%p855, %rs185, 27;
	@%p855 bra 	$L__BB0_1494;
	mov.b64 	%rd12023, 32;
	mov.b64 	%rd12022, 26;
	mov.b64 	%rd12021, 12;
	mov.b64 	%rd12020, 46;
	mov.b64 	%rd12019, 284892035344952993;
	mov.b64 	%rd12018, 10;
	mov.b64 	%rd12017, 15;
	mov.b64 	%rd12016, 49;
	mov.b64 	%rd12015, 284946896714230849;
	mov.b64 	%rd12014, 29;
	bra.uni 	$L__BB0_1499;
$L__BB0_1490:
	setp.eq.s16 	%p853, %rs185, 29;
	@%p853 bra 	$L__BB0_1493;
	setp.eq.s16 	%p854, %rs185, 31;
	@%p854 bra 	$L__BB0_1499;
	mov.b64 	%rd12023, 28;
	mov.b64 	%rd12022, 30;
	mov.b64 	%rd12021, 17;
	mov.b64 	%rd12020, 41;
	mov.b64 	%rd12019, 285101185792936897;
	mov.b64 	%rd12018, 12;
	mov.b64 	%rd12016, 34;
	mov.b64 	%rd12015, 285149435401228961;
	mov.b64 	%rd12014, 43;
	bra.uni 	$L__BB0_1499;
$L__BB0_1493:
	mov.b64 	%rd12023, 30;
	mov.b64 	%rd12022, 28;
	mov.b64 	%rd12020, 9;
	mov.b64 	%rd12019, 284999998730417825;
	mov.b64 	%rd12018, 27;
	mov.b64 	%rd12017, 45;
	mov.b64 	%rd12016, 36;
	mov.b64 	%rd12015, 285051373020302049;
	mov.b64 	%rd12014, 49;
	mov.u64 	%rd12021, %rd12014;
	bra.uni 	$L__BB0_1499;
$L__BB0_1494:
	mov.b64 	%rd12023, 26;
	mov.b64 	%rd12022, 32;
	mov.b64 	%rd12021, 20;
	mov.b64 	%rd12020, 38;
	mov.b64 	%rd12019, 284776606749108353;
	mov.b64 	%rd12018, 46;
	mov.b64 	%rd12017, 43;
	mov.b64 	%rd12016, 23;
	mov.b64 	%rd12015, 284835282445914305;
	mov.b64 	%rd12014, 18;
	bra.uni 	$L__BB0_1499;
$L__BB0_1495:
	setp.eq.s16 	%p857, %rs185, 25;
	@%p857 bra 	$L__BB0_1497;
	mov.b64 	%rd12023, 48;
	mov.b64 	%rd12022, 10;
	mov.b64 	%rd12021, 49;
	mov.b64 	%rd12020, 9;
	mov.b64 	%rd12019, 284652926893070881;
	mov.b64 	%rd12017, 33;
	mov.b64 	%rd12016, 41;
	mov.b64 	%rd12015, 284715843010116097;
	mov.b64 	%rd12014, 17;
	bra.uni 	$L__BB0_1499;
$L__BB0_1497:
	mov.b64 	%rd12023, 26;
	mov.b64 	%rd12022, 32;
	mov.b64 	%rd12021, 35;
	mov.b64 	%rd12020, 23;
	mov.b64 	%rd12019, 284520046447306657;
	mov.b64 	%rd12018, 18;
	mov.b64 	%rd12017, 24;
	mov.b64 	%rd12015, 284587693784774049;
	mov.b64 	%rd12014, 25;
	bra.uni 	$L__BB0_1499;
$L__BB0_1498:
	mov.b64 	%rd12023, 20;
	mov.b64 	%rd12022, 38;
	mov.b64 	%rd12021, 19;
	mov.b64 	%rd12020, 39;
	mov.b64 	%rd12019, 284222278660868673;
	mov.b64 	%rd12018, 50;
	mov.b64 	%rd12017, 29;
	mov.b64 	%rd12016, 28;
	mov.b64 	%rd12015, 284301116547594049;
	mov.b64 	%rd12014, 43;
$L__BB0_1499:
	setp.gt.s16 	%p859, %rs341, -1;
	cvt.u32.u64 	%r1085, %rd12023;
	shl.b64 	%rd8252, %rd446, %r1085;
	and.b64  	%rd8253, %rd8252, 288230376151711742;
	xor.b64  	%rd8254, %rd8253, %rd447;
	cvt.u32.u64 	%r1086, %rd12022;
	shr.u64 	%rd8255, %rd8254, %r1086;
	xor.b64  	%rd8256, %rd8255, %rd8254;
	cvt.u32.u64 	%r1087, %rd12021;
	shl.b64 	%rd8257, %rd8256, %r1087;
	and.b64  	%rd8258, %rd8257, 288230376151711742;
	xor.b64  	%rd8259, %rd8258, %rd8256;
	cvt.u32.u64 	%r1088, %rd12020;
	shr.u64 	%rd8260, %rd8259, %r1088;
	xor.b64  	%rd8261, %rd8260, %rd8259;
	mul.lo.s64 	%rd8262, %rd8261, %rd12019;
	and.b64  	%rd8263, %rd8262, 288230376151711743;
	cvt.u32.u64 	%r1089, %rd12018;
	shr.u64 	%rd8264, %rd8263, %r1089;
	xor.b64  	%rd8265, %rd8264, %rd8263;
	cvt.u32.u64 	%r1090, %rd12017;
	shr.u64 	%rd8266, %rd8265, %r1090;
	xor.b64  	%rd8267, %rd8266, %rd8265;
	cvt.u32.u64 	%r1091, %rd12016;
	shr.u64 	%rd8268, %rd8267, %r1091;
	xor.b64  	%rd8269, %rd8268, %rd8267;
	mul.lo.s64 	%rd8270, %rd8269, %rd12015;
	and.b64  	%rd8271, %rd8270, 288230376151711743;
	cvt.u32.u64 	%r1092, %rd12014;
	shr.u64 	%rd8272, %rd8271, %r1092;
	xor.b64  	%rd759, %rd8272, %rd8271;
	shl.b32 	%r1093, %r333, 26;
	cvt.u32.u64 	%r1094, %rd759;
	and.b32  	%r1095, %r1094, 67108863;
	or.b32  	%r1096, %r1095, %r1093;
	or.b32  	%r1097, %r1096, -2147483648;
	selp.b32 	%r1890, %r1096, %r1097, %p859;
	setp.eq.s32 	%p860, %r1890, -1;
	@%p860 bra 	$L__BB0_1504;
	shr.u64 	%rd12097, %rd759, 26;
	shl.b64 	%rd8273, %rd12097, 2;
	add.s64 	%rd11793, %rd1, %rd8273;
	ld.global.u32 	%r1914, [%rd11793];
	setp.ne.s32 	%p861, %r1914, -1;
	@%p861 bra 	$L__BB0_1502;
	atom.relaxed.global.cas.b32 	%r1914, [%rd11793], -1, %r1890;
	setp.eq.s32 	%p862, %r1914, -1;
	@%p862 bra 	$L__BB0_482;
$L__BB0_1502:
	xor.b32  	%r1098, %r1914, %r1890;
	and.b32  	%r1099, %r1098, 2147483647;
	setp.eq.s32 	%p863, %r1099, 0;
	mov.b16 	%rs643, 0;
	@%p863 bra 	$L__BB0_1743;
	shr.u32 	%r1100, %r1914, 26;
	cvt.u16.u32 	%rs457, %r1100;
	and.b16  	%rs458, %rs457, 31;
	setp.lt.u16 	%p864, %rs458, %rs640;
	min.u16 	%rs640, %rs458, %rs640;
	selp.b16 	%rs641, %rs185, %rs641, %p864;
$L__BB0_1504:
	add.s32 	%r338, %r216, 24;
	setp.eq.s32 	%p865, %r338, 32;
	@%p865 bra 	$L__BB0_1608;
	cvt.u16.u32 	%rs190, %r338;
	mov.b64 	%rd12033, 47;
	mov.b64 	%rd12032, 11;
	mov.b64 	%rd12031, 10;
	mov.b64 	%rd12030, 48;
	mov.b64 	%rd12029, 285196221169352481;
	mov.b64 	%rd12028, 28;
	mov.b64 	%rd12027, 39;
	mov.b64 	%rd12026, 50;
	mov.b64 	%rd12025, 285241608949781473;
	mov.b64 	%rd12024, 7;
	setp.gt.s16 	%p866, %rs190, 27;
	@%p866 bra 	$L__BB0_1509;
	setp.gt.s16 	%p870, %rs190, 25;
	@%p870 bra 	$L__BB0_1515;
	setp.eq.s16 	%p872, %rs190, 24;
	@%p872 bra 	$L__BB0_1518;
	mov.b64 	%rd12033, 26;
	mov.b64 	%rd12032, 32;
	mov.b64 	%rd12031, 35;
	mov.b64 	%rd12030, 23;
	mov.b64 	%rd12029, 284520046447306657;
	mov.b64 	%rd12028, 18;
	mov.b64 	%rd12027, 24;
	mov.b64 	%rd12025, 284587693784774049;
	mov.b64 	%rd12024, 25;
	bra.uni 	$L__BB0_1519;
$L__BB0_1509:
	setp.gt.s16 	%p867, %rs190, 29;
	@%p867 bra 	$L__BB0_1512;
	setp.eq.s16 	%p869, %rs190, 28;
	@%p869 bra 	$L__BB0_1514;
	mov.b64 	%rd12033, 30;
	mov.b64 	%rd12032, 28;
	mov.b64 	%rd12030, 9;
	mov.b64 	%rd12029, 284999998730417825;
	mov.b64 	%rd12028, 27;
	mov.b64 	%rd12027, 45;
	mov.b64 	%rd12026, 36;
	mov.b64 	%rd12025, 285051373020302049;
	mov.b64 	%rd12024, 49;
	mov.u64 	%rd12031, %rd12024;
	bra.uni 	$L__BB0_1519;
$L__BB0_1512:
	setp.eq.s16 	%p868, %rs190, 31;
	@%p868 bra 	$L__BB0_1519;
	mov.b64 	%rd12033, 28;
	mov.b64 	%rd12032, 30;
	mov.b64 	%rd12031, 17;
	mov.b64 	%rd12030, 41;
	mov.b64 	%rd12029, 285101185792936897;
	mov.b64 	%rd12028, 12;
	mov.b64 	%rd12026, 34;
	mov.b64 	%rd12025, 285149435401228961;
	mov.b64 	%rd12024, 43;
	bra.uni 	$L__BB0_1519;
$L__BB0_1514:
	mov.b64 	%rd12033, 32;
	mov.b64 	%rd12032, 26;
	mov.b64 	%rd12031, 12;
	mov.b64 	%rd12030, 46;
	mov.b64 	%rd12029, 284892035344952993;
	mov.b64 	%rd12028, 10;
	mov.b64 	%rd12027, 15;
	mov.b64 	%rd12026, 49;
	mov.b64 	%rd12025, 284946896714230849;
	mov.b64 	%rd12024, 29;
	bra.uni 	$L__BB0_1519;
$L__BB0_1515:
	setp.eq.s16 	%p871, %rs190, 26;
	@%p871 bra 	$L__BB0_1517;
	mov.b64 	%rd12033, 26;
	mov.b64 	%rd12032, 32;
	mov.b64 	%rd12031, 20;
	mov.b64 	%rd12030, 38;
	mov.b64 	%rd12029, 284776606749108353;
	mov.b64 	%rd12028, 46;
	mov.b64 	%rd12027, 43;
	mov.b64 	%rd12026, 23;
	mov.b64 	%rd12025, 284835282445914305;
	mov.b64 	%rd12024, 18;
	bra.uni 	$L__BB0_1519;
$L__BB0_1517:
	mov.b64 	%rd12033, 48;
	mov.b64 	%rd12032, 10;
	mov.b64 	%rd12031, 49;
	mov.b64 	%rd12030, 9;
	mov.b64 	%rd12029, 284652926893070881;
	mov.b64 	%rd12027, 33;
	mov.b64 	%rd12026, 41;
	mov.b64 	%rd12025, 284715843010116097;
	mov.b64 	%rd12024, 17;
	bra.uni 	$L__BB0_1519;
$L__BB0_1518:
	mov.b64 	%rd12033, 31;
	mov.b64 	%rd12032, 27;
	mov.b64 	%rd12031, 18;
	mov.b64 	%rd12030, 40;
	mov.b64 	%rd12029, 284376887564999745;
	mov.b64 	%rd12028, 39;
	mov.b64 	%rd12027, 14;
	mov.b64 	%rd12026, 32;
	mov.b64 	%rd12025, 284449821023173761;
	mov.b64 	%rd12024, 20;
$L__BB0_1519:
	setp.gt.s16 	%p873, %rs341, -1;
	cvt.u32.u64 	%r1101, %rd12033;
	shl.b64 	%rd8353, %rd446, %r1101;
	and.b64  	%rd8354, %rd8353, 288230376151711742;
	xor.b64  	%rd8355, %rd8354, %rd447;
	cvt.u32.u64 	%r1102, %rd12032;
	shr.u64 	%rd8356, %rd8355, %r1102;
	xor.b64  	%rd8357, %rd8356, %rd8355;
	cvt.u32.u64 	%r1103, %rd12031;
	shl.b64 	%rd8358, %rd8357, %r1103;
	and.b64  	%rd8359, %rd8358, 288230376151711742;
	xor.b64  	%rd8360, %rd8359, %rd8357;
	cvt.u32.u64 	%r1104, %rd12030;
	shr.u64 	%rd8361, %rd8360, %r1104;
	xor.b64  	%rd8362, %rd8361, %rd8360;
	mul.lo.s64 	%rd8363, %rd8362, %rd12029;
	and.b64  	%rd8364, %rd8363, 288230376151711743;
	cvt.u32.u64 	%r1105, %rd12028;
	shr.u64 	%rd8365, %rd8364, %r1105;
	xor.b64  	%rd8366, %rd8365, %rd8364;
	cvt.u32.u64 	%r1106, %rd12027;
	shr.u64 	%rd8367, %rd8366, %r1106;
	xor.b64  	%rd8368, %rd8367, %rd8366;
	cvt.u32.u64 	%r1107, %rd12026;
	shr.u64 	%rd8369, %rd8368, %r1107;
	xor.b64  	%rd8370, %rd8369, %rd8368;
	mul.lo.s64 	%rd8371, %rd8370, %rd12025;
	and.b64  	%rd8372, %rd8371, 288230376151711743;
	cvt.u32.u64 	%r1108, %rd12024;
	shr.u64 	%rd8373, %rd8372, %r1108;
	xor.b64  	%rd772, %rd8373, %rd8372;
	shl.b32 	%r1109, %r338, 26;
	cvt.u32.u64 	%r1110, %rd772;
	and.b32  	%r1111, %r1110, 67108863;
	or.b32  	%r1112, %r1111, %r1109;
	or.b32  	%r1113, %r1112, -2147483648;
	selp.b32 	%r1890, %r1112, %r1113, %p873;
	setp.eq.s32 	%p874, %r1890, -1;
	@%p874 bra 	$L__BB0_1524;
	shr.u64 	%rd12097, %rd772, 26;
	shl.b64 	%rd8374, %rd12097, 2;
	add.s64 	%rd11793, %rd1, %rd8374;
	ld.global.u32 	%r1915, [%rd11793];
	setp.ne.s32 	%p875, %r1915, -1;
	@%p875 bra 	$L__BB0_1522;
	atom.relaxed.global.cas.b32 	%r1915, [%rd11793], -1, %r1890;
	setp.eq.s32 	%p876, %r1915, -1;
	@%p876 bra 	$L__BB0_482;
$L__BB0_1522:
	xor.b32  	%r1114, %r1915, %r1890;
	and.b32  	%r1115, %r1114, 2147483647;
	setp.eq.s32 	%p877, %r1115, 0;
	mov.b16 	%rs643, 0;
	@%p877 bra 	$L__BB0_1743;
	shr.u32 	%r1116, %r1915, 26;
	cvt.u16.u32 	%rs462, %r1116;
	and.b16  	%rs463, %rs462, 31;
	setp.lt.u16 	%p878, %rs463, %rs640;
	min.u16 	%rs640, %rs463, %rs640;
	selp.b16 	%rs641, %rs190, %rs641, %p878;
$L__BB0_1524:
	add.s32 	%r343, %r216, 25;
	setp.eq.s32 	%p879, %r343, 32;
	@%p879 bra 	$L__BB0_1608;
	cvt.u16.u32 	%rs195, %r343;
	mov.b64 	%rd12043, 47;
	mov.b64 	%rd12042, 11;
	mov.b64 	%rd12041, 10;
	mov.b64 	%rd12040, 48;
	mov.b64 	%rd12039, 285196221169352481;
	mov.b64 	%rd12038, 28;
	mov.b64 	%rd12037, 39;
	mov.b64 	%rd12036, 50;
	mov.b64 	%rd12035, 285241608949781473;
	mov.b64 	%rd12034, 7;
	setp.gt.s16 	%p880, %rs195, 27;
	@%p880 bra 	$L__BB0_1529;
	setp.eq.s16 	%p884, %rs195, 25;
	@%p884 bra 	$L__BB0_1536;
	setp.eq.s16 	%p885, %rs195, 26;
	@%p885 bra 	$L__BB0_1535;
	mov.b64 	%rd12043, 26;
	mov.b64 	%rd12042, 32;
	mov.b64 	%rd12041, 20;
	mov.b64 	%rd12040, 38;
	mov.b64 	%rd12039, 284776606749108353;
	mov.b64 	%rd12038, 46;
	mov.b64 	%rd12037, 43;
	mov.b64 	%rd12036, 23;
	mov.b64 	%rd12035, 284835282445914305;
	mov.b64 	%rd12034, 18;
	bra.uni 	$L__BB0_1537;
$L__BB0_1529:
	setp.gt.s16 	%p881, %rs195, 29;
	@%p881 bra 	$L__BB0_1532;
	setp.eq.s16 	%p883, %rs195, 28;
	@%p883 bra 	$L__BB0_1534;
	mov.b64 	%rd12043, 30;
	mov.b64 	%rd12042, 28;
	mov.b64 	%rd12040, 9;
	mov.b64 	%rd12039, 284999998730417825;
	mov.b64 	%rd12038, 27;
	mov.b64 	%rd12037, 45;
	mov.b64 	%rd12036, 36;
	mov.b64 	%rd12035, 285051373020302049;
	mov.b64 	%rd12034, 49;
	mov.u64 	%rd12041, %rd12034;
	bra.uni 	$L__BB0_1537;
$L__BB0_1532:
	setp.eq.s16 	%p882, %rs195, 31;
	@%p882 bra 	$L__BB0_1537;
	mov.b64 	%rd12043, 28;
	mov.b64 	%rd12042, 30;
	mov.b64 	%rd12041, 17;
	mov.b64 	%rd12040, 41;
	mov.b64 	%rd12039, 285101185792936897;
	mov.b64 	%rd12038, 12;
	mov.b64 	%rd12036, 34;
	mov.b64 	%rd12035, 285149435401228961;
	mov.b64 	%rd12034, 43;
	bra.uni 	$L__BB0_1537;
$L__BB0_1534:
	mov.b64 	%rd12043, 32;
	mov.b64 	%rd12042, 26;
	mov.b64 	%rd12041, 12;
	mov.b64 	%rd12040, 46;
	mov.b64 	%rd12039, 284892035344952993;
	mov.b64 	%rd12038, 10;
	mov.b64 	%rd12037, 15;
	mov.b64 	%rd12036, 49;
	mov.b64 	%rd12035, 284946896714230849;
	mov.b64 	%rd12034, 29;
	bra.uni 	$L__BB0_1537;
$L__BB0_1535:
	mov.b64 	%rd12043, 48;
	mov.b64 	%rd12042, 10;
	mov.b64 	%rd12041, 49;
	mov.b64 	%rd12040, 9;
	mov.b64 	%rd12039, 284652926893070881;
	mov.b64 	%rd12037, 33;
	mov.b64 	%rd12036, 41;
	mov.b64 	%rd12035, 284715843010116097;
	mov.b64 	%rd12034, 17;
	bra.uni 	$L__BB0_1537;
$L__BB0_1536:
	mov.b64 	%rd12043, 26;
	mov.b64 	%rd12042, 32;
	mov.b64 	%rd12041, 35;
	mov.b64 	%rd12040, 23;
	mov.b64 	%rd12039, 284520046447306657;
	mov.b64 	%rd12038, 18;
	mov.b64 	%rd12037, 24;
	mov.b64 	%rd12035, 284587693784774049;
	mov.b64 	%rd12034, 25;
$L__BB0_1537:
	setp.gt.s16 	%p886, %rs341, -1;
	cvt.u32.u64 	%r1117, %rd12043;
	shl.b64 	%rd8444, %rd446, %r1117;
	and.b64  	%rd8445, %rd8444, 288230376151711742;
	xor.b64  	%rd8446, %rd8445, %rd447;
	cvt.u32.u64 	%r1118, %rd12042;
	shr.u64 	%rd8447, %rd8446, %r1118;
	xor.b64  	%rd8448, %rd8447, %rd8446;
	cvt.u32.u64 	%r1119, %rd12041;
	shl.b64 	%rd8449, %rd8448, %r1119;
	and.b64  	%rd8450, %rd8449, 288230376151711742;
	xor.b64  	%rd8451, %rd8450, %rd8448;
	cvt.u32.u64 	%r1120, %rd12040;
	shr.u64 	%rd8452, %rd8451, %r1120;
	xor.b64  	%rd8453, %rd8452, %rd8451;
	mul.lo.s64 	%rd8454, %rd8453, %rd12039;
	and.b64  	%rd8455, %rd8454, 288230376151711743;
	cvt.u32.u64 	%r1121, %rd12038;
	shr.u64 	%rd8456, %rd8455, %r1121;
	xor.b64  	%rd8457, %rd8456, %rd8455;
	cvt.u32.u64 	%r1122, %rd12037;
	shr.u64 	%rd8458, %rd8457, %r1122;
	xor.b64  	%rd8459, %rd8458, %rd8457;
	cvt.u32.u64 	%r1123, %rd12036;
	shr.u64 	%rd8460, %rd8459, %r1123;
	xor.b64  	%rd8461, %rd8460, %rd8459;
	mul.lo.s64 	%rd8462, %rd8461, %rd12035;
	and.b64  	%rd8463, %rd8462, 288230376151711743;
	cvt.u32.u64 	%r1124, %rd12034;
	shr.u64 	%rd8464, %rd8463, %r1124;
	xor.b64  	%rd785, %rd8464, %rd8463;
	shl.b32 	%r1125, %r343, 26;
	cvt.u32.u64 	%r1126, %rd785;
	and.b32  	%r1127, %r1126, 67108863;
	or.b32  	%r1128, %r1127, %r1125;
	or.b32  	%r1129, %r1128, -2147483648;
	selp.b32 	%r1890, %r1128, %r1129, %p886;
	setp.eq.s32 	%p887, %r1890, -1;
	@%p887 bra 	$L__BB0_1542;
	shr.u64 	%rd12097, %rd785, 26;
	shl.b64 	%rd8465, %rd12097, 2;
	add.s64 	%rd11793, %rd1, %rd8465;
	ld.global.u32 	%r1916, [%rd11793];
	setp.ne.s32 	%p888, %r1916, -1;
	@%p888 bra 	$L__BB0_1540;
	atom.relaxed.global.cas.b32 	%r1916, [%rd11793], -1, %r1890;
	setp.eq.s32 	%p889, %r1916, -1;
	@%p889 bra 	$L__BB0_482;
$L__BB0_1540:
	xor.b32  	%r1130, %r1916, %r1890;
	and.b32  	%r1131, %r1130, 2147483647;
	setp.eq.s32 	%p890, %r1131, 0;
	mov.b16 	%rs643, 0;
	@%p890 bra 	$L__BB0_1743;
	shr.u32 	%r1132, %r1916, 26;
	cvt.u16.u32 	%rs467, %r1132;
	and.b16  	%rs468, %rs467, 31;
	setp.lt.u16 	%p891, %rs468, %rs640;
	min.u16 	%rs640, %rs468, %rs640;
	selp.b16 	%rs641, %rs195, %rs641, %p891;
$L__BB0_1542:
	add.s32 	%r348, %r216, 26;
	setp.eq.s32 	%p892, %r348, 32;
	@%p892 bra 	$L__BB0_1608;
	cvt.u16.u32 	%rs200, %r348;
	mov.b64 	%rd12053, 47;
	mov.b64 	%rd12052, 11;
	mov.b64 	%rd12051, 10;
	mov.b64 	%rd12050, 48;
	mov.b64 	%rd12049, 285196221169352481;
	mov.b64 	%rd12048, 28;
	mov.b64 	%rd12047, 39;
	mov.b64 	%rd12046, 50;
	mov.b64 	%rd12045, 285241608949781473;
	mov.b64 	%rd12044, 7;
	setp.gt.s16 	%p893, %rs200, 28;
	@%p893 bra 	$L__BB0_1547;
	setp.eq.s16 	%p896, %rs200, 26;
	@%p896 bra 	$L__BB0_1552;
	setp.eq.s16 	%p897, %rs200, 27;
	@%p897 bra 	$L__BB0_1551;
	mov.b64 	%rd12053, 32;
	mov.b64 	%rd12052, 26;
	mov.b64 	%rd12051, 12;
	mov.b64 	%rd12050, 46;
	mov.b64 	%rd12049, 284892035344952993;
	mov.b64 	%rd12048, 10;
	mov.b64 	%rd12047, 15;
	mov.b64 	%rd12046, 49;
	mov.b64 	%rd12045, 284946896714230849;
	mov.b64 	%rd12044, 29;
	bra.uni 	$L__BB0_1553;
$L__BB0_1547:
	setp.eq.s16 	%p894, %rs200, 29;
	@%p894 bra 	$L__BB0_1550;
	setp.eq.s16 	%p895, %rs200, 31;
	@%p895 bra 	$L__BB0_1553;
	mov.b64 	%rd12053, 28;
	mov.b64 	%rd12052, 30;
	mov.b64 	%rd12051, 17;
	mov.b64 	%rd12050, 41;
	mov.b64 	%rd12049, 285101185792936897;
	mov.b64 	%rd12048, 12;
	mov.b64 	%rd12046, 34;
	mov.b64 	%rd12045, 285149435401228961;
	mov.b64 	%rd12044, 43;
	bra.uni 	$L__BB0_1553;
$L__BB0_1550:
	mov.b64 	%rd12053, 30;
	mov.b64 	%rd12052, 28;
	mov.b64 	%rd12050, 9;
	mov.b64 	%rd12049, 284999998730417825;
	mov.b64 	%rd12048, 27;
	mov.b64 	%rd12047, 45;
	mov.b64 	%rd12046, 36;
	mov.b64 	%rd12045, 285051373020302049;
	mov.b64 	%rd12044, 49;
	mov.u64 	%rd12051, %rd12044;
	bra.uni 	$L__BB0_1553;
$L__BB0_1551:
	mov.b64 	%rd12053, 26;
	mov.b64 	%rd12052, 32;
	mov.b64 	%rd12051, 20;
	mov.b64 	%rd12050, 38;
	mov.b64 	%rd12049, 284776606749108353;
	mov.b64 	%rd12048, 46;
	mov.b64 	%rd12047, 43;
	mov.b64 	%rd12046, 23;
	mov.b64 	%rd12045, 284835282445914305;
	mov.b64 	%rd12044, 18;
	bra.uni 	$L__BB0_1553;
$L__BB0_1552:
	mov.b64 	%rd12053, 48;
	mov.b64 	%rd12052, 10;
	mov.b64 	%rd12051, 49;
	mov.b64 	%rd12050, 9;
	mov.b64 	%rd12049, 284652926893070881;
	mov.b64 	%rd12047, 33;
	mov.b64 	%rd12046, 41;
	mov.b64 	%rd12045, 284715843010116097;
	mov.b64 	%rd12044, 17;
$L__BB0_1553:
	setp.gt.s16 	%p898, %rs341, -1;
	cvt.u32.u64 	%r1133, %rd12053;
	shl.b64 	%rd8525, %rd446, %r1133;
	and.b64  	%rd8526, %rd8525, 288230376151711742;
	xor.b64  	%rd8527, %rd8526, %rd447;
	cvt.u32.u64 	%r1134, %rd12052;
	shr.u64 	%rd8528, %rd8527, %r1134;
	xor.b64  	%rd8529, %rd8528, %rd8527;
	cvt.u32.u64 	%r1135, %rd12051;
	shl.b64 	%rd8530, %rd8529, %r1135;
	and.b64  	%rd8531, %rd8530, 288230376151711742;
	xor.b64  	%rd8532, %rd8531, %rd8529;
	cvt.u32.u64 	%r1136, %rd12050;
	shr.u64 	%rd8533, %rd8532, %r1136;
	xor.b64  	%rd8534, %rd8533, %rd8532;
	mul.lo.s64 	%rd8535, %rd8534, %rd12049;
	and.b64  	%rd8536, %rd8535, 288230376151711743;
	cvt.u32.u64 	%r1137, %rd12048;
	shr.u64 	%rd8537, %rd8536, %r1137;
	xor.b64  	%rd8538, %rd8537, %rd8536;
	cvt.u32.u64 	%r1138, %rd12047;
	shr.u64 	%rd8539, %rd8538, %r1138;
	xor.b64  	%rd8540, %rd8539, %rd8538;
	cvt.u32.u64 	%r1139, %rd12046;
	shr.u64 	%rd8541, %rd8540, %r1139;
	xor.b64  	%rd8542, %rd8541, %rd8540;
	mul.lo.s64 	%rd8543, %rd8542, %rd12045;
	and.b64  	%rd8544, %rd8543, 288230376151711743;
	cvt.u32.u64 	%r1140, %rd12044;
	shr.u64 	%rd8545, %rd8544, %r1140;
	xor.b64  	%rd798, %rd8545, %rd8544;
	shl.b32 	%r1141, %r348, 26;
	cvt.u32.u64 	%r1142, %rd798;
	and.b32  	%r1143, %r1142, 67108863;
	or.b32  	%r1144, %r1143, %r1141;
	or.b32  	%r1145, %r1144, -2147483648;
	selp.b32 	%r1890, %r1144, %r1145, %p898;
	setp.eq.s32 	%p899, %r1890, -1;
	@%p899 bra 	$L__BB0_1558;
	shr.u64 	%rd12097, %rd798, 26;
	shl.b64 	%rd8546, %rd12097, 2;
	add.s64 	%rd11793, %rd1, %rd8546;
	ld.global.u32 	%r1917, [%rd11793];
	setp.ne.s32 	%p900, %r1917, -1;
	@%p900 bra 	$L__BB0_1556;
	atom.relaxed.global.cas.b32 	%r1917, [%rd11793], -1, %r1890;
	setp.eq.s32 	%p901, %r1917, -1;
	@%p901 bra 	$L__BB0_482;
$L__BB0_1556:
	xor.b32  	%r1146, %r1917, %r1890;
	and.b32  	%r1147, %r1146, 2147483647;
	setp.eq.s32 	%p902, %r1147, 0;
	mov.b16 	%rs643, 0;
	@%p902 bra 	$L__BB0_1743;
	shr.u32 	%r1148, %r1917, 26;
	cvt.u16.u32 	%rs472, %r1148;
	and.b16  	%rs473, %rs472, 31;
	setp.lt.u16 	%p903, %rs473, %rs640;
	min.u16 	%rs640, %rs473, %rs640;
	selp.b16 	%rs641, %rs200, %rs641, %p903;
$L__BB0_1558:
	add.s32 	%r353, %r216, 27;
	setp.eq.s32 	%p904, %r353, 32;
	@%p904 bra 	$L__BB0_1608;
	cvt.u16.u32 	%rs205, %r353;
	mov.b64 	%rd12063, 47;
	mov.b64 	%rd12062, 11;
	mov.b64 	%rd12061, 10;
	mov.b64 	%rd12060, 48;
	mov.b64 	%rd12059, 285196221169352481;
	mov.b64 	%rd12058, 28;
	mov.b64 	%rd12057, 39;
	mov.b64 	%rd12056, 50;
	mov.b64 	%rd12055, 285241608949781473;
	mov.b64 	%rd12054, 7;
	setp.gt.s16 	%p905, %rs205, 28;
	@%p905 bra 	$L__BB0_1562;
	setp.eq.s16 	%p908, %rs205, 27;
	@%p908 bra 	$L__BB0_1566;
	mov.b64 	%rd12063, 32;
	mov.b64 	%rd12062, 26;
	mov.b64 	%rd12061, 12;
	mov.b64 	%rd12060, 46;
	mov.b64 	%rd12059, 284892035344952993;
	mov.b64 	%rd12058, 10;
	mov.b64 	%rd12057, 15;
	mov.b64 	%rd12056, 49;
	mov.b64 	%rd12055, 284946896714230849;
	mov.b64 	%rd12054, 29;
	bra.uni 	$L__BB0_1567;
$L__BB0_1562:
	setp.eq.s16 	%p906, %rs205, 29;
	@%p906 bra 	$L__BB0_1565;
	setp.eq.s16 	%p907, %rs205, 31;
	@%p907 bra 	$L__BB0_1567;
	mov.b64 	%rd12063, 28;
	mov.b64 	%rd12062, 30;
	mov.b64 	%rd12061, 17;
	mov.b64 	%rd12060, 41;
	mov.b64 	%rd12059, 285101185792936897;
	mov.b64 	%rd12058, 12;
	mov.b64 	%rd12056, 34;
	mov.b64 	%rd12055, 285149435401228961;
	mov.b64 	%rd12054, 43;
	bra.uni 	$L__BB0_1567;
$L__BB0_1565:
	mov.b64 	%rd12063, 30;
	mov.b64 	%rd12062, 28;
	mov.b64 	%rd12060, 9;
	mov.b64 	%rd12059, 284999998730417825;
	mov.b64 	%rd12058, 27;
	mov.b64 	%rd12057, 45;
	mov.b64 	%rd12056, 36;
	mov.b64 	%rd12055, 285051373020302049;
	mov.b64 	%rd12054, 49;
	mov.u64 	%rd12061, %rd12054;
	bra.uni 	$L__BB0_1567;
$L__BB0_1566:
	mov.b64 	%rd12063, 26;
	mov.b64 	%rd12062, 32;
	mov.b64 	%rd12061, 20;
	mov.b64 	%rd12060, 38;
	mov.b64 	%rd12059, 284776606749108353;
	mov.b64 	%rd12058, 46;
	mov.b64 	%rd12057, 43;
	mov.b64 	%rd12056, 23;
	mov.b64 	%rd12055, 284835282445914305;
	mov.b64 	%rd12054, 18;
$L__BB0_1567:
	setp.gt.s16 	%p909, %rs341, -1;
	cvt.u32.u64 	%r1149, %rd12063;
	shl.b64 	%rd8596, %rd446, %r1149;
	and.b64  	%rd8597, %rd8596, 288230376151711742;
	xor.b64  	%rd8598, %rd8597, %rd447;
	cvt.u32.u64 	%r1150, %rd12062;
	shr.u64 	%rd8599, %rd8598, %r1150;
	xor.b64  	%rd8600, %rd8599, %rd8598;
	cvt.u32.u64 	%r1151, %rd12061;
	shl.b64 	%rd8601, %rd8600, %r1151;
	and.b64  	%rd8602, %rd8601, 288230376151711742;
	xor.b64  	%rd8603, %rd8602, %rd8600;
	cvt.u32.u64 	%r1152, %rd12060;
	shr.u64 	%rd8604, %rd8603, %r1152;
	xor.b64  	%rd8605, %rd8604, %rd8603;
	mul.lo.s64 	%rd8606, %rd8605, %rd12059;
	and.b64  	%rd8607, %rd8606, 288230376151711743;
	cvt.u32.u64 	%r1153, %rd12058;
	shr.u64 	%rd8608, %rd8607, %r1153;
	xor.b64  	%rd8609, %rd8608, %rd8607;
	cvt.u32.u64 	%r1154, %rd12057;
	shr.u64 	%rd8610, %rd8609, %r1154;
	xor.b64  	%rd8611, %rd8610, %rd8609;
	cvt.u32.u64 	%r1155, %rd12056;
	shr.u64 	%rd8612, %rd8611, %r1155;
	xor.b64  	%rd8613, %rd8612, %rd8611;
	mul.lo.s64 	%rd8614, %rd8613, %rd12055;
	and.b64  	%rd8615, %rd8614, 288230376151711743;
	cvt.u32.u64 	%r1156, %rd12054;
	shr.u64 	%rd8616, %rd8615, %r1156;
	xor.b64  	%rd811, %rd8616, %rd8615;
	shl.b32 	%r1157, %r353, 26;
	cvt.u32.u64 	%r1158, %rd811;
	and.b32  	%r1159, %r1158, 67108863;
	or.b32  	%r1160, %r1159, %r1157;
	or.b32  	%r1161, %r1160, -2147483648;
	selp.b32 	%r1890, %r1160, %r1161, %p909;
	setp.eq.s32 	%p910, %r1890, -1;
	@%p910 bra 	$L__BB0_1572;
	shr.u64 	%rd12097, %rd811, 26;
	shl.b64 	%rd8617, %rd12097, 2;
	add.s64 	%rd11793, %rd1, %rd8617;
	ld.global.u32 	%r1918, [%rd11793];
	setp.ne.s32 	%p911, %r1918, -1;
	@%p911 bra 	$L__BB0_1570;
	atom.relaxed.global.cas.b32 	%r1918, [%rd11793], -1, %r1890;
	setp.eq.s32 	%p912, %r1918, -1;
	@%p912 bra 	$L__BB0_482;
$L__BB0_1570:
	xor.b32  	%r1162, %r1918, %r1890;
	and.b32  	%r1163, %r1162, 2147483647;
	setp.eq.s32 	%p913, %r1163, 0;
	mov.b16 	%rs643, 0;
	@%p913 bra 	$L__BB0_1743;
	shr.u32 	%r1164, %r1918, 26;
	cvt.u16.u32 	%rs477, %r1164;
	and.b16  	%rs478, %rs477, 31;
	setp.lt.u16 	%p914, %rs478, %rs640;
	min.u16 	%rs640, %rs478, %rs640;
	selp.b16 	%rs641, %rs205, %rs641, %p914;
$L__BB0_1572:
	add.s32 	%r358, %r216, 28;
	setp.eq.s32 	%p915, %r358, 32;
	@%p915 bra 	$L__BB0_1608;
	cvt.u16.u32 	%rs210, %r358;
	mov.b64 	%rd12073, 47;
	mov.b64 	%rd12072, 11;
	mov.b64 	%rd12071, 10;
	mov.b64 	%rd12070, 48;
	mov.b64 	%rd12069, 285196221169352481;
	mov.b64 	%rd12068, 28;
	mov.b64 	%rd12067, 39;
	mov.b64 	%rd12066, 50;
	mov.b64 	%rd12065, 285241608949781473;
	mov.b64 	%rd12064, 7;
	setp.gt.s16 	%p916, %rs210, 29;
	@%p916 bra 	$L__BB0_1576;
	setp.eq.s16 	%p918, %rs210, 28;
	@%p918 bra 	$L__BB0_1578;
	mov.b64 	%rd12073, 30;
	mov.b64 	%rd12072, 28;
	mov.b64 	%rd12070, 9;
	mov.b64 	%rd12069, 284999998730417825;
	mov.b64 	%rd12068, 27;
	mov.b64 	%rd12067, 45;
	mov.b64 	%rd12066, 36;
	mov.b64 	%rd12065, 285051373020302049;
	mov.b64 	%rd12064, 49;
	mov.u64 	%rd12071, %rd12064;
	bra.uni 	$L__BB0_1579;
$L__BB0_1576:
	setp.eq.s16 	%p917, %rs210, 31;
	@%p917 bra 	$L__BB0_1579;
	mov.b64 	%rd12073, 28;
	mov.b64 	%rd12072, 30;
	mov.b64 	%rd12071, 17;
	mov.b64 	%rd12070, 41;
	mov.b64 	%rd12069, 285101185792936897;
	mov.b64 	%rd12068, 12;
	mov.b64 	%rd12066, 34;
	mov.b64 	%rd12065, 285149435401228961;
	mov.b64 	%rd12064, 43;
	bra.uni 	$L__BB0_1579;
$L__BB0_1578:
	mov.b64 	%rd12073, 32;
	mov.b64 	%rd12072, 26;
	mov.b64 	%rd12071, 12;
	mov.b64 	%rd12070, 46;
	mov.b64 	%rd12069, 284892035344952993;
	mov.b64 	%rd12068, 10;
	mov.b64 	%rd12067, 15;
	mov.b64 	%rd12066, 49;
	mov.b64 	%rd12065, 284946896714230849;
	mov.b64 	%rd12064, 29;
$L__BB0_1579:
	setp.gt.s16 	%p919, %rs341, -1;
	cvt.u32.u64 	%r1165, %rd12073;
	shl.b64 	%rd8657, %rd446, %r1165;
	and.b64  	%rd8658, %rd8657, 288230376151711742;
	xor.b64  	%rd8659, %rd8658, %rd447;
	cvt.u32.u64 	%r1166, %rd12072;
	shr.u64 	%rd8660, %rd8659, %r1166;
	xor.b64  	%rd8661, %rd8660, %rd8659;
	cvt.u32.u64 	%r1167, %rd12071;
	shl.b64 	%rd8662, %rd8661, %r1167;
	and.b64  	%rd8663, %rd8662, 288230376151711742;
	xor.b64  	%rd8664, %rd8663, %rd8661;
	cvt.u32.u64 	%r1168, %rd12070;
	shr.u64 	%rd8665, %rd8664, %r1168;
	xor.b64  	%rd8666, %rd8665, %rd8664;
	mul.lo.s64 	%rd8667, %rd8666, %rd12069;
	and.b64  	%rd8668, %rd8667, 288230376151711743;
	cvt.u32.u64 	%r1169, %rd12068;
	shr.u64 	%rd8669, %rd8668, %r1169;
	xor.b64  	%rd8670, %rd8669, %rd8668;
	cvt.u32.u64 	%r1170, %rd12067;
	shr.u64 	%rd8671, %rd8670, %r1170;
	xor.b64  	%rd8672, %rd8671, %rd8670;
	cvt.u32.u64 	%r1171, %rd12066;
	shr.u64 	%rd8673, %rd8672, %r1171;
	xor.b64  	%rd8674, %rd8673, %rd8672;
	mul.lo.s64 	%rd8675, %rd8674, %rd12065;
	and.b64  	%rd8676, %rd8675, 288230376151711743;
	cvt.u32.u64 	%r1172, %rd12064;
	shr.u64 	%rd8677, %rd8676, %r1172;
	xor.b64  	%rd824, %rd8677, %rd8676;
	shl.b32 	%r1173, %r358, 26;
	cvt.u32.u64 	%r1174, %rd824;
	and.b32  	%r1175, %r1174, 67108863;
	or.b32  	%r1176, %r1175, %r1173;
	or.b32  	%r1177, %r1176, -2147483648;
	selp.b32 	%r1890, %r1176, %r1177, %p919;
	setp.eq.s32 	%p920, %r1890, -1;
	@%p920 bra 	$L__BB0_1584;
	shr.u64 	%rd12097, %rd824, 26;
	shl.b64 	%rd8678, %rd12097, 2;
	add.s64 	%rd11793, %rd1, %rd8678;
	ld.global.u32 	%r1919, [%rd11793];
	setp.ne.s32 	%p921, %r1919, -1;
	@%p921 bra 	$L__BB0_1582;
	atom.relaxed.global.cas.b32 	%r1919, [%rd11793], -1, %r1890;
	setp.eq.s32 	%p922, %r1919, -1;
	@%p922 bra 	$L__BB0_482;
$L__BB0_1582:
	xor.b32  	%r1178, %r1919, %r1890;
	and.b32  	%r1179, %r1178, 2147483647;
	setp.eq.s32 	%p923, %r1179, 0;
	mov.b16 	%rs643, 0;
	@%p923 bra 	$L__BB0_1743;
	shr.u32 	%r1180, %r1919, 26;
	cvt.u16.u32 	%rs482, %r1180;
	and.b16  	%rs483, %rs482, 31;
	setp.lt.u16 	%p924, %rs483, %rs640;
	min.u16 	%rs640, %rs483, %rs640;
	selp.b16 	%rs641, %rs210, %rs641, %p924;
$L__BB0_1584:
	add.s32 	%r363, %r216, 29;
	setp.eq.s32 	%p925, %r363, 32;
	@%p925 bra 	$L__BB0_1608;
	cvt.u16.u32 	%rs215, %r363;
	mov.b64 	%rd12083, 47;
	mov.b64 	%rd12082, 11;
	mov.b64 	%rd12081, 10;
	mov.b64 	%rd12080, 48;
	mov.b64 	%rd12079, 285196221169352481;
	mov.b64 	%rd12078, 28;
	mov.b64 	%rd12077, 39;
	mov.b64 	%rd12076, 50;
	mov.b64 	%rd12075, 285241608949781473;
	mov.b64 	%rd12074, 7;
	setp.eq.s16 	%p926, %rs215, 29;
	@%p926 bra 	$L__BB0_1588;
	setp.eq.s16 	%p927, %rs215, 31;
	@%p927 bra 	$L__BB0_1589;
	mov.b64 	%rd12083, 28;
	mov.b64 	%rd12082, 30;
	mov.b64 	%rd12081, 17;
	mov.b64 	%rd12080, 41;
	mov.b64 	%rd12079, 285101185792936897;
	mov.b64 	%rd12078, 12;
	mov.b64 	%rd12076, 34;
	mov.b64 	%rd12075, 285149435401228961;
	mov.b64 	%rd12074, 43;
	bra.uni 	$L__BB0_1589;
$L__BB0_1588:
	mov.b64 	%rd12083, 30;
	mov.b64 	%rd12082, 28;
	mov.b64 	%rd12080, 9;
	mov.b64 	%rd12079, 284999998730417825;
	mov.b64 	%rd12078, 27;
	mov.b64 	%rd12077, 45;
	mov.b64 	%rd12076, 36;
	mov.b64 	%rd12075, 285051373020302049;
	mov.b64 	%rd12074, 49;
	mov.u64 	%rd12081, %rd12074;
$L__BB0_1589:
	setp.gt.s16 	%p928, %rs341, -1;
	cvt.u32.u64 	%r1181, %rd12083;
	shl.b64 	%rd8708, %rd446, %r1181;
	and.b64  	%rd8709, %rd8708, 288230376151707648;
	xor.b64  	%rd8710, %rd8709, %rd447;
	cvt.u32.u64 	%r1182, %rd12082;
	shr.u64 	%rd8711, %rd8710, %r1182;
	xor.b64  	%rd8712, %rd8711, %rd8710;
	cvt.u32.u64 	%r1183, %rd12081;
	shl.b64 	%rd8713, %rd8712, %r1183;
	and.b64  	%rd8714, %rd8713, 288230376151711742;
	xor.b64  	%rd8715, %rd8714, %rd8712;
	cvt.u32.u64 	%r1184, %rd12080;
	shr.u64 	%rd8716, %rd8715, %r1184;
	xor.b64  	%rd8717, %rd8716, %rd8715;
	mul.lo.s64 	%rd8718, %rd8717, %rd12079;
	and.b64  	%rd8719, %rd8718, 288230376151711743;
	cvt.u32.u64 	%r1185, %rd12078;
	shr.u64 	%rd8720, %rd8719, %r1185;
	xor.b64  	%rd8721, %rd8720, %rd8719;
	cvt.u32.u64 	%r1186, %rd12077;
	shr.u64 	%rd8722, %rd8721, %r1186;
	xor.b64  	%rd8723, %rd8722, %rd8721;
	cvt.u32.u64 	%r1187, %rd12076;
	shr.u64 	%rd8724, %rd8723, %r1187;
	xor.b64  	%rd8725, %rd8724, %rd8723;
	mul.lo.s64 	%rd8726, %rd8725, %rd12075;
	and.b64  	%rd8727, %rd8726, 288230376151711743;
	cvt.u32.u64 	%r1188, %rd12074;
	shr.u64 	%rd8728, %rd8727, %r1188;
	xor.b64  	%rd837, %rd8728, %rd8727;
	shl.b32 	%r1189, %r363, 26;
	cvt.u32.u64 	%r1190, %rd837;
	and.b32  	%r1191, %r1190, 67108863;
	or.b32  	%r1192, %r1191, %r1189;
	or.b32  	%r1193, %r1192, -2147483648;
	selp.b32 	%r1890, %r1192, %r1193, %p928;
	setp.eq.s32 	%p929, %r1890, -1;
	@%p929 bra 	$L__BB0_1594;
	shr.u64 	%rd12097, %rd837, 26;
	shl.b64 	%rd8729, %rd12097, 2;
	add.s64 	%rd11793, %rd1, %rd8729;
	ld.global.u32 	%r1920, [%rd11793];
	setp.ne.s32 	%p930, %r1920, -1;
	@%p930 bra 	$L__BB0_1592;
	atom.relaxed.global.cas.b32 	%r1920, [%rd11793], -1, %r1890;
	setp.eq.s32 	%p931, %r1920, -1;
	@%p931 bra 	$L__BB0_482;
$L__BB0_1592:
	xor.b32  	%r1194, %r1920, %r1890;
	and.b32  	%r1195, %r1194, 2147483647;
	setp.eq.s32 	%p932, %r1195, 0;
	mov.b16 	%rs643, 0;
	@%p932 bra 	$L__BB0_1743;
	shr.u32 	%r1196, %r1920, 26;
	cvt.u16.u32 	%rs487, %r1196;
	and.b16  	%rs488, %rs487, 31;
	setp.lt.u16 	%p933, %rs488, %rs640;
	min.u16 	%rs640, %rs488, %rs640;
	selp.b16 	%rs641, %rs215, %rs641, %p933;
$L__BB0_1594:
	add.s32 	%r368, %r216, 30;
	setp.eq.s32 	%p934, %r368, 32;
	@%p934 bra 	$L__BB0_1608;
	setp.eq.s32 	%p935, %r368, 31;
	mov.b64 	%rd12092, 47;
	mov.b64 	%rd12091, 11;
	mov.b64 	%rd12090, 10;
	mov.b64 	%rd12089, 48;
	mov.b64 	%rd12088, 285196221169352481;
	mov.b64 	%rd12087, 28;
	mov.b64 	%rd12086, 50;
	mov.b64 	%rd12085, 285241608949781473;
	mov.b64 	%rd12084, 7;
	@%p935 bra 	$L__BB0_1597;
	mov.b64 	%rd12092, 28;
	mov.b64 	%rd12091, 30;
	mov.b64 	%rd12090, 17;
	mov.b64 	%rd12089, 41;
	mov.b64 	%rd12088, 285101185792936897;
	mov.b64 	%rd12087, 12;
	mov.b64 	%rd12086, 34;
	mov.b64 	%rd12085, 285149435401228961;
	mov.b64 	%rd12084, 43;
$L__BB0_1597:
	setp.gt.s16 	%p936, %rs341, -1;
	cvt.u32.u64 	%r1197, %rd12092;
	shl.b64 	%rd8748, %rd446, %r1197;
	and.b64  	%rd8749, %rd8748, 288230376151707648;
	xor.b64  	%rd8750, %rd8749, %rd447;
	cvt.u32.u64 	%r1198, %rd12091;
	shr.u64 	%rd8751, %rd8750, %r1198;
	xor.b64  	%rd8752, %rd8751, %rd8750;
	cvt.u32.u64 	%r1199, %rd12090;
	shl.b64 	%rd8753, %rd8752, %r1199;
	and.b64  	%rd8754, %rd8753, 288230376151711742;
	xor.b64  	%rd8755, %rd8754, %rd8752;
	cvt.u32.u64 	%r1200, %rd12089;
	shr.u64 	%rd8756, %rd8755, %r1200;
	xor.b64  	%rd8757, %rd8756, %rd8755;
	mul.lo.s64 	%rd8758, %rd8757, %rd12088;
	and.b64  	%rd8759, %rd8758, 288230376151711743;
	cvt.u32.u64 	%r1201, %rd12087;
	shr.u64 	%rd8760, %rd8759, %r1201;
	xor.b64  	%rd8761, %rd8760, %rd8759;
	shr.u64 	%rd8762, %rd8761, 39;
	xor.b64  	%rd8763, %rd8762, %rd8761;
	cvt.u32.u64 	%r1202, %rd12086;
	shr.u64 	%rd8764, %rd8763, %r1202;
	xor.b64  	%rd8765, %rd8764, %rd8763;
	mul.lo.s64 	%rd8766, %rd8765, %rd12085;
	and.b64  	%rd8767, %rd8766, 288230376151711743;
	cvt.u32.u64 	%r1203, %rd12084;
	shr.u64 	%rd8768, %rd8767, %r1203;
	xor.b64  	%rd849, %rd8768, %rd8767;
	shl.b32 	%r1204, %r368, 26;
	cvt.u32.u64 	%r1205, %rd849;
	and.b32  	%r1206, %r1205, 67108863;
	or.b32  	%r1207, %r1206, %r1204;
	or.b32  	%r1208, %r1207, -2147483648;
	selp.b32 	%r1890, %r1207, %r1208, %p936;
	setp.eq.s32 	%p937, %r1890, -1;
	@%p937 bra 	$L__BB0_1602;
	shr.u64 	%rd12097, %rd849, 26;
	shl.b64 	%rd8769, %rd12097, 2;
	add.s64 	%rd11793, %rd1, %rd8769;
	ld.global.u32 	%r1921, [%rd11793];
	setp.ne.s32 	%p938, %r1921, -1;
	@%p938 bra 	$L__BB0_1600;
	atom.relaxed.global.cas.b32 	%r1921, [%rd11793], -1, %r1890;
	setp.eq.s32 	%p939, %r1921, -1;
	@%p939 bra 	$L__BB0_482;
$L__BB0_1600:
	xor.b32  	%r1209, %r1921, %r1890;
	and.b32  	%r1210, %r1209, 2147483647;
	setp.eq.s32 	%p940, %r1210, 0;
	mov.b16 	%rs643, 0;
	@%p940 bra 	$L__BB0_1743;
	shr.u32 	%r1211, %r1921, 26;
	cvt.u16.u32 	%rs491, %r1211;
	and.b16  	%rs492, %rs491, 31;
	setp.lt.u16 	%p941, %rs492, %rs640;
	min.u16 	%rs640, %rs492, %rs640;
	cvt.u16.u32 	%rs493, %r368;
	selp.b16 	%rs641, %rs493, %rs641, %p941;
$L__BB0_1602:
	add.s32 	%r373, %r216, 31;
	setp.eq.s32 	%p942, %r373, 32;
	@%p942 bra 	$L__BB0_1608;
	setp.gt.s16 	%p943, %rs341, -1;
	mul.lo.s64 	%rd8770, %rd445, 102597629011034112;
	and.b64  	%rd8771, %rd8770, 288089638663356416;
	xor.b64  	%rd8772, %rd8771, %rd447;
	shr.u64 	%rd8773, %rd8772, 11;
	xor.b64  	%rd8774, %rd8773, %rd8772;
	shl.b64 	%rd8775, %rd8774, 10;
	and.b64  	%rd8776, %rd8775, 288230376151710720;
	xor.b64  	%rd8777, %rd8776, %rd8774;
	shr.u64 	%rd8778, %rd8777, 48;
	xor.b64  	%rd8779, %rd8778, %rd8777;
	mul.lo.s64 	%rd8780, %rd8779, 285196221169352481;
	and.b64  	%rd8781, %rd8780, 288230376151711743;
	shr.u64 	%rd8782, %rd8781, 28;
	shr.u64 	%rd8783, %rd8781, 39;
	xor.b64  	%rd8784, %rd8782, %rd8783;
	shr.u64 	%rd8785, %rd8781, 50;
	xor.b64  	%rd8786, %rd8784, %rd8785;
	xor.b64  	%rd8787, %rd8786, %rd8780;
	mul.lo.s64 	%rd8788, %rd8787, 285241608949781473;
	and.b64  	%rd8789, %rd8788, 288230376151711743;
	shr.u64 	%rd8790, %rd8789, 7;
	xor.b64  	%rd852, %rd8790, %rd8789;
	cvt.u32.u64 	%r1212, %rd852;
	and.b32  	%r1213, %r1212, 67108863;
	selp.b32 	%r1214, 2080374784, -67108864, %p943;
	or.b32  	%r1890, %r1213, %r1214;
	setp.eq.s32 	%p944, %r1890, -1;
	@%p944 bra 	$L__BB0_1608;
	shr.u64 	%rd12097, %rd852, 26;
	shl.b64 	%rd8791, %rd12097, 2;
	add.s64 	%rd11793, %rd1, %rd8791;
	ld.global.u32 	%r1922, [%rd11793];
	setp.ne.s32 	%p945, %r1922, -1;
	@%p945 bra 	$L__BB0_1606;
	atom.relaxed.global.cas.b32 	%r1922, [%rd11793], -1, %r1890;
	setp.eq.s32 	%p946, %r1922, -1;
	@%p946 bra 	$L__BB0_482;
$L__BB0_1606:
	xor.b32  	%r1215, %r1922, %r1890;
	and.b32  	%r1216, %r1215, 2147483647;
	setp.eq.s32 	%p947, %r1216, 0;
	mov.b16 	%rs643, 0;
	@%p947 bra 	$L__BB0_1743;
	shr.u32 	%r1217, %r1922, 26;
	cvt.u16.u32 	%rs496, %r1217;
	and.b16  	%rs497, %rs496, 31;
	setp.lt.u16 	%p948, %rs497, %rs640;
	min.u16 	%rs640, %rs497, %rs640;
	cvt.u16.u32 	%rs498, %r373;
	selp.b16 	%rs641, %rs498, %rs641, %p948;
$L__BB0_1608:
	setp.eq.s16 	%p957, %rs640, 32;
	selp.b16 	%rs642, 0, %rs641, %p957;
$L__BB0_1609:
	setp.gt.s16 	%p958, %rs642, 15;
	@%p958 bra 	$L__BB0_1625;
	setp.gt.s16 	%p974, %rs642, 7;
	@%p974 bra 	$L__BB0_1618;
	setp.gt.s16 	%p982, %rs642, 3;
	@%p982 bra 	$L__BB0_1615;
	setp.gt.s16 	%p986, %rs642, 1;
	@%p986 bra 	$L__BB0_1642;
	setp.eq.s16 	%p988, %rs642, 0;
	@%p988 bra 	$L__BB0_1614;
	bra.uni 	$L__BB0_1640;
$L__BB0_1614:
	mul.lo.s64 	%rd9447, %rd445, 238727102506831872;
	and.b64  	%rd9448, %rd9447, 288230376151707648;
	xor.b64  	%rd9449, %rd447, %rd9448;
	shr.u64 	%rd9450, %rd9449, 46;
	xor.b64  	%rd9451, %rd9450, %rd9449;
	shl.b64 	%rd9452, %rd9451, 37;
	and.b64  	%rd9453, %rd9452, 288230238712758272;
	xor.b64  	%rd9454, %rd9453, %rd9451;
	shr.u64 	%rd9455, %rd9454, 21;
	xor.b64  	%rd9456, %rd9455, %rd9454;
	mul.lo.s64 	%rd9457, %rd9456, 236110392309990593;
	and.b64  	%rd9458, %rd9457, 288230376151711743;
	shr.u64 	%rd9459, %rd9458, 43;
	shr.u64 	%rd9460, %rd9458, 31;
	xor.b64  	%rd9461, %rd9460, %rd9459;
	xor.b64  	%rd9462, %rd9461, %rd9458;
	shr.u64 	%rd9463, %rd9462, 23;
	xor.b64  	%rd9464, %rd9463, %rd9462;
	mul.lo.s64 	%rd9465, %rd9464, 246919711164770529;
	and.b64  	%rd9466, %rd9465, 288230376151711743;
	shr.u64 	%rd9467, %rd9466, 28;
	xor.b64  	%rd12093, %rd9467, %rd9466;
	bra.uni 	$L__BB0_1672;
$L__BB0_1615:
	setp.gt.s16 	%p983, %rs642, 5;
	@%p983 bra 	$L__BB0_1646;
	setp.eq.s16 	%p985, %rs642, 4;
	@%p985 bra 	$L__BB0_1617;
	bra.uni 	$L__BB0_1644;
$L__BB0_1617:
	mul.lo.s64 	%rd9363, %rd445, 263478739329271808;
	and.b64  	%rd9364, %rd9363, 288230376151709696;
	xor.b64  	%rd9365, %rd447, %rd9364;
	shr.u64 	%rd9366, %rd9365, 47;
	xor.b64  	%rd9367, %rd9366, %rd9365;
	shl.b64 	%rd9368, %rd9367, 35;
	and.b64  	%rd9369, %rd9368, 288230341791973376;
	xor.b64  	%rd9370, %rd9369, %rd9367;
	shr.u64 	%rd9371, %rd9370, 23;
	xor.b64  	%rd9372, %rd9371, %rd9370;
	mul.lo.s64 	%rd9373, %rd9372, 271360135202345537;
	and.b64  	%rd9374, %rd9373, 288230376151711743;
	shr.u64 	%rd9375, %rd9374, 23;
	xor.b64  	%rd9376, %rd9375, %rd9374;
	shr.u64 	%rd9377, %rd9376, 30;
	xor.b64  	%rd9378, %rd9377, %rd9376;
	shr.u64 	%rd9379, %rd9378, 26;
	xor.b64  	%rd9380, %rd9379, %rd9378;
	mul.lo.s64 	%rd9381, %rd9380, 272674155842871233;
	and.b64  	%rd9382, %rd9381, 288230376151711743;
	shr.u64 	%rd9383, %rd9382, 20;
	xor.b64  	%rd12093, %rd9383, %rd9382;
	bra.uni 	$L__BB0_1672;
$L__BB0_1618:
	setp.gt.s16 	%p975, %rs642, 11;
	@%p975 bra 	$L__BB0_1622;
	setp.gt.s16 	%p979, %rs642, 9;
	@%p979 bra 	$L__BB0_1650;
	setp.eq.s16 	%p981, %rs642, 8;
	@%p981 bra 	$L__BB0_1621;
	bra.uni 	$L__BB0_1648;
$L__BB0_1621:
	mul.lo.s64 	%rd9279, %rd445, 20118230257369088;
	and.b64  	%rd9280, %rd9279, 288230374004228096;
	xor.b64  	%rd9281, %rd447, %rd9280;
	shr.u64 	%rd9282, %rd9281, 27;
	xor.b64  	%rd9283, %rd9282, %rd9281;
	shl.b64 	%rd9284, %rd9283, 34;
	and.b64  	%rd9285, %rd9284, 288230358971842560;
	xor.b64  	%rd9286, %rd9285, %rd9283;
	shr.u64 	%rd9287, %rd9286, 24;
	xor.b64  	%rd9288, %rd9287, %rd9286;
	mul.lo.s64 	%rd9289, %rd9288, 278162633336634177;
	and.b64  	%rd9290, %rd9289, 288230376151711743;
	shr.u64 	%rd9291, %rd9290, 29;
	shr.u64 	%rd9292, %rd9290, 40;
	xor.b64  	%rd9293, %rd9292, %rd9291;
	xor.b64  	%rd9294, %rd9293, %rd9290;
	shr.u64 	%rd9295, %rd9294, 20;
	xor.b64  	%rd9296, %rd9295, %rd9294;
	mul.lo.s64 	%rd9297, %rd9296, 278645698719794337;
	and.b64  	%rd9298, %rd9297, 288230376151711743;
	shr.u64 	%rd9299, %rd9298, 27;
	xor.b64  	%rd12093, %rd9299, %rd9298;
	bra.uni 	$L__BB0_1672;
$L__BB0_1622:
	setp.gt.s16 	%p976, %rs642, 13;
	@%p976 bra 	$L__BB0_1654;
	setp.eq.s16 	%p978, %rs642, 12;
	@%p978 bra 	$L__BB0_1624;
	bra.uni 	$L__BB0_1652;
$L__BB0_1624:
	mul.lo.s64 	%rd9195, %rd445, 4649248793034752;
	and.b64  	%rd9196, %rd9195, 288230376151187456;
	xor.b64  	%rd9197, %rd447, %rd9196;
	shr.u64 	%rd9198, %rd9197, 39;
	xor.b64  	%rd9199, %rd9198, %rd9197;
	shl.b64 	%rd9200, %rd9199, 41;
	and.b64  	%rd9201, %rd9200, 288228177128456192;
	xor.b64  	%rd9202, %rd9201, %rd9199;
	shr.u64 	%rd9203, %rd9202, 17;
	xor.b64  	%rd9204, %rd9203, %rd9202;
	mul.lo.s64 	%rd9205, %rd9204, 281055405630294177;
	and.b64  	%rd9206, %rd9205, 288230376151711743;
	shr.u64 	%rd9207, %rd9206, 24;
	shr.u64 	%rd9208, %rd9206, 39;
	xor.b64  	%rd9209, %rd9208, %rd9207;
	xor.b64  	%rd9210, %rd9209, %rd9206;
	shr.u64 	%rd9211, %rd9210, 21;
	xor.b64  	%rd9212, %rd9211, %rd9210;
	mul.lo.s64 	%rd9213, %rd9212, 281304181919950017;
	and.b64  	%rd9214, %rd9213, 288230376151711743;
	shr.u64 	%rd9215, %rd9214, 25;
	xor.b64  	%rd12093, %rd9215, %rd9214;
	bra.uni 	$L__BB0_1672;
$L__BB0_1625:
	setp.gt.s16 	%p959, %rs642, 23;
	@%p959 bra 	$L__BB0_1633;
	setp.gt.s16 	%p967, %rs642, 19;
	@%p967 bra 	$L__BB0_1630;
	setp.gt.s16 	%p971, %rs642, 17;
	@%p971 bra 	$L__BB0_1658;
	setp.eq.s16 	%p973, %rs642, 16;
	@%p973 bra 	$L__BB0_1629;
	bra.uni 	$L__BB0_1656;
$L__BB0_1629:
	mul.lo.s64 	%rd9111, %rd445, 33661307966193664;
	and.b64  	%rd9112, %rd9111, 288230341791973376;
	xor.b64  	%rd9113, %rd447, %rd9112;
	shr.u64 	%rd9114, %rd9113, 23;
	xor.b64  	%rd9115, %rd9114, %rd9113;
	shl.b64 	%rd9116, %rd9115, 49;
	and.b64  	%rd9117, %rd9116, 287667426198290432;
	xor.b64  	%rd9118, %rd9117, %rd9115;
	shr.u64 	%rd9119, %rd9118, 9;
	xor.b64  	%rd9120, %rd9119, %rd9118;
	mul.lo.s64 	%rd9121, %rd9120, 282656800181208193;
	and.b64  	%rd9122, %rd9121, 288230376151711743;
	shr.u64 	%rd9123, %rd9122, 20;
	xor.b64  	%rd9124, %rd9123, %rd9122;
	shr.u64 	%rd9125, %rd9124, 29;
	shr.u64 	%rd9126, %rd9122, 44;
	xor.b64  	%rd9127, %rd9126, %rd9125;
	xor.b64  	%rd9128, %rd9127, %rd9124;
	mul.lo.s64 	%rd9129, %rd9128, 282808089278945825;
	and.b64  	%rd9130, %rd9129, 288230376151711743;
	shr.u64 	%rd9131, %rd9130, 35;
	xor.b64  	%rd12093, %rd9131, %rd9130;
	bra.uni 	$L__BB0_1672;
$L__BB0_1630:
	setp.gt.s16 	%p968, %rs642, 21;
	@%p968 bra 	$L__BB0_1662;
	setp.eq.s16 	%p970, %rs642, 20;
	@%p970 bra 	$L__BB0_1632;
	bra.uni 	$L__BB0_1660;
$L__BB0_1632:
	mul.lo.s64 	%rd9027, %rd445, 149144745640198144;
	and.b64  	%rd9028, %rd9027, 288230375614840832;
	xor.b64  	%rd9029, %rd447, %rd9028;
	shr.u64 	%rd9030, %rd9029, 29;
	xor.b64  	%rd9031, %rd9030, %rd9029;
	shl.b64 	%rd9032, %rd9031, 50;
	and.b64  	%rd9033, %rd9032, 287104476244869120;
	xor.b64  	%rd9034, %rd9033, %rd9031;
	shr.u64 	%rd9035, %rd9034, 8;
	xor.b64  	%rd9036, %rd9035, %rd9034;
	mul.lo.s64 	%rd9037, %rd9036, 283673798668558849;
	and.b64  	%rd9038, %rd9037, 288230376151711743;
	shr.u64 	%rd9039, %rd9038, 43;
	shr.u64 	%rd9040, %rd9038, 39;
	shr.u64 	%rd9041, %rd9038, 49;
	xor.b64  	%rd9042, %rd9040, %rd9039;
	xor.b64  	%rd9043, %rd9042, %rd9041;
	xor.b64  	%rd9044, %rd9043, %rd9037;
	mul.lo.s64 	%rd9045, %rd9044, 283775378267652545;
	and.b64  	%rd9046, %rd9045, 288230376151711743;
	shr.u64 	%rd9047, %rd9046, 24;
	xor.b64  	%rd12093, %rd9047, %rd9046;
	bra.uni 	$L__BB0_1672;
$L__BB0_1633:
	setp.gt.s16 	%p960, %rs642, 27;
	@%p960 bra 	$L__BB0_1637;
	setp.gt.s16 	%p964, %rs642, 25;
	@%p964 bra 	$L__BB0_1666;
	setp.eq.s16 	%p966, %rs642, 24;
	@%p966 bra 	$L__BB0_1636;
	bra.uni 	$L__BB0_1664;
$L__BB0_1636:
	mul.lo.s64 	%rd8943, %rd445, 20118230257369088;
	and.b64  	%rd8944, %rd8943, 288230374004228096;
	xor.b64  	%rd8945, %rd447, %rd8944;
	shr.u64 	%rd8946, %rd8945, 27;
	xor.b64  	%rd8947, %rd8946, %rd8945;
	shl.b64 	%rd8948, %rd8947, 18;
	and.b64  	%rd8949, %rd8948, 288230376151449600;
	xor.b64  	%rd8950, %rd8949, %rd8947;
	shr.u64 	%rd8951, %rd8950, 40;
	xor.b64  	%rd8952, %rd8951, %rd8950;
	mul.lo.s64 	%rd8953, %rd8952, 284376887564999745;
	and.b64  	%rd8954, %rd8953, 288230376151711743;
	shr.u64 	%rd8955, %rd8954, 39;
	xor.b64  	%rd8956, %rd8955, %rd8954;
	shr.u64 	%rd8957, %rd8956, 14;
	xor.b64  	%rd8958, %rd8957, %rd8956;
	shr.u64 	%rd8959, %rd8958, 32;
	xor.b64  	%rd8960, %rd8959, %rd8958;
	mul.lo.s64 	%rd8961, %rd8960, 284449821023173761;
	and.b64  	%rd8962, %rd8961, 288230376151711743;
	shr.u64 	%rd8963, %rd8962, 20;
	xor.b64  	%rd12093, %rd8963, %rd8962;
	bra.uni 	$L__BB0_1672;
$L__BB0_1637:
	setp.gt.s16 	%p961, %rs642, 29;
	@%p961 bra 	$L__BB0_1670;
	setp.eq.s16 	%p963, %rs642, 28;
	@%p963 bra 	$L__BB0_1639;
	bra.uni 	$L__BB0_1668;
$L__BB0_1639:
	mul.lo.s64 	%rd8859, %rd445, 40236460514738176;
	and.b64  	%rd8860, %rd8859, 288230371856744448;
	xor.b64  	%rd8861, %rd447, %rd8860;
	shr.u64 	%rd8862, %rd8861, 26;
	xor.b64  	%rd8863, %rd8862, %rd8861;
	shl.b64 	%rd8864, %rd8863, 12;
	and.b64  	%rd8865, %rd8864, 288230376151707648;
	xor.b64  	%rd8866, %rd8865, %rd8863;
	shr.u64 	%rd8867, %rd8866, 46;
	xor.b64  	%rd8868, %rd8867, %rd8866;
	mul.lo.s64 	%rd8869, %rd8868, 284892035344952993;
	and.b64  	%rd8870, %rd8869, 288230376151711743;
	shr.u64 	%rd8871, %rd8870, 10;
	xor.b64  	%rd8872, %rd8871, %rd8870;
	shr.u64 	%rd8873, %rd8872, 15;
	shr.u64 	%rd8874, %rd8870, 49;
	xor.b64  	%rd8875, %rd8874, %rd8873;
	xor.b64  	%rd8876, %rd8875, %rd8872;
	mul.lo.s64 	%rd8877, %rd8876, 284946896714230849;
	and.b64  	%rd8878, %rd8877, 288230376151711743;
	shr.u64 	%rd8879, %rd8878, 29;
	xor.b64  	%rd12093, %rd8879, %rd8878;
	bra.uni 	$L__BB0_1672;
$L__BB0_1640:
	mul.lo.s64 	%rd9426, %rd445, 131739369664635904;
	and.b64  	%rd9427, %rd9426, 288230376151710720;
	xor.b64  	%rd9428, %rd447, %rd9427;
	shr.u64 	%rd9429, %rd9428, 48;
	xor.b64  	%rd9430, %rd9429, %rd9428;
	shl.b64 	%rd9431, %rd9430, 35;
	and.b64  	%rd9432, %rd9431, 288230341791973376;
	xor.b64  	%rd9433, %rd9432, %rd9430;
	shr.u64 	%rd9434, %rd9433, 23;
	xor.b64  	%rd9435, %rd9434, %rd9433;
	mul.lo.s64 	%rd9436, %rd9435, 254009204483154977;
	and.b64  	%rd9437, %rd9436, 288230376151711743;
	shr.u64 	%rd9438, %rd9437, 40;
	shr.u64 	%rd9439, %rd9437, 34;
	xor.b64  	%rd9440, %rd9439, %rd9438;
	xor.b64  	%rd9441, %rd9440, %rd9437;
	shr.u64 	%rd9442, %rd9441, 19;
	xor.b64  	%rd9443, %rd9442, %rd9441;
	mul.lo.s64 	%rd9444, %rd9443, 259019297824935521;
	and.b64  	%rd9445, %rd9444, 288230376151711743;
	shr.u64 	%rd9446, %rd9445, 26;
	xor.b64  	%rd12093, %rd9446, %rd9445;
	bra.uni 	$L__BB0_1672;
$L__BB0_1641:
	mul.lo.s64 	%rd9405, %rd445, 90217281572192256;
	and.b64  	%rd9406, %rd9405, 288230376151695360;
	xor.b64  	%rd9407, %rd447, %rd9406;
	shr.u64 	%rd9408, %rd9407, 44;
	xor.b64  	%rd9409, %rd9408, %rd9407;
	shl.b64 	%rd9410, %rd9409, 39;
	and.b64  	%rd9411, %rd9410, 288229826395897856;
	xor.b64  	%rd9412, %rd9411, %rd9409;
	shr.u64 	%rd9413, %rd9412, 19;
	xor.b64  	%rd9414, %rd9413, %rd9412;
	mul.lo.s64 	%rd9415, %rd9414, 262748614696183809;
	and.b64  	%rd9416, %rd9415, 288230376151711743;
	shr.u64 	%rd9417, %rd9416, 44;
	shr.u64 	%rd9418, %rd9416, 30;
	xor.b64  	%rd9419, %rd9418, %rd9417;
	xor.b64  	%rd9420, %rd9419, %rd9416;
	shr.u64 	%rd9421, %rd9420, 15;
	xor.b64  	%rd9422, %rd9421, %rd9420;
	mul.lo.s64 	%rd9423, %rd9422, 265632916863469185;
	and.b64  	%rd9424, %rd9423, 288230376151711743;
	shr.u64 	%rd9425, %rd9424, 30;
	xor.b64  	%rd12093, %rd9425, %rd9424;
	bra.uni 	$L__BB0_1672;
$L__BB0_1642:
	setp.eq.s16 	%p987, %rs642, 2;
	@%p987 bra 	$L__BB0_1641;
	mul.lo.s64 	%rd9384, %rd445, 189223828861952000;
	and.b64  	%rd9385, %rd9384, 288230376151703552;
	xor.b64  	%rd9386, %rd447, %rd9385;
	shr.u64 	%rd9387, %rd9386, 45;
	xor.b64  	%rd9388, %rd9387, %rd9386;
	shl.b64 	%rd9389, %rd9388, 34;
	and.b64  	%rd9390, %rd9389, 288230358971842560;
	xor.b64  	%rd9391, %rd9390, %rd9388;
	shr.u64 	%rd9392, %rd9391, 24;
	xor.b64  	%rd9393, %rd9392, %rd9391;
	mul.lo.s64 	%rd9394, %rd9393, 267930342616089025;
	and.b64  	%rd9395, %rd9394, 288230376151711743;
	shr.u64 	%rd9396, %rd9395, 39;
	shr.u64 	%rd9397, %rd9395, 33;
	shr.u64 	%rd9398, %rd9395, 25;
	xor.b64  	%rd9399, %rd9397, %rd9396;
	xor.b64  	%rd9400, %rd9399, %rd9398;
	xor.b64  	%rd9401, %rd9400, %rd9394;
	mul.lo.s64 	%rd9402, %rd9401, 269803562387617729;
	and.b64  	%rd9403, %rd9402, 288230376151711743;
	shr.u64 	%rd9404, %rd9403, 28;
	xor.b64  	%rd12093, %rd9404, %rd9403;
	bra.uni 	$L__BB0_1672;
$L__BB0_1644:
	mul.lo.s64 	%rd9342, %rd445, 180434563144384512;
	and.b64  	%rd9343, %rd9342, 288230376151678976;
	xor.b64  	%rd9344, %rd447, %rd9343;
	shr.u64 	%rd9345, %rd9344, 43;
	xor.b64  	%rd9346, %rd9345, %rd9344;
	shl.b64 	%rd9347, %rd9346, 33;
	and.b64  	%rd9348, %rd9347, 288230367561777152;
	xor.b64  	%rd9349, %rd9348, %rd9346;
	shr.u64 	%rd9350, %rd9349, 25;
	xor.b64  	%rd9351, %rd9350, %rd9349;
	mul.lo.s64 	%rd9352, %rd9351, 273798227679489921;
	and.b64  	%rd9353, %rd9352, 288230376151711743;
	shr.u64 	%rd9354, %rd9353, 41;
	shr.u64 	%rd9355, %rd9353, 36;
	xor.b64  	%rd9356, %rd9355, %rd9354;
	xor.b64  	%rd9357, %rd9356, %rd9353;
	shr.u64 	%rd9358, %rd9357, 20;
	xor.b64  	%rd9359, %rd9358, %rd9357;
	mul.lo.s64 	%rd9360, %rd9359, 274770761918487905;
	and.b64  	%rd9361, %rd9360, 288230376151711743;
	shr.u64 	%rd9362, %rd9361, 23;
	xor.b64  	%rd12093, %rd9362, %rd9361;
	bra.uni 	$L__BB0_1672;
$L__BB0_1645:
	mul.lo.s64 	%rd9321, %rd445, 160945842058952704;
	and.b64  	%rd9322, %rd9321, 288230358971842560;
	xor.b64  	%rd9323, %rd447, %rd9322;
	shr.u64 	%rd9324, %rd9323, 24;
	xor.b64  	%rd9325, %rd9324, %rd9323;
	shl.b64 	%rd9326, %rd9325, 12;
	and.b64  	%rd9327, %rd9326, 288230376151707648;
	xor.b64  	%rd9328, %rd9327, %rd9325;
	shr.u64 	%rd9329, %rd9328, 46;
	xor.b64  	%rd9330, %rd9329, %rd9328;
	mul.lo.s64 	%rd9331, %rd9330, 275620470718573249;
	and.b64  	%rd9332, %rd9331, 288230376151711743;
	shr.u64 	%rd9333, %rd9332, 38;
	shr.u64 	%rd9334, %rd9332, 42;
	shr.u64 	%rd9335, %rd9332, 24;
	xor.b64  	%rd9336, %rd9334, %rd9333;
	xor.b64  	%rd9337, %rd9336, %rd9335;
	xor.b64  	%rd9338, %rd9337, %rd9331;
	mul.lo.s64 	%rd9339, %rd9338, 276369236322456321;
	and.b64  	%rd9340, %rd9339, 288230376151711743;
	shr.u64 	%rd9341, %rd9340, 29;
	xor.b64  	%rd12093, %rd9341, %rd9340;
	bra.uni 	$L__BB0_1672;
$L__BB0_1646:
	setp.eq.s16 	%p984, %rs642, 6;
	@%p984 bra 	$L__BB0_1645;
	mul.lo.s64 	%rd9300, %rd445, 74387980688556032;
	and.b64  	%rd9301, %rd9300, 288230376143323136;
	xor.b64  	%rd9302, %rd447, %rd9301;
	shr.u64 	%rd9303, %rd9302, 35;
	xor.b64  	%rd9304, %rd9303, %rd9302;
	shl.b64 	%rd9305, %rd9304, 35;
	and.b64  	%rd9306, %rd9305, 288230341791973376;
	xor.b64  	%rd9307, %rd9306, %rd9304;
	shr.u64 	%rd9308, %rd9307, 23;
	xor.b64  	%rd9309, %rd9308, %rd9307;
	mul.lo.s64 	%rd9310, %rd9309, 277034064015897377;
	and.b64  	%rd9311, %rd9310, 288230376151711743;
	shr.u64 	%rd9312, %rd9311, 26;
	shr.u64 	%rd9313, %rd9311, 46;
	xor.b64  	%rd9314, %rd9313, %rd9312;
	xor.b64  	%rd9315, %rd9314, %rd9311;
	shr.u64 	%rd9316, %rd9315, 23;
	xor.b64  	%rd9317, %rd9316, %rd9315;
	mul.lo.s64 	%rd9318, %rd9317, 277628311561397793;
	and.b64  	%rd9319, %rd9318, 288230376151711743;
	shr.u64 	%rd9320, %rd9319, 26;
	xor.b64  	%rd12093, %rd9320, %rd9319;
	bra.uni 	$L__BB0_1672;
$L__BB0_1648:
	mul.lo.s64 	%rd9258, %rd445, 148775961377112064;
	and.b64  	%rd9259, %rd9258, 288230376134934528;
	xor.b64  	%rd9260, %rd447, %rd9259;
	shr.u64 	%rd9261, %rd9260, 34;
	xor.b64  	%rd9262, %rd9261, %rd9260;
	shl.b64 	%rd9263, %rd9262, 20;
	and.b64  	%rd9264, %rd9263, 288230376150663168;
	xor.b64  	%rd9265, %rd9264, %rd9262;
	shr.u64 	%rd9266, %rd9265, 38;
	xor.b64  	%rd9267, %rd9266, %rd9265;
	mul.lo.s64 	%rd9268, %rd9267, 279084500409736705;
	and.b64  	%rd9269, %rd9268, 288230376151711743;
	shr.u64 	%rd9270, %rd9269, 40;
	shr.u64 	%rd9271, %rd9269, 33;
	shr.u64 	%rd9272, %rd9269, 25;
	xor.b64  	%rd9273, %rd9271, %rd9270;
	xor.b64  	%rd9274, %rd9273, %rd9272;
	xor.b64  	%rd9275, %rd9274, %rd9268;
	mul.lo.s64 	%rd9276, %rd9275, 279484911596695201;
	and.b64  	%rd9277, %rd9276, 288230376151711743;
	shr.u64 	%rd9278, %rd9277, 30;
	xor.b64  	%rd12093, %rd9278, %rd9277;
	bra.uni 	$L__BB0_1672;
$L__BB0_1649:
	mul.lo.s64 	%rd9237, %rd445, 131739369664635904;
	and.b64  	%rd9238, %rd9237, 288230376151710720;
	xor.b64  	%rd9239, %rd447, %rd9238;
	shr.u64 	%rd9240, %rd9239, 48;
	xor.b64  	%rd9241, %rd9240, %rd9239;
	shl.b64 	%rd9242, %rd9241, 19;
	and.b64  	%rd9243, %rd9242, 288230376151187456;
	xor.b64  	%rd9244, %rd9243, %rd9241;
	shr.u64 	%rd9245, %rd9244, 39;
	xor.b64  	%rd9246, %rd9245, %rd9244;
	mul.lo.s64 	%rd9247, %rd9246, 279851713384313729;
	and.b64  	%rd9248, %rd9247, 288230376151711743;
	shr.u64 	%rd9249, %rd9248, 26;
	shr.u64 	%rd9250, %rd9248, 46;
	xor.b64  	%rd9251, %rd9250, %rd9249;
	xor.b64  	%rd9252, %rd9251, %rd9248;
	shr.u64 	%rd9253, %rd9252, 23;
	xor.b64  	%rd9254, %rd9253, %rd9252;
	mul.lo.s64 	%rd9255, %rd9254, 280188987274752513;
	and.b64  	%rd9256, %rd9255, 288230376151711743;
	shr.u64 	%rd9257, %rd9256, 28;
	xor.b64  	%rd12093, %rd9257, %rd9256;
	bra.uni 	$L__BB0_1672;
$L__BB0_1650:
	setp.eq.s16 	%p980, %rs642, 10;
	@%p980 bra 	$L__BB0_1649;
	mul.lo.s64 	%rd9216, %rd445, 90217281572192256;
	and.b64  	%rd9217, %rd9216, 288230376151695360;
	xor.b64  	%rd9218, %rd447, %rd9217;
	shr.u64 	%rd9219, %rd9218, 44;
	xor.b64  	%rd9220, %rd9219, %rd9218;
	shl.b64 	%rd9221, %rd9220, 30;
	and.b64  	%rd9222, %rd9221, 288230375077969920;
	xor.b64  	%rd9223, %rd9222, %rd9220;
	shr.u64 	%rd9224, %rd9223, 28;
	xor.b64  	%rd9225, %rd9224, %rd9223;
	mul.lo.s64 	%rd9226, %rd9225, 280500128220004769;
	and.b64  	%rd9227, %rd9226, 288230376151711743;
	shr.u64 	%rd9228, %rd9227, 43;
	xor.b64  	%rd9229, %rd9228, %rd9227;
	shr.u64 	%rd9230, %rd9229, 12;
	xor.b64  	%rd9231, %rd9230, %rd9229;
	shr.u64 	%rd9232, %rd9231, 26;
	xor.b64  	%rd9233, %rd9232, %rd9231;
	mul.lo.s64 	%rd9234, %rd9233, 280788122285418593;
	and.b64  	%rd9235, %rd9234, 288230376151711743;
	shr.u64 	%rd9236, %rd9235, 31;
	xor.b64  	%rd12093, %rd9236, %rd9235;
	bra.uni 	$L__BB0_1672;
$L__BB0_1652:
	mul.lo.s64 	%rd9174, %rd445, 74572372820099072;
	and.b64  	%rd9175, %rd9174, 288230375883276288;
	xor.b64  	%rd9176, %rd447, %rd9175;
	shr.u64 	%rd9177, %rd9176, 30;
	xor.b64  	%rd9178, %rd9177, %rd9176;
	shl.b64 	%rd9179, %rd9178, 15;
	and.b64  	%rd9180, %rd9179, 288230376151678976;
	xor.b64  	%rd9181, %rd9180, %rd9178;
	shr.u64 	%rd9182, %rd9181, 43;
	xor.b64  	%rd9183, %rd9182, %rd9181;
	mul.lo.s64 	%rd9184, %rd9183, 281536252838009313;
	and.b64  	%rd9185, %rd9184, 288230376151711743;
	shr.u64 	%rd9186, %rd9185, 32;
	shr.u64 	%rd9187, %rd9185, 40;
	xor.b64  	%rd9188, %rd9187, %rd9186;
	xor.b64  	%rd9189, %rd9188, %rd9185;
	shr.u64 	%rd9190, %rd9189, 24;
	xor.b64  	%rd9191, %rd9190, %rd9189;
	mul.lo.s64 	%rd9192, %rd9191, 281753274706402561;
	and.b64  	%rd9193, %rd9192, 288230376151711743;
	shr.u64 	%rd9194, %rd9193, 27;
	xor.b64  	%rd12093, %rd9194, %rd9193;
	bra.uni 	$L__BB0_1672;
$L__BB0_1653:
	mul.lo.s64 	%rd9153, %rd445, 258613930945937408;
	and.b64  	%rd9154, %rd9153, 288221580058689536;
	xor.b64  	%rd9155, %rd447, %rd9154;
	shr.u64 	%rd9156, %rd9155, 15;
	xor.b64  	%rd9157, %rd9156, %rd9155;
	shl.b64 	%rd9158, %rd9157, 32;
	and.b64  	%rd9159, %rd9158, 288230371856744448;
	xor.b64  	%rd9160, %rd9159, %rd9157;
	shr.u64 	%rd9161, %rd9160, 26;
	xor.b64  	%rd9162, %rd9161, %rd9160;
	mul.lo.s64 	%rd9163, %rd9162, 281956689498154913;
	and.b64  	%rd9164, %rd9163, 288230376151711743;
	shr.u64 	%rd9165, %rd9164, 31;
	shr.u64 	%rd9166, %rd9164, 46;
	shr.u64 	%rd9167, %rd9164, 28;
	xor.b64  	%rd9168, %rd9166, %rd9165;
	xor.b64  	%rd9169, %rd9168, %rd9167;
	xor.b64  	%rd9170, %rd9169, %rd9163;
	mul.lo.s64 	%rd9171, %rd9170, 282147721590778113;
	and.b64  	%rd9172, %rd9171, 288230376151711743;
	shr.u64 	%rd9173, %rd9172, 26;
	xor.b64  	%rd12093, %rd9173, %rd9172;
	bra.uni 	$L__BB0_1672;
$L__BB0_1654:
	setp.eq.s16 	%p977, %rs642, 14;
	@%p977 bra 	$L__BB0_1653;
	mul.lo.s64 	%rd9132, %rd445, 33661307966193664;
	and.b64  	%rd9133, %rd9132, 288230341791973376;
	xor.b64  	%rd9134, %rd447, %rd9133;
	shr.u64 	%rd9135, %rd9134, 23;
	xor.b64  	%rd9136, %rd9135, %rd9134;
	shl.b64 	%rd9137, %rd9136, 42;
	and.b64  	%rd9138, %rd9137, 288225978105200640;
	xor.b64  	%rd9139, %rd9138, %rd9136;
	shr.u64 	%rd9140, %rd9139, 16;
	xor.b64  	%rd9141, %rd9140, %rd9139;
	mul.lo.s64 	%rd9142, %rd9141, 282327440901931361;
	and.b64  	%rd9143, %rd9142, 288230376151711743;
	shr.u64 	%rd9144, %rd9143, 25;
	shr.u64 	%rd9145, %rd9143, 44;
	xor.b64  	%rd9146, %rd9145, %rd9144;
	xor.b64  	%rd9147, %rd9146, %rd9143;
	shr.u64 	%rd9148, %rd9147, 29;
	xor.b64  	%rd9149, %rd9148, %rd9147;
	mul.lo.s64 	%rd9150, %rd9149, 282496859889697761;
	and.b64  	%rd9151, %rd9150, 288230376151711743;
	shr.u64 	%rd9152, %rd9151, 28;
	xor.b64  	%rd12093, %rd9152, %rd9151;
	bra.uni 	$L__BB0_1672;
$L__BB0_1656:
	mul.lo.s64 	%rd9090, %rd445, 169764595328614400;
	and.b64  	%rd9091, %rd9090, 288195191779622912;
	xor.b64  	%rd9092, %rd447, %rd9091;
	shr.u64 	%rd9093, %rd9092, 13;
	xor.b64  	%rd9094, %rd9093, %rd9092;
	shl.b64 	%rd9095, %rd9094, 29;
	and.b64  	%rd9096, %rd9095, 288230375614840832;
	xor.b64  	%rd9097, %rd9096, %rd9094;
	shr.u64 	%rd9098, %rd9097, 29;
	xor.b64  	%rd9099, %rd9098, %rd9097;
	mul.lo.s64 	%rd9100, %rd9099, 282951361354483777;
	and.b64  	%rd9101, %rd9100, 288230376151711743;
	shr.u64 	%rd9102, %rd9101, 15;
	shr.u64 	%rd9103, %rd9101, 44;
	xor.b64  	%rd9104, %rd9103, %rd9102;
	xor.b64  	%rd9105, %rd9104, %rd9101;
	shr.u64 	%rd9106, %rd9105, 33;
	xor.b64  	%rd9107, %rd9106, %rd9105;
	mul.lo.s64 	%rd9108, %rd9107, 283087254675354433;
	and.b64  	%rd9109, %rd9108, 288230376151711743;
	shr.u64 	%rd9110, %rd9109, 41;
	xor.b64  	%rd12093, %rd9110, %rd9109;
	bra.uni 	$L__BB0_1672;
$L__BB0_1657:
	mul.lo.s64 	%rd9069, %rd445, 9298497586069504;
	and.b64  	%rd9070, %rd9069, 288230376150663168;
	xor.b64  	%rd9071, %rd447, %rd9070;
	shr.u64 	%rd9072, %rd9071, 38;
	xor.b64  	%rd9073, %rd9072, %rd9071;
	shl.b64 	%rd9074, %rd9073, 36;
	and.b64  	%rd9075, %rd9074, 288230307432235008;
	xor.b64  	%rd9076, %rd9075, %rd9073;
	shr.u64 	%rd9077, %rd9076, 22;
	xor.b64  	%rd9078, %rd9077, %rd9076;
	mul.lo.s64 	%rd9079, %rd9078, 283216344908540961;
	and.b64  	%rd9080, %rd9079, 288230376151711743;
	shr.u64 	%rd9081, %rd9080, 21;
	shr.u64 	%rd9082, %rd9080, 41;
	xor.b64  	%rd9083, %rd9082, %rd9081;
	xor.b64  	%rd9084, %rd9083, %rd9080;
	shr.u64 	%rd9085, %rd9084, 13;
	xor.b64  	%rd9086, %rd9085, %rd9084;
	mul.lo.s64 	%rd9087, %rd9086, 283339111309329473;
	and.b64  	%rd9088, %rd9087, 288230376151711743;
	shr.u64 	%rd9089, %rd9088, 34;
	xor.b64  	%rd12093, %rd9089, %rd9088;
	bra.uni 	$L__BB0_1672;
$L__BB0_1658:
	setp.eq.s16 	%p972, %rs642, 18;
	@%p972 bra 	$L__BB0_1657;
	mul.lo.s64 	%rd9048, %rd445, 131739369664635904;
	and.b64  	%rd9049, %rd9048, 288230376151710720;
	xor.b64  	%rd9050, %rd447, %rd9049;
	shr.u64 	%rd9051, %rd9050, 48;
	xor.b64  	%rd9052, %rd9051, %rd9050;
	shl.b64 	%rd9053, %rd9052, 8;
	and.b64  	%rd9054, %rd9053, 288230376151711488;
	xor.b64  	%rd9055, %rd9054, %rd9052;
	shr.u64 	%rd9056, %rd9055, 50;
	xor.b64  	%rd9057, %rd9056, %rd9055;
	mul.lo.s64 	%rd9058, %rd9057, 283456002505686561;
	and.b64  	%rd9059, %rd9058, 288230376151711743;
	shr.u64 	%rd9060, %rd9059, 49;
	shr.u64 	%rd9061, %rd9059, 11;
	xor.b64  	%rd9062, %rd9061, %rd9060;
	xor.b64  	%rd9063, %rd9062, %rd9059;
	shr.u64 	%rd9064, %rd9063, 34;
	xor.b64  	%rd9065, %rd9064, %rd9063;
	mul.lo.s64 	%rd9066, %rd9065, 283567436160779521;
	and.b64  	%rd9067, %rd9066, 288230376151711743;
	shr.u64 	%rd9068, %rd9067, 15;
	xor.b64  	%rd12093, %rd9068, %rd9067;
	bra.uni 	$L__BB0_1672;
$L__BB0_1660:
	mul.lo.s64 	%rd9006, %rd445, 269290463729549312;
	and.b64  	%rd9007, %rd9006, 288230101273804800;
	xor.b64  	%rd9008, %rd447, %rd9007;
	shr.u64 	%rd9009, %rd9008, 20;
	xor.b64  	%rd9010, %rd9009, %rd9008;
	shl.b64 	%rd9011, %rd9010, 31;
	and.b64  	%rd9012, %rd9011, 288230374004228096;
	xor.b64  	%rd9013, %rd9012, %rd9010;
	shr.u64 	%rd9014, %rd9013, 27;
	xor.b64  	%rd9015, %rd9014, %rd9013;
	mul.lo.s64 	%rd9016, %rd9015, 283872564537334273;
	and.b64  	%rd9017, %rd9016, 288230376151711743;
	shr.u64 	%rd9018, %rd9017, 50;
	shr.u64 	%rd9019, %rd9017, 34;
	shr.u64 	%rd9020, %rd9017, 48;
	xor.b64  	%rd9021, %rd9019, %rd9018;
	xor.b64  	%rd9022, %rd9021, %rd9020;
	xor.b64  	%rd9023, %rd9022, %rd9016;
	mul.lo.s64 	%rd9024, %rd9023, 283965581826832641;
	and.b64  	%rd9025, %rd9024, 288230376151711743;
	shr.u64 	%rd9026, %rd9025, 44;
	xor.b64  	%rd12093, %rd9026, %rd9025;
	bra.uni 	$L__BB0_1672;
$L__BB0_1661:
	mul.lo.s64 	%rd8985, %rd445, 90217281572192256;
	and.b64  	%rd8986, %rd8985, 288230376151695360;
	xor.b64  	%rd8987, %rd447, %rd8986;
	shr.u64 	%rd8988, %rd8987, 44;
	xor.b64  	%rd8989, %rd8988, %rd8987;
	shl.b64 	%rd8990, %rd8989, 49;
	and.b64  	%rd8991, %rd8990, 287667426198290432;
	xor.b64  	%rd8992, %rd8991, %rd8989;
	shr.u64 	%rd8993, %rd8992, 9;
	xor.b64  	%rd8994, %rd8993, %rd8992;
	mul.lo.s64 	%rd8995, %rd8994, 284054722215412481;
	and.b64  	%rd8996, %rd8995, 288230376151711743;
	shr.u64 	%rd8997, %rd8996, 11;
	xor.b64  	%rd8998, %rd8997, %rd8996;
	shr.u64 	%rd8999, %rd8998, 23;
	xor.b64  	%rd9000, %rd8999, %rd8998;
	shr.u64 	%rd9001, %rd9000, 11;
	xor.b64  	%rd9002, %rd9001, %rd9000;
	mul.lo.s64 	%rd9003, %rd9002, 284140212082817761;
	and.b64  	%rd9004, %rd9003, 288230376151711743;
	shr.u64 	%rd9005, %rd9004, 8;
	xor.b64  	%rd12093, %rd9005, %rd9004;
	bra.uni 	$L__BB0_1672;
$L__BB0_1662:
	setp.eq.s16 	%p969, %rs642, 22;
	@%p969 bra 	$L__BB0_1661;
	mul.lo.s64 	%rd8964, %rd445, 9298497586069504;
	and.b64  	%rd8965, %rd8964, 288230376150663168;
	xor.b64  	%rd8966, %rd447, %rd8965;
	shr.u64 	%rd8967, %rd8966, 38;
	xor.b64  	%rd8968, %rd8967, %rd8966;
	shl.b64 	%rd8969, %rd8968, 19;
	and.b64  	%rd8970, %rd8969, 288230376151187456;
	xor.b64  	%rd8971, %rd8970, %rd8968;
	shr.u64 	%rd8972, %rd8971, 39;
	xor.b64  	%rd8973, %rd8972, %rd8971;
	mul.lo.s64 	%rd8974, %rd8973, 284222278660868673;
	and.b64  	%rd8975, %rd8974, 288230376151711743;
	shr.u64 	%rd8976, %rd8975, 50;
	shr.u64 	%rd8977, %rd8975, 29;
	xor.b64  	%rd8978, %rd8977, %rd8976;
	xor.b64  	%rd8979, %rd8978, %rd8975;
	shr.u64 	%rd8980, %rd8979, 28;
	xor.b64  	%rd8981, %rd8980, %rd8979;
	mul.lo.s64 	%rd8982, %rd8981, 284301116547594049;
	and.b64  	%rd8983, %rd8982, 288230376151711743;
	shr.u64 	%rd8984, %rd8983, 43;
	xor.b64  	%rd12093, %rd8984, %rd8983;
	bra.uni 	$L__BB0_1672;
$L__BB0_1664:
	mul.lo.s64 	%rd8922, %rd445, 18643093205024768;
	and.b64  	%rd8923, %rd8922, 288230376084602880;
	xor.b64  	%rd8924, %rd447, %rd8923;
	shr.u64 	%rd8925, %rd8924, 32;
	xor.b64  	%rd8926, %rd8925, %rd8924;
	shl.b64 	%rd8927, %rd8926, 35;
	and.b64  	%rd8928, %rd8927, 288230341791973376;
	xor.b64  	%rd8929, %rd8928, %rd8926;
	shr.u64 	%rd8930, %rd8929, 23;
	xor.b64  	%rd8931, %rd8930, %rd8929;
	mul.lo.s64 	%rd8932, %rd8931, 284520046447306657;
	and.b64  	%rd8933, %rd8932, 288230376151711743;
	shr.u64 	%rd8934, %rd8933, 18;
	xor.b64  	%rd8935, %rd8934, %rd8933;
	shr.u64 	%rd8936, %rd8935, 24;
	shr.u64 	%rd8937, %rd8933, 50;
	xor.b64  	%rd8938, %rd8937, %rd8936;
	xor.b64  	%rd8939, %rd8938, %rd8935;
	mul.lo.s64 	%rd8940, %rd8939, 284587693784774049;
	and.b64  	%rd8941, %rd8940, 288230376151711743;
	shr.u64 	%rd8942, %rd8941, 25;
	xor.b64  	%rd12093, %rd8942, %rd8941;
	bra.uni 	$L__BB0_1672;
$L__BB0_1665:
	mul.lo.s64 	%rd8901, %rd445, 205195258022068224;
	and.b64  	%rd8902, %rd8901, 287948901175001088;
	xor.b64  	%rd8903, %rd447, %rd8902;
	shr.u64 	%rd8904, %rd8903, 10;
	xor.b64  	%rd8905, %rd8904, %rd8903;
	shl.b64 	%rd8906, %rd8905, 49;
	and.b64  	%rd8907, %rd8906, 287667426198290432;
	xor.b64  	%rd8908, %rd8907, %rd8905;
	shr.u64 	%rd8909, %rd8908, 9;
	xor.b64  	%rd8910, %rd8909, %rd8908;
	mul.lo.s64 	%rd8911, %rd8910, 284652926893070881;
	and.b64  	%rd8912, %rd8911, 288230376151711743;
	shr.u64 	%rd8913, %rd8912, 28;
	shr.u64 	%rd8914, %rd8912, 33;
	shr.u64 	%rd8915, %rd8912, 41;
	xor.b64  	%rd8916, %rd8914, %rd8913;
	xor.b64  	%rd8917, %rd8916, %rd8915;
	xor.b64  	%rd8918, %rd8917, %rd8911;
	mul.lo.s64 	%rd8919, %rd8918, 284715843010116097;
	and.b64  	%rd8920, %rd8919, 288230376151711743;
	shr.u64 	%rd8921, %rd8920, 17;
	xor.b64  	%rd12093, %rd8921, %rd8920;
	bra.uni 	$L__BB0_1672;
$L__BB0_1666:
	setp.eq.s16 	%p965, %rs642, 26;
	@%p965 bra 	$L__BB0_1665;
	mul.lo.s64 	%rd8880, %rd445, 18643093205024768;
	and.b64  	%rd8881, %rd8880, 288230376084602880;
	xor.b64  	%rd8882, %rd447, %rd8881;
	shr.u64 	%rd8883, %rd8882, 32;
	xor.b64  	%rd8884, %rd8883, %rd8882;
	shl.b64 	%rd8885, %rd8884, 20;
	and.b64  	%rd8886, %rd8885, 288230376150663168;
	xor.b64  	%rd8887, %rd8886, %rd8884;
	shr.u64 	%rd8888, %rd8887, 38;
	xor.b64  	%rd8889, %rd8888, %rd8887;
	mul.lo.s64 	%rd8890, %rd8889, 284776606749108353;
	and.b64  	%rd8891, %rd8890, 288230376151711743;
	shr.u64 	%rd8892, %rd8891, 46;
	shr.u64 	%rd8893, %rd8891, 43;
	shr.u64 	%rd8894, %rd8891, 23;
	xor.b64  	%rd8895, %rd8893, %rd8892;
	xor.b64  	%rd8896, %rd8895, %rd8894;
	xor.b64  	%rd8897, %rd8896, %rd8890;
	mul.lo.s64 	%rd8898, %rd8897, 284835282445914305;
	and.b64  	%rd8899, %rd8898, 288230376151711743;
	shr.u64 	%rd8900, %rd8899, 18;
	xor.b64  	%rd12093, %rd8900, %rd8899;
	bra.uni 	$L__BB0_1672;
$L__BB0_1668:
	mul.lo.s64 	%rd8838, %rd445, 10059115128684544;
	and.b64  	%rd8839, %rd8838, 288230375077969920;
	xor.b64  	%rd8840, %rd447, %rd8839;
	shr.u64 	%rd8841, %rd8840, 28;
	xor.b64  	%rd8842, %rd8841, %rd8840;
	shl.b64 	%rd8843, %rd8842, 49;
	and.b64  	%rd8844, %rd8843, 287667426198290432;
	xor.b64  	%rd8845, %rd8844, %rd8842;
	shr.u64 	%rd8846, %rd8845, 9;
	xor.b64  	%rd8847, %rd8846, %rd8845;
	mul.lo.s64 	%rd8848, %rd8847, 284999998730417825;
	and.b64  	%rd8849, %rd8848, 288230376151711743;
	shr.u64 	%rd8850, %rd8849, 27;
	shr.u64 	%rd8851, %rd8849, 45;
	shr.u64 	%rd8852, %rd8849, 36;
	xor.b64  	%rd8853, %rd8851, %rd8850;
	xor.b64  	%rd8854, %rd8853, %rd8852;
	xor.b64  	%rd8855, %rd8854, %rd8848;
	mul.lo.s64 	%rd8856, %rd8855, 285051373020302049;
	and.b64  	%rd8857, %rd8856, 288230376151711743;
	shr.u64 	%rd8858, %rd8857, 49;
	xor.b64  	%rd12093, %rd8858, %rd8857;
	bra.uni 	$L__BB0_1672;
$L__BB0_1669:
	mul.lo.s64 	%rd8817, %rd445, 74572372820099072;
	and.b64  	%rd8818, %rd8817, 288230375883276288;
	xor.b64  	%rd8819, %rd447, %rd8818;
	shr.u64 	%rd8820, %rd8819, 30;
	xor.b64  	%rd8821, %rd8820, %rd8819;
	shl.b64 	%rd8822, %rd8821, 17;
	and.b64  	%rd8823, %rd8822, 288230376151580672;
	xor.b64  	%rd8824, %rd8823, %rd8821;
	shr.u64 	%rd8825, %rd8824, 41;
	xor.b64  	%rd8826, %rd8825, %rd8824;
	mul.lo.s64 	%rd8827, %rd8826, 285101185792936897;
	and.b64  	%rd8828, %rd8827, 288230376151711743;
	shr.u64 	%rd8829, %rd8828, 12;
	xor.b64  	%rd8830, %rd8829, %rd8828;
	shr.u64 	%rd8831, %rd8830, 39;
	shr.u64 	%rd8832, %rd8830, 34;
	xor.b64  	%rd8833, %rd8832, %rd8831;
	xor.b64  	%rd8834, %rd8833, %rd8830;
	mul.lo.s64 	%rd8835, %rd8834, 285149435401228961;
	and.b64  	%rd8836, %rd8835, 288230376151711743;
	shr.u64 	%rd8837, %rd8836, 43;
	xor.b64  	%rd12093, %rd8837, %rd8836;
	bra.uni 	$L__BB0_1672;
$L__BB0_1670:
	setp.eq.s16 	%p962, %rs642, 30;
	@%p962 bra 	$L__BB0_1669;
	mul.lo.s64 	%rd8796, %rd445, 102597629011034112;
	and.b64  	%rd8797, %rd8796, 288089638663356416;
	xor.b64  	%rd8798, %rd447, %rd8797;
	shr.u64 	%rd8799, %rd8798, 11;
	xor.b64  	%rd8800, %rd8799, %rd8798;
	shl.b64 	%rd8801, %rd8800, 10;
	and.b64  	%rd8802, %rd8801, 288230376151710720;
	xor.b64  	%rd8803, %rd8802, %rd8800;
	shr.u64 	%rd8804, %rd8803, 48;
	xor.b64  	%rd8805, %rd8804, %rd8803;
	mul.lo.s64 	%rd8806, %rd8805, 285196221169352481;
	and.b64  	%rd8807, %rd8806, 288230376151711743;
	shr.u64 	%rd8808, %rd8807, 28;
	shr.u64 	%rd8809, %rd8807, 39;
	shr.u64 	%rd8810, %rd8807, 50;
	xor.b64  	%rd8811, %rd8809, %rd8808;
	xor.b64  	%rd8812, %rd8811, %rd8810;
	xor.b64  	%rd8813, %rd8812, %rd8806;
	mul.lo.s64 	%rd8814, %rd8813, 285241608949781473;
	and.b64  	%rd8815, %rd8814, 288230376151711743;
	shr.u64 	%rd8816, %rd8815, 7;
	xor.b64  	%rd12093, %rd8816, %rd8815;
$L__BB0_1672:
	setp.ne.s32 	%p989, %r215, %r43;
	setp.eq.s16 	%p990, %rs3, 32767;
	cvt.u32.u16 	%r1233, %rs642;
	shl.b32 	%r1234, %r1233, 26;
	cvt.u32.u64 	%r1235, %rd12093;
	and.b32  	%r1236, %r1235, 67108863;
	or.b32  	%r378, %r1236, %r1234;
	cvt.s16.s8 	%rs506, %rs70;
	setp.gt.s16 	%p991, %rs506, -1;
	or.b32  	%r379, %r378, -2147483648;
	selp.b32 	%r1237, %r378, %r379, %p991;
	shr.u64 	%rd888, %rd12093, 26;
	cvt.u32.u64 	%r380, %rd888;
	shl.b64 	%rd9468, %rd888, 2;
	add.s64 	%rd889, %rd1, %rd9468;
	atom.global.exch.b32 	%r381, [%rd889], %r1237;
	or.pred  	%p992, %p990, %p991;
	or.pred  	%p993, %p992, %p989;
	@%p993 bra 	$L__BB0_1677;
	atom.shared.add.u32 	%r1238, [shared+8], 1;
	setp.gt.u32 	%p995, %r1238, 101;
	shl.b32 	%r382, %r1238, 1;
	@%p995 bra 	$L__BB0_1678;
	ld.volatile.shared.u32 	%r1241, [shared];
	setp.ge.u32 	%p996, %r1241, %r43;
	@%p996 bra 	$L__BB0_1676;
	shl.b32 	%r1247, %r382, 2;
	mov.u32 	%r1248, shared;
	add.s32 	%r1249, %r1248, %r1247;
	st.volatile.shared.u32 	[%r1249+20], %r1852;
	atom.relaxed.global.cas.b32 	%r1848, [%rd889], %r379, %r378;
	bra.uni 	$L__BB0_1679;
$L__BB0_1676:
	// begin inline asm
	{
	 .reg .u64 t1;
	 bfe.u64 t1, %rd444, 32, 32;
	 cvt.u32.u64 %r1242, t1;
	}
	// end inline asm
	shl.b32 	%r1244, %r382, 2;
	mov.u32 	%r1245, shared;
	add.s32 	%r1246, %r1245, %r1244;
	st.volatile.shared.u32 	[%r1246+16], %r1242;
	// begin inline asm
	{
	 cvt.u32.u64 %r1243, %rd444;
	}
	// end inline asm
	st.volatile.shared.u32 	[%r1246+20], %r1243;
	atom.relaxed.global.cas.b32 	%r1849, [%rd889], %r379, %r378;
	bra.uni 	$L__BB0_1679;
$L__BB0_1677:
	setp.gt.s16 	%p994, %rs506, -1;
	@%p994 bra 	$L__BB0_1679;
$L__BB0_1678:
	div.u32 	%r1239, %r380, %r209;
	rem.u32 	%r1240, %r1239, %r210;
	cvt.u64.u32 	%rd9469, %r1240;
	add.s64 	%rd9470, %rd385, %rd9469;
	mov.b16 	%rs508, 1;
	st.volatile.global.u8 	[%rd9470], %rs508;
$L__BB0_1679:
	shl.b64 	%rd890, %rd888, 26;
	shr.u32 	%r1251, %r381, 26;
	cvt.u16.u32 	%rs510, %r1251;
	and.b16  	%rs230, %rs510, 31;
	and.b32  	%r1252, %r381, 67108863;
	cvt.u64.u32 	%rd9473, %r1252;
	or.b64  	%rd891, %rd890, %rd9473;
	setp.gt.s16 	%p997, %rs230, 15;
	@%p997 bra 	$L__BB0_1695;
	setp.gt.s16 	%p1013, %rs230, 7;
	@%p1013 bra 	$L__BB0_1688;
	setp.gt.s16 	%p1021, %rs230, 3;
	@%p1021 bra 	$L__BB0_1685;
	setp.gt.s16 	%p1025, %rs230, 1;
	@%p1025 bra 	$L__BB0_1712;
	setp.eq.s16 	%p1027, %rs230, 0;
	@%p1027 bra 	$L__BB0_1684;
	bra.uni 	$L__BB0_1710;
$L__BB0_1684:
	shr.u64 	%rd10514, %rd888, 30;
	shr.u64 	%rd10515, %rd888, 2;
	xor.b64  	%rd10516, %rd10514, %rd10515;
	xor.b64  	%rd10517, %rd10516, %rd891;
	mul.lo.s64 	%rd10518, %rd10517, 280138861976656673;
	and.b64  	%rd10519, %rd10518, 288230376151711743;
	shr.u64 	%rd10520, %rd10519, 43;
	shr.u64 	%rd10521, %rd10519, 31;
	xor.b64  	%rd10522, %rd10521, %rd10520;
	xor.b64  	%rd10523, %rd10522, %rd10519;
	shr.u64 	%rd10524, %rd10519, 46;
	shr.u64 	%rd10525, %rd10523, 23;
	xor.b64  	%rd10526, %rd10524, %rd10525;
	xor.b64  	%rd10527, %rd10526, %rd10523;
	mul.lo.s64 	%rd10528, %rd10527, 103070857062009665;
	and.b64  	%rd10529, %rd10528, 288230376151711743;
	shr.u64 	%rd10530, %rd10529, 42;
	shr.u64 	%rd10531, %rd10529, 21;
	xor.b64  	%rd10532, %rd10531, %rd10530;
	xor.b64  	%rd10533, %rd10532, %rd10529;
	shl.b64 	%rd10534, %rd10533, 37;
	and.b64  	%rd10535, %rd10534, 288230238712758272;
	xor.b64  	%rd10536, %rd10535, %rd10533;
	shr.u64 	%rd10537, %rd10536, 46;
	xor.b64  	%rd12094, %rd10537, %rd10536;
	shl.b64 	%rd10538, %rd12094, 24;
	shl.b64 	%rd10539, %rd12094, 12;
	xor.b64  	%rd10540, %rd10539, %rd10538;
	xor.b64  	%rd10541, %rd10540, %rd12094;
	shl.b64 	%rd10542, %rd10541, 12;
	and.b64  	%rd10543, %rd10542, 288230376151707648;
	xor.b64  	%rd12096, %rd10543, %rd12094;
	mov.b64 	%rd12095, 12;
	bra.uni 	$L__BB0_1742;
$L__BB0_1685:
	setp.gt.s16 	%p1022, %rs230, 5;
	@%p1022 bra 	$L__BB0_1716;
	setp.eq.s16 	%p1024, %rs230, 4;
	@%p1024 bra 	$L__BB0_1687;
	bra.uni 	$L__BB0_1714;
$L__BB0_1687:
	shl.b64 	%rd10384, %rd888, 6;
	xor.b64  	%rd10385, %rd891, %rd10384;
	shr.u64 	%rd10386, %rd10385, 20;
	xor.b64  	%rd10387, %rd10386, %rd891;
	mul.lo.s64 	%rd10388, %rd10387, 241273791429374017;
	and.b64  	%rd10389, %rd10388, 288230376151711743;
	shr.u64 	%rd10390, %rd10389, 46;
	shr.u64 	%rd10391, %rd10389, 23;
	xor.b64  	%rd10392, %rd10391, %rd10390;
	xor.b64  	%rd10393, %rd10392, %rd10389;
	shr.u64 	%rd10394, %rd10393, 30;
	xor.b64  	%rd10395, %rd10394, %rd10393;
	shr.u64 	%rd10396, %rd10389, 52;
	shr.u64 	%rd10397, %rd10395, 26;
	xor.b64  	%rd10398, %rd10396, %rd10397;
	xor.b64  	%rd10399, %rd10398, %rd10395;
	mul.lo.s64 	%rd10400, %rd10399, 22352328010563009;
	and.b64  	%rd10401, %rd10400, 288230376151711743;
	shr.u64 	%rd10402, %rd10401, 46;
	shr.u64 	%rd10403, %rd10401, 23;
	xor.b64  	%rd10404, %rd10403, %rd10402;
	xor.b64  	%rd10405, %rd10404, %rd10401;
	shl.b64 	%rd10406, %rd10405, 35;
	and.b64  	%rd10407, %rd10406, 288230341791973376;
	xor.b64  	%rd10408, %rd10407, %rd10405;
	shr.u64 	%rd10409, %rd10408, 47;
	xor.b64  	%rd12094, %rd10409, %rd10408;
	shl.b64 	%rd10410, %rd12094, 22;
	shl.b64 	%rd10411, %rd12094, 11;
	xor.b64  	%rd10412, %rd10411, %rd10410;
	xor.b64  	%rd10413, %rd10412, %rd12094;
	shl.b64 	%rd10414, %rd10413, 22;
	xor.b64  	%rd10415, %rd10414, %rd10411;
	and.b64  	%rd10416, %rd10415, 288230376151709696;
	xor.b64  	%rd12096, %rd10416, %rd12094;
	mov.b64 	%rd12095, 11;
	bra.uni 	$L__BB0_1742;
$L__BB0_1688:
	setp.gt.s16 	%p1014, %rs230, 11;
	@%p1014 bra 	$L__BB0_1692;
	setp.gt.s16 	%p1018, %rs230, 9;
	@%p1018 bra 	$L__BB0_1720;
	setp.eq.s16 	%p1020, %rs230, 8;
	@%p1020 bra 	$L__BB0_1691;
	bra.uni 	$L__BB0_1718;
$L__BB0_1691:
	shr.u64 	%rd10272, %rd888, 28;
	shr.u64 	%rd10273, %rd888, 1;
	xor.b64  	%rd10274, %rd10272, %rd10273;
	xor.b64  	%rd10275, %rd10274, %rd891;
	mul.lo.s64 	%rd10276, %rd10275, 143544056639954785;
	and.b64  	%rd10277, %rd10276, 288230376151711743;
	shr.u64 	%rd10278, %rd10277, 29;
	shr.u64 	%rd10279, %rd10277, 40;
	xor.b64  	%rd10280, %rd10279, %rd10278;
	xor.b64  	%rd10281, %rd10280, %rd10277;
	shr.u64 	%rd10282, %rd10281, 20;
	xor.b64  	%rd10283, %rd10279, %rd10282;
	xor.b64  	%rd10284, %rd10283, %rd10281;
	mul.lo.s64 	%rd10285, %rd10284, 61850810259166401;
	and.b64  	%rd10286, %rd10285, 288230376151711743;
	shr.u64 	%rd10287, %rd10286, 48;
	shr.u64 	%rd10288, %rd10286, 24;
	xor.b64  	%rd10289, %rd10288, %rd10287;
	xor.b64  	%rd10290, %rd10289, %rd10286;
	shl.b64 	%rd10291, %rd10290, 34;
	and.b64  	%rd10292, %rd10291, 288230358971842560;
	xor.b64  	%rd10293, %rd10292, %rd10290;
	shr.u64 	%rd10294, %rd10293, 54;
	shr.u64 	%rd10295, %rd10293, 27;
	xor.b64  	%rd10296, %rd10295, %rd10294;
	xor.b64  	%rd12094, %rd10296, %rd10293;
	mov.b64 	%rd12095, 31;
	mov.u64 	%rd12096, %rd12094;
	bra.uni 	$L__BB0_1742;
$L__BB0_1692:
	setp.gt.s16 	%p1015, %rs230, 13;
	@%p1015 bra 	$L__BB0_1724;
	setp.eq.s16 	%p1017, %rs230, 12;
	@%p1017 bra 	$L__BB0_1694;
	bra.uni 	$L__BB0_1722;
$L__BB0_1694:
	shl.b64 	%rd10143, %rd888, 1;
	xor.b64  	%rd10144, %rd891, %rd10143;
	shr.u64 	%rd10145, %rd10144, 25;
	xor.b64  	%rd10146, %rd10145, %rd891;
	mul.lo.s64 	%rd10147, %rd10146, 107190471837543233;
	and.b64  	%rd10148, %rd10147, 288230376151711743;
	shr.u64 	%rd10149, %rd10148, 48;
	shr.u64 	%rd10150, %rd10148, 24;
	shr.u64 	%rd10151, %rd10148, 39;
	xor.b64  	%rd10152, %rd10150, %rd10149;
	xor.b64  	%rd10153, %rd10152, %rd10151;
	xor.b64  	%rd10154, %rd10153, %rd10148;
	shr.u64 	%rd10155, %rd10148, 42;
	shr.u64 	%rd10156, %rd10154, 21;
	xor.b64  	%rd10157, %rd10155, %rd10156;
	xor.b64  	%rd10158, %rd10157, %rd10154;
	mul.lo.s64 	%rd10159, %rd10158, 62391443652598625;
	and.b64  	%rd10160, %rd10159, 288230376151711743;
	shr.u64 	%rd10161, %rd10160, 34;
	shr.u64 	%rd10162, %rd10160, 17;
	xor.b64  	%rd10163, %rd10162, %rd10161;
	xor.b64  	%rd10164, %rd10163, %rd10160;
	shr.u64 	%rd10165, %rd10164, 17;
	xor.b64  	%rd10166, %rd10165, %rd10160;
	shl.b64 	%rd10167, %rd10166, 41;
	and.b64  	%rd10168, %rd10167, 288228177128456192;
	xor.b64  	%rd10169, %rd10168, %rd10166;
	shr.u64 	%rd10170, %rd10169, 39;
	xor.b64  	%rd12094, %rd10170, %rd10169;
	shl.b64 	%rd10171, %rd12094, 38;
	shl.b64 	%rd10172, %rd12094, 19;
	xor.b64  	%rd10173, %rd10171, %rd10172;
	and.b64  	%rd10174, %rd10173, 288230376151187456;
	xor.b64  	%rd12096, %rd10174, %rd12094;
	mov.b64 	%rd12095, 19;
	bra.uni 	$L__BB0_1742;
$L__BB0_1695:
	setp.gt.s16 	%p998, %rs230, 23;
	@%p998 bra 	$L__BB0_1703;
	setp.gt.s16 	%p1006, %rs230, 19;
	@%p1006 bra 	$L__BB0_1700;
	setp.gt.s16 	%p1010, %rs230, 17;
	@%p1010 bra 	$L__BB0_1728;
	setp.eq.s16 	%p1012, %rs230, 16;
	@%p1012 bra 	$L__BB0_1699;
	bra.uni 	$L__BB0_1726;
$L__BB0_1699:
	shr.u64 	%rd10024, %rd888, 9;
	xor.b64  	%rd10025, %rd891, %rd10024;
	mul.lo.s64 	%rd10026, %rd10025, 211588948167616993;
	and.b64  	%rd10027, %rd10026, 288230376151711743;
	shr.u64 	%rd10028, %rd10027, 40;
	shr.u64 	%rd10029, %rd10027, 20;
	xor.b64  	%rd10030, %rd10029, %rd10028;
	xor.b64  	%rd10031, %rd10030, %rd10027;
	shr.u64 	%rd10032, %rd10031, 29;
	shr.u64 	%rd10033, %rd10027, 44;
	xor.b64  	%rd10034, %rd10033, %rd10032;
	xor.b64  	%rd10035, %rd10034, %rd10031;
	mul.lo.s64 	%rd10036, %rd10035, 257617059189226369;
	and.b64  	%rd10037, %rd10036, 288230376151711743;
	shr.u64 	%rd10038, %rd10037, 18;
	shr.u64 	%rd10039, %rd10037, 9;
	xor.b64  	%rd10040, %rd10039, %rd10038;
	xor.b64  	%rd10041, %rd10040, %rd10037;
	shr.u64 	%rd10042, %rd10041, 18;
	xor.b64  	%rd10043, %rd10039, %rd10042;
	xor.b64  	%rd10044, %rd10043, %rd10037;
	shr.u64 	%rd10045, %rd10044, 18;
	xor.b64  	%rd10046, %rd10039, %rd10045;
	xor.b64  	%rd10047, %rd10046, %rd10037;
	shr.u64 	%rd10048, %rd10047, 9;
	xor.b64  	%rd10049, %rd10048, %rd10037;
	shl.b64 	%rd10050, %rd10049, 49;
	and.b64  	%rd10051, %rd10050, 287667426198290432;
	xor.b64  	%rd10052, %rd10051, %rd10049;
	shr.u64 	%rd10053, %rd10052, 46;
	shr.u64 	%rd10054, %rd10052, 23;
	xor.b64  	%rd10055, %rd10054, %rd10053;
	xor.b64  	%rd12094, %rd10055, %rd10052;
	mov.b64 	%rd12095, 35;
	mov.u64 	%rd12096, %rd12094;
	bra.uni 	$L__BB0_1742;
$L__BB0_1700:
	setp.gt.s16 	%p1007, %rs230, 21;
	@%p1007 bra 	$L__BB0_1732;
	setp.eq.s16 	%p1009, %rs230, 20;
	@%p1009 bra 	$L__BB0_1702;
	bra.uni 	$L__BB0_1730;
$L__BB0_1702:
	xor.b64  	%rd9880, %rd891, %rd9468;
	shr.u64 	%rd9881, %rd9880, 24;
	xor.b64  	%rd9882, %rd9881, %rd891;
	mul.lo.s64 	%rd9883, %rd9882, 193623493938630209;
	and.b64  	%rd9884, %rd9883, 288230376151711743;
	shr.u64 	%rd9885, %rd9884, 43;
	shr.u64 	%rd9886, %rd9884, 39;
	shr.u64 	%rd9887, %rd9884, 49;
	xor.b64  	%rd9888, %rd9886, %rd9885;
	xor.b64  	%rd9889, %rd9888, %rd9887;
	xor.b64  	%rd9890, %rd9889, %rd9883;
	mul.lo.s64 	%rd9891, %rd9890, 3931384905883137;
	and.b64  	%rd9892, %rd9891, 288230376151711743;
	shr.u64 	%rd9893, %rd9892, 16;
	shr.u64 	%rd9894, %rd9892, 8;
	xor.b64  	%rd9895, %rd9894, %rd9893;
	xor.b64  	%rd9896, %rd9895, %rd9892;
	shr.u64 	%rd9897, %rd9896, 16;
	xor.b64  	%rd9898, %rd9894, %rd9897;
	xor.b64  	%rd9899, %rd9898, %rd9892;
	shr.u64 	%rd9900, %rd9899, 16;
	xor.b64  	%rd9901, %rd9894, %rd9900;
	xor.b64  	%rd9902, %rd9901, %rd9892;
	shr.u64 	%rd9903, %rd9902, 16;
	xor.b64  	%rd9904, %rd9894, %rd9903;
	xor.b64  	%rd9905, %rd9904, %rd9892;
	shl.b64 	%rd9906, %rd9905, 50;
	and.b64  	%rd9907, %rd9906, 287104476244869120;
	xor.b64  	%rd9908, %rd9907, %rd9905;
	shr.u64 	%rd9909, %rd9908, 29;
	xor.b64  	%rd12094, %rd9909, %rd9908;
	mov.b64 	%rd12095, 29;
	mov.u64 	%rd12096, %rd12094;
	bra.uni 	$L__BB0_1742;
$L__BB0_1703:
	setp.gt.s16 	%p999, %rs230, 27;
	@%p999 bra 	$L__BB0_1707;
	setp.gt.s16 	%p1003, %rs230, 25;
	@%p1003 bra 	$L__BB0_1736;
	setp.eq.s16 	%p1005, %rs230, 24;
	@%p1005 bra 	$L__BB0_1706;
	bra.uni 	$L__BB0_1734;
$L__BB0_1706:
	shl.b64 	%rd9731, %rd888, 6;
	xor.b64  	%rd9732, %rd891, %rd9731;
	shr.u64 	%rd9733, %rd9732, 20;
	xor.b64  	%rd9734, %rd9733, %rd891;
	mul.lo.s64 	%rd9735, %rd9734, 93795987409716097;
	and.b64  	%rd9736, %rd9735, 288230376151711743;
	shr.u64 	%rd9737, %rd9736, 39;
	xor.b64  	%rd9738, %rd9737, %rd9736;
	shr.u64 	%rd9739, %rd9736, 28;
	shr.u64 	%rd9740, %rd9736, 14;
	xor.b64  	%rd9741, %rd9740, %rd9739;
	xor.b64  	%rd9742, %rd9741, %rd9736;
	shr.u64 	%rd9743, %rd9742, 28;
	xor.b64  	%rd9744, %rd9740, %rd9743;
	xor.b64  	%rd9745, %rd9744, %rd9738;
	shr.u64 	%rd9746, %rd9745, 14;
	xor.b64  	%rd9747, %rd9746, %rd9738;
	shr.u64 	%rd9748, %rd9747, 32;
	xor.b64  	%rd9749, %rd9748, %rd9747;
	mul.lo.s64 	%rd9750, %rd9749, 199060897488270273;
	and.b64  	%rd9751, %rd9750, 288230376151711743;
	shr.u64 	%rd9752, %rd9751, 40;
	xor.b64  	%rd9753, %rd9752, %rd9751;
	shl.b64 	%rd9754, %rd9753, 36;
	shl.b64 	%rd9755, %rd9753, 18;
	xor.b64  	%rd9756, %rd9755, %rd9754;
	xor.b64  	%rd9757, %rd9756, %rd9753;
	shl.b64 	%rd9758, %rd9757, 18;
	and.b64  	%rd9759, %rd9758, 288230376151449600;
	xor.b64  	%rd9760, %rd9759, %rd9753;
	shr.u64 	%rd9761, %rd9760, 54;
	shr.u64 	%rd9762, %rd9760, 27;
	xor.b64  	%rd9763, %rd9762, %rd9761;
	xor.b64  	%rd12094, %rd9763, %rd9760;
	mov.b64 	%rd12095, 31;
	mov.u64 	%rd12096, %rd12094;
	bra.uni 	$L__BB0_1742;
$L__BB0_1707:
	setp.gt.s16 	%p1000, %rs230, 29;
	@%p1000 bra 	$L__BB0_1740;
	setp.eq.s16 	%p1002, %rs230, 28;
	@%p1002 bra 	$L__BB0_1709;
	bra.uni 	$L__BB0_1738;
$L__BB0_1709:
	shr.u64 	%rd9590, %rd888, 3;
	xor.b64  	%rd9591, %rd891, %rd9590;
	mul.lo.s64 	%rd9592, %rd9591, 125934727071900609;
	and.b64  	%rd9593, %rd9592, 288230376151711743;
	shr.u64 	%rd9594, %rd9593, 20;
	shr.u64 	%rd9595, %rd9593, 10;
	xor.b64  	%rd9596, %rd9595, %rd9594;
	xor.b64  	%rd9597, %rd9596, %rd9593;
	shr.u64 	%rd9598, %rd9597, 20;
	xor.b64  	%rd9599, %rd9595, %rd9598;
	xor.b64  	%rd9600, %rd9599, %rd9593;
	shr.u64 	%rd9601, %rd9600, 20;
	xor.b64  	%rd9602, %rd9595, %rd9601;
	xor.b64  	%rd9603, %rd9602, %rd9593;
	shr.u64 	%rd9604, %rd9603, 45;
	shr.u64 	%rd9605, %rd9603, 30;
	shr.u64 	%rd9606, %rd9603, 15;
	shr.u64 	%rd9607, %rd9593, 49;
	xor.b64  	%rd9608, %rd9607, %rd9605;
	xor.b64  	%rd9609, %rd9608, %rd9604;
	xor.b64  	%rd9610, %rd9609, %rd9606;
	xor.b64  	%rd9611, %rd9610, %rd9603;
	mul.lo.s64 	%rd9612, %rd9611, 26624038835352929;
	and.b64  	%rd9613, %rd9612, 288230376151711743;
	shr.u64 	%rd9614, %rd9613, 46;
	xor.b64  	%rd9615, %rd9614, %rd9613;
	shl.b64 	%rd9616, %rd9615, 24;
	shl.b64 	%rd9617, %rd9615, 12;
	xor.b64  	%rd9618, %rd9617, %rd9616;
	xor.b64  	%rd9619, %rd9618, %rd9615;
	shl.b64 	%rd9620, %rd9619, 24;
	xor.b64  	%rd9621, %rd9617, %rd9620;
	xor.b64  	%rd9622, %rd9621, %rd9615;
	shl.b64 	%rd9623, %rd9622, 12;
	and.b64  	%rd9624, %rd9623, 288230376151707648;
	xor.b64  	%rd9625, %rd9624, %rd9615;
	shr.u64 	%rd9626, %rd9625, 52;
	shr.u64 	%rd9627, %rd9625, 26;
	xor.b64  	%rd9628, %rd9627, %rd9626;
	xor.b64  	%rd12094, %rd9628, %rd9625;
	mov.b64 	%rd12095, 32;
	mov.u64 	%rd12096, %rd12094;
	bra.uni 	$L__BB0_1742;
$L__BB0_1710:
	shr.u64 	%rd10481, %rd888, 26;
	xor.b64  	%rd10482, %rd10481, %rd888;
	xor.b64  	%rd10483, %rd10482, %rd891;
	mul.lo.s64 	%rd10484, %rd10483, 179734826834040225;
	and.b64  	%rd10485, %rd10484, 288230376151711743;
	shr.u64 	%rd10486, %rd10485, 40;
	shr.u64 	%rd10487, %rd10485, 34;
	xor.b64  	%rd10488, %rd10487, %rd10486;
	xor.b64  	%rd10489, %rd10488, %rd10485;
	shr.u64 	%rd10490, %rd10485, 38;
	shr.u64 	%rd10491, %rd10489, 19;
	xor.b64  	%rd10492, %rd10490, %rd10491;
	xor.b64  	%rd10493, %rd10492, %rd10489;
	shr.u64 	%rd10494, %rd10493, 19;
	xor.b64  	%rd10495, %rd10494, %rd10489;
	mul.lo.s64 	%rd10496, %rd10495, 226102497176100833;
	and.b64  	%rd10497, %rd10496, 288230376151711743;
	shr.u64 	%rd10498, %rd10497, 46;
	shr.u64 	%rd10499, %rd10497, 23;
	xor.b64  	%rd10500, %rd10499, %rd10498;
	xor.b64  	%rd10501, %rd10500, %rd10497;
	shl.b64 	%rd10502, %rd10501, 35;
	and.b64  	%rd10503, %rd10502, 288230341791973376;
	xor.b64  	%rd10504, %rd10503, %rd10501;
	shr.u64 	%rd10505, %rd10504, 48;
	xor.b64  	%rd12094, %rd10505, %rd10504;
	shl.b64 	%rd10506, %rd12094, 20;
	shl.b64 	%rd10507, %rd12094, 10;
	xor.b64  	%rd10508, %rd10507, %rd10506;
	xor.b64  	%rd10509, %rd10508, %rd12094;
	shl.b64 	%rd10510, %rd10509, 20;
	xor.b64  	%rd10511, %rd10510, %rd10507;
	and.b64  	%rd10512, %rd10511, 288230376151710720;
	xor.b64  	%rd12096, %rd10512, %rd12094;
	mov.b64 	%rd12095, 10;
	bra.uni 	$L__BB0_1742;
$L__BB0_1711:
	shr.u64 	%rd10449, %rd888, 4;
	xor.b64  	%rd10450, %rd891, %rd10449;
	mul.lo.s64 	%rd10451, %rd10450, 253633487850830209;
	and.b64  	%rd10452, %rd10451, 288230376151711743;
	shr.u64 	%rd10453, %rd10452, 44;
	shr.u64 	%rd10454, %rd10452, 30;
	xor.b64  	%rd10455, %rd10454, %rd10453;
	xor.b64  	%rd10456, %rd10455, %rd10452;
	shr.u64 	%rd10457, %rd10452, 45;
	shr.u64 	%rd10458, %rd10456, 15;
	xor.b64  	%rd10459, %rd10457, %rd10458;
	xor.b64  	%rd10460, %rd10459, %rd10454;
	xor.b64  	%rd10461, %rd10460, %rd10456;
	mul.lo.s64 	%rd10462, %rd10461, 254470409600030721;
	and.b64  	%rd10463, %rd10462, 288230376151711743;
	shr.u64 	%rd10464, %rd10463, 38;
	shr.u64 	%rd10465, %rd10463, 19;
	xor.b64  	%rd10466, %rd10465, %rd10464;
	xor.b64  	%rd10467, %rd10466, %rd10463;
	shr.u64 	%rd10468, %rd10467, 19;
	xor.b64  	%rd10469, %rd10468, %rd10463;
	shl.b64 	%rd10470, %rd10469, 39;
	and.b64  	%rd10471, %rd10470, 288229826395897856;
	xor.b64  	%rd10472, %rd10471, %rd10469;
	shr.u64 	%rd10473, %rd10472, 44;
	xor.b64  	%rd12094, %rd10473, %rd10472;
	shl.b64 	%rd10474, %rd12094, 28;
	shl.b64 	%rd10475, %rd12094, 14;
	xor.b64  	%rd10476, %rd10475, %rd10474;
	xor.b64  	%rd10477, %rd10476, %rd12094;
	shl.b64 	%rd10478, %rd10477, 14;
	and.b64  	%rd10479, %rd10478, 288230376151695360;
	xor.b64  	%rd12096, %rd10479, %rd12094;
	mov.b64 	%rd12095, 14;
	bra.uni 	$L__BB0_1742;
$L__BB0_1712:
	setp.eq.s16 	%p1026, %rs230, 2;
	@%p1026 bra 	$L__BB0_1711;
	shr.u64 	%rd10418, %rd888, 30;
	shr.u64 	%rd10419, %rd888, 2;
	xor.b64  	%rd10420, %rd10418, %rd10419;
	xor.b64  	%rd10421, %rd10420, %rd891;
	mul.lo.s64 	%rd10422, %rd10421, 262960237523785793;
	and.b64  	%rd10423, %rd10422, 288230376151711743;
	shr.u64 	%rd10424, %rd10423, 39;
	shr.u64 	%rd10425, %rd10423, 33;
	shr.u64 	%rd10426, %rd10423, 50;
	shr.u64 	%rd10427, %rd10423, 25;
	xor.b64  	%rd10428, %rd10425, %rd10424;
	xor.b64  	%rd10429, %rd10428, %rd10427;
	xor.b64  	%rd10430, %rd10429, %rd10426;
	xor.b64  	%rd10431, %rd10430, %rd10422;
	mul.lo.s64 	%rd10432, %rd10431, 148526154944925249;
	and.b64  	%rd10433, %rd10432, 288230376151711743;
	shr.u64 	%rd10434, %rd10433, 48;
	shr.u64 	%rd10435, %rd10433, 24;
	xor.b64  	%rd10436, %rd10435, %rd10434;
	xor.b64  	%rd10437, %rd10436, %rd10433;
	shl.b64 	%rd10438, %rd10437, 34;
	and.b64  	%rd10439, %rd10438, 288230358971842560;
	xor.b64  	%rd10440, %rd10439, %rd10437;
	shr.u64 	%rd10441, %rd10440, 45;
	xor.b64  	%rd12094, %rd10441, %rd10440;
	shl.b64 	%rd10442, %rd12094, 26;
	shl.b64 	%rd10443, %rd12094, 13;
	xor.b64  	%rd10444, %rd10443, %rd10442;
	xor.b64  	%rd10445, %rd10444, %rd12094;
	shl.b64 	%rd10446, %rd10445, 13;
	and.b64  	%rd10447, %rd10446, 288230376151703552;
	xor.b64  	%rd12096, %rd10447, %rd12094;
	mov.b64 	%rd12095, 13;
	bra.uni 	$L__BB0_1742;
$L__BB0_1714:
	shl.b64 	%rd10355, %rd888, 3;
	xor.b64  	%rd10356, %rd891, %rd10355;
	shr.u64 	%rd10357, %rd10356, 23;
	xor.b64  	%rd10358, %rd10357, %rd891;
	mul.lo.s64 	%rd10359, %rd10358, 117309402445563553;
	and.b64  	%rd10360, %rd10359, 288230376151711743;
	shr.u64 	%rd10361, %rd10360, 41;
	shr.u64 	%rd10362, %rd10360, 36;
	xor.b64  	%rd10363, %rd10362, %rd10361;
	xor.b64  	%rd10364, %rd10363, %rd10360;
	shr.u64 	%rd10365, %rd10360, 40;
	shr.u64 	%rd10366, %rd10364, 20;
	xor.b64  	%rd10367, %rd10365, %rd10366;
	xor.b64  	%rd10368, %rd10367, %rd10364;
	mul.lo.s64 	%rd10369, %rd10368, 191541463983100033;
	and.b64  	%rd10370, %rd10369, 288230376151711743;
	shr.u64 	%rd10371, %rd10370, 50;
	shr.u64 	%rd10372, %rd10370, 25;
	xor.b64  	%rd10373, %rd10372, %rd10371;
	xor.b64  	%rd10374, %rd10373, %rd10370;
	shl.b64 	%rd10375, %rd10374, 33;
	and.b64  	%rd10376, %rd10375, 288230367561777152;
	xor.b64  	%rd10377, %rd10376, %rd10374;
	shr.u64 	%rd10378, %rd10377, 43;
	xor.b64  	%rd12094, %rd10378, %rd10377;
	shl.b64 	%rd10379, %rd12094, 30;
	shl.b64 	%rd10380, %rd12094, 15;
	xor.b64  	%rd10381, %rd10379, %rd10380;
	and.b64  	%rd10382, %rd10381, 288230376151678976;
	xor.b64  	%rd12096, %rd10382, %rd12094;
	mov.b64 	%rd12095, 15;
	bra.uni 	$L__BB0_1742;
$L__BB0_1715:
	shr.u64 	%rd10325, %rd888, 3;
	xor.b64  	%rd10326, %rd891, %rd10325;
	mul.lo.s64 	%rd10327, %rd10326, 46856082811809025;
	and.b64  	%rd10328, %rd10327, 288230376151711743;
	shr.u64 	%rd10329, %rd10328, 38;
	shr.u64 	%rd10330, %rd10328, 42;
	shr.u64 	%rd10331, %rd10328, 48;
	shr.u64 	%rd10332, %rd10328, 24;
	xor.b64  	%rd10333, %rd10330, %rd10329;
	xor.b64  	%rd10334, %rd10333, %rd10332;
	xor.b64  	%rd10335, %rd10334, %rd10331;
	xor.b64  	%rd10336, %rd10335, %rd10327;
	mul.lo.s64 	%rd10337, %rd10336, 251679237660337473;
	and.b64  	%rd10338, %rd10337, 288230376151711743;
	shr.u64 	%rd10339, %rd10338, 46;
	xor.b64  	%rd10340, %rd10339, %rd10338;
	shl.b64 	%rd10341, %rd10340, 24;
	shl.b64 	%rd10342, %rd10340, 12;
	xor.b64  	%rd10343, %rd10342, %rd10341;
	xor.b64  	%rd10344, %rd10343, %rd10340;
	shl.b64 	%rd10345, %rd10344, 24;
	xor.b64  	%rd10346, %rd10342, %rd10345;
	xor.b64  	%rd10347, %rd10346, %rd10340;
	shl.b64 	%rd10348, %rd10347, 12;
	and.b64  	%rd10349, %rd10348, 288230376151707648;
	xor.b64  	%rd10350, %rd10349, %rd10340;
	shr.u64 	%rd10351, %rd10350, 48;
	shr.u64 	%rd10352, %rd10350, 24;
	xor.b64  	%rd10353, %rd10352, %rd10351;
	xor.b64  	%rd12094, %rd10353, %rd10350;
	mov.b64 	%rd12095, 34;
	mov.u64 	%rd12096, %rd12094;
	bra.uni 	$L__BB0_1742;
$L__BB0_1716:
	setp.eq.s16 	%p1023, %rs230, 6;
	@%p1023 bra 	$L__BB0_1715;
	shr.u64 	%rd10298, %rd888, 26;
	xor.b64  	%rd10299, %rd10298, %rd888;
	xor.b64  	%rd10300, %rd10299, %rd891;
	mul.lo.s64 	%rd10301, %rd10300, 232859401878216161;
	and.b64  	%rd10302, %rd10301, 288230376151711743;
	shr.u64 	%rd10303, %rd10302, 52;
	shr.u64 	%rd10304, %rd10302, 26;
	shr.u64 	%rd10305, %rd10302, 46;
	xor.b64  	%rd10306, %rd10304, %rd10303;
	xor.b64  	%rd10307, %rd10306, %rd10305;
	xor.b64  	%rd10308, %rd10307, %rd10302;
	shr.u64 	%rd10309, %rd10308, 23;
	xor.b64  	%rd10310, %rd10305, %rd10309;
	xor.b64  	%rd10311, %rd10310, %rd10308;
	mul.lo.s64 	%rd10312, %rd10311, 94200545271058657;
	and.b64  	%rd10313, %rd10312, 288230376151711743;
	shr.u64 	%rd10314, %rd10313, 46;
	shr.u64 	%rd10315, %rd10313, 23;
	xor.b64  	%rd10316, %rd10315, %rd10314;
	xor.b64  	%rd10317, %rd10316, %rd10313;
	shl.b64 	%rd10318, %rd10317, 35;
	and.b64  	%rd10319, %rd10318, 288230341791973376;
	xor.b64  	%rd10320, %rd10319, %rd10317;
	shr.u64 	%rd10321, %rd10320, 35;
	xor.b64  	%rd12094, %rd10321, %rd10320;
	shl.b64 	%rd10322, %rd12094, 23;
	and.b64  	%rd10323, %rd10322, 288230376143323136;
	xor.b64  	%rd12096, %rd10323, %rd12094;
	mov.b64 	%rd12095, 23;
	bra.uni 	$L__BB0_1742;
$L__BB0_1718:
	shr.u64 	%rd10247, %rd888, 4;
	xor.b64  	%rd10248, %rd891, %rd10247;
	mul.lo.s64 	%rd10249, %rd10248, 168422862924412257;
	and.b64  	%rd10250, %rd10249, 288230376151711743;
	shr.u64 	%rd10251, %rd10250, 40;
	shr.u64 	%rd10252, %rd10250, 33;
	shr.u64 	%rd10253, %rd10250, 50;
	shr.u64 	%rd10254, %rd10250, 25;
	xor.b64  	%rd10255, %rd10252, %rd10251;
	xor.b64  	%rd10256, %rd10255, %rd10254;
	xor.b64  	%rd10257, %rd10256, %rd10253;
	xor.b64  	%rd10258, %rd10257, %rd10249;
	mul.lo.s64 	%rd10259, %rd10258, 9176702710620673;
	and.b64  	%rd10260, %rd10259, 288230376151711743;
	shr.u64 	%rd10261, %rd10260, 38;
	xor.b64  	%rd10262, %rd10261, %rd10260;
	shl.b64 	%rd10263, %rd10262, 40;
	shl.b64 	%rd10264, %rd10262, 20;
	xor.b64  	%rd10265, %rd10263, %rd10264;
	and.b64  	%rd10266, %rd10265, 288230376150663168;
	xor.b64  	%rd10267, %rd10266, %rd10262;
	shr.u64 	%rd10268, %rd10267, 34;
	xor.b64  	%rd12094, %rd10268, %rd10267;
	shl.b64 	%rd10269, %rd12094, 24;
	and.b64  	%rd10270, %rd10269, 288230376134934528;
	xor.b64  	%rd12096, %rd10270, %rd12094;
	mov.b64 	%rd12095, 24;
	bra.uni 	$L__BB0_1742;
$L__BB0_1719:
	shr.u64 	%rd10212, %rd888, 30;
	shr.u64 	%rd10213, %rd888, 2;
	xor.b64  	%rd10214, %rd10212, %rd10213;
	xor.b64  	%rd10215, %rd10214, %rd891;
	mul.lo.s64 	%rd10216, %rd10215, 176925249836092929;
	and.b64  	%rd10217, %rd10216, 288230376151711743;
	shr.u64 	%rd10218, %rd10217, 52;
	shr.u64 	%rd10219, %rd10217, 26;
	shr.u64 	%rd10220, %rd10217, 46;
	xor.b64  	%rd10221, %rd10219, %rd10218;
	xor.b64  	%rd10222, %rd10221, %rd10220;
	xor.b64  	%rd10223, %rd10222, %rd10217;
	shr.u64 	%rd10224, %rd10223, 23;
	xor.b64  	%rd10225, %rd10220, %rd10224;
	xor.b64  	%rd10226, %rd10225, %rd10223;
	mul.lo.s64 	%rd10227, %rd10226, 258737682261068929;
	and.b64  	%rd10228, %rd10227, 288230376151711743;
	shr.u64 	%rd10229, %rd10228, 39;
	xor.b64  	%rd10230, %rd10229, %rd10228;
	shl.b64 	%rd10231, %rd10230, 38;
	shl.b64 	%rd10232, %rd10230, 19;
	xor.b64  	%rd10233, %rd10232, %rd10231;
	xor.b64  	%rd10234, %rd10233, %rd10230;
	shl.b64 	%rd10235, %rd10234, 19;
	and.b64  	%rd10236, %rd10235, 288230376151187456;
	xor.b64  	%rd10237, %rd10236, %rd10230;
	shr.u64 	%rd10238, %rd10237, 48;
	xor.b64  	%rd12094, %rd10238, %rd10237;
	shl.b64 	%rd10239, %rd12094, 20;
	shl.b64 	%rd10240, %rd12094, 10;
	xor.b64  	%rd10241, %rd10240, %rd10239;
	xor.b64  	%rd10242, %rd10241, %rd12094;
	shl.b64 	%rd10243, %rd10242, 20;
	xor.b64  	%rd10244, %rd10243, %rd10240;
	and.b64  	%rd10245, %rd10244, 288230376151710720;
	xor.b64  	%rd12096, %rd10245, %rd12094;
	mov.b64 	%rd12095, 10;
	bra.uni 	$L__BB0_1742;
$L__BB0_1720:
	setp.eq.s16 	%p1019, %rs230, 10;
	@%p1019 bra 	$L__BB0_1719;
	shr.u64 	%rd10176, %rd888, 5;
	xor.b64  	%rd10177, %rd891, %rd10176;
	mul.lo.s64 	%rd10178, %rd10177, 223898103464852385;
	and.b64  	%rd10179, %rd10178, 288230376151711743;
	shr.u64 	%rd10180, %rd10179, 43;
	xor.b64  	%rd10181, %rd10180, %rd10179;
	shr.u64 	%rd10182, %rd10179, 24;
	shr.u64 	%rd10183, %rd10179, 12;
	xor.b64  	%rd10184, %rd10183, %rd10182;
	xor.b64  	%rd10185, %rd10184, %rd10179;
	shr.u64 	%rd10186, %rd10185, 24;
	xor.b64  	%rd10187, %rd10183, %rd10186;
	xor.b64  	%rd10188, %rd10187, %rd10181;
	shr.u64 	%rd10189, %rd10188, 12;
	xor.b64  	%rd10190, %rd10189, %rd10181;
	shr.u64 	%rd10191, %rd10179, 52;
	shr.u64 	%rd10192, %rd10190, 26;
	xor.b64  	%rd10193, %rd10191, %rd10192;
	xor.b64  	%rd10194, %rd10193, %rd10190;
	mul.lo.s64 	%rd10195, %rd10194, 107444296698225249;
	and.b64  	%rd10196, %rd10195, 288230376151711743;
	shr.u64 	%rd10197, %rd10196, 56;
	shr.u64 	%rd10198, %rd10196, 28;
	xor.b64  	%rd10199, %rd10198, %rd10197;
	xor.b64  	%rd10200, %rd10199, %rd10196;
	shl.b64 	%rd10201, %rd10200, 30;
	and.b64  	%rd10202, %rd10201, 288230375077969920;
	xor.b64  	%rd10203, %rd10202, %rd10200;
	shr.u64 	%rd10204, %rd10203, 44;
	xor.b64  	%rd12094, %rd10204, %rd10203;
	shl.b64 	%rd10205, %rd12094, 28;
	shl.b64 	%rd10206, %rd12094, 14;
	xor.b64  	%rd10207, %rd10206, %rd10205;
	xor.b64  	%rd10208, %rd10207, %rd12094;
	shl.b64 	%rd10209, %rd10208, 14;
	and.b64  	%rd10210, %rd10209, 288230376151695360;
	xor.b64  	%rd12096, %rd10210, %rd12094;
	mov.b64 	%rd12095, 14;
	bra.uni 	$L__BB0_1742;
$L__BB0_1722:
	shr.u64 	%rd10114, %rd888, 28;
	shr.u64 	%rd10115, %rd888, 1;
	xor.b64  	%rd10116, %rd10114, %rd10115;
	xor.b64  	%rd10117, %rd10116, %rd891;
	mul.lo.s64 	%rd10118, %rd10117, 89350418716123905;
	and.b64  	%rd10119, %rd10118, 288230376151711743;
	shr.u64 	%rd10120, %rd10119, 32;
	shr.u64 	%rd10121, %rd10119, 40;
	xor.b64  	%rd10122, %rd10121, %rd10120;
	xor.b64  	%rd10123, %rd10122, %rd10119;
	shr.u64 	%rd10124, %rd10119, 48;
	shr.u64 	%rd10125, %rd10123, 24;
	xor.b64  	%rd10126, %rd10124, %rd10125;
	xor.b64  	%rd10127, %rd10126, %rd10123;
	mul.lo.s64 	%rd10128, %rd10127, 237193134041737761;
	and.b64  	%rd10129, %rd10128, 288230376151711743;
	shr.u64 	%rd10130, %rd10129, 43;
	xor.b64  	%rd10131, %rd10130, %rd10129;
	shl.b64 	%rd10132, %rd10131, 45;
	shl.b64 	%rd10133, %rd10131, 30;
	xor.b64  	%rd10134, %rd10132, %rd10133;
	shl.b64 	%rd10135, %rd10131, 15;
	xor.b64  	%rd10136, %rd10134, %rd10135;
	and.b64  	%rd10137, %rd10136, 288230376151678976;
	xor.b64  	%rd10138, %rd10137, %rd10131;
	shr.u64 	%rd10139, %rd10138, 30;
	xor.b64  	%rd12094, %rd10139, %rd10138;
	shl.b64 	%rd10140, %rd12094, 28;
	and.b64  	%rd10141, %rd10140, 288230375883276288;
	xor.b64  	%rd12096, %rd10141, %rd12094;
	mov.b64 	%rd12095, 28;
	bra.uni 	$L__BB0_1742;
$L__BB0_1723:
	shr.u64 	%rd10086, %rd888, 26;
	xor.b64  	%rd10087, %rd10086, %rd888;
	xor.b64  	%rd10088, %rd10087, %rd891;
	mul.lo.s64 	%rd10089, %rd10088, 217037335055193857;
	and.b64  	%rd10090, %rd10089, 288230376151711743;
	shr.u64 	%rd10091, %rd10090, 31;
	shr.u64 	%rd10092, %rd10090, 46;
	shr.u64 	%rd10093, %rd10090, 56;
	shr.u64 	%rd10094, %rd10090, 28;
	xor.b64  	%rd10095, %rd10092, %rd10091;
	xor.b64  	%rd10096, %rd10095, %rd10094;
	xor.b64  	%rd10097, %rd10096, %rd10093;
	xor.b64  	%rd10098, %rd10097, %rd10089;
	mul.lo.s64 	%rd10099, %rd10098, 194905279761644641;
	and.b64  	%rd10100, %rd10099, 288230376151711743;
	shr.u64 	%rd10101, %rd10100, 52;
	shr.u64 	%rd10102, %rd10100, 26;
	xor.b64  	%rd10103, %rd10102, %rd10101;
	xor.b64  	%rd10104, %rd10103, %rd10100;
	shl.b64 	%rd10105, %rd10104, 32;
	and.b64  	%rd10106, %rd10105, 288230371856744448;
	xor.b64  	%rd10107, %rd10106, %rd10104;
	shr.u64 	%rd10108, %rd10107, 45;
	shr.u64 	%rd10109, %rd10107, 30;
	shr.u64 	%rd10110, %rd10107, 15;
	xor.b64  	%rd10111, %rd10109, %rd10108;
	xor.b64  	%rd10112, %rd10111, %rd10110;
	xor.b64  	%rd12094, %rd10112, %rd10107;
	mov.b64 	%rd12095, 43;
	mov.u64 	%rd12096, %rd12094;
	bra.uni 	$L__BB0_1742;
$L__BB0_1724:
	setp.eq.s16 	%p1016, %rs230, 14;
	@%p1016 bra 	$L__BB0_1723;
	shr.u64 	%rd10057, %rd888, 30;
	shr.u64 	%rd10058, %rd888, 2;
	xor.b64  	%rd10059, %rd10057, %rd10058;
	xor.b64  	%rd10060, %rd10059, %rd891;
	mul.lo.s64 	%rd10061, %rd10060, 113746525538746401;
	and.b64  	%rd10062, %rd10061, 288230376151711743;
	shr.u64 	%rd10063, %rd10062, 50;
	shr.u64 	%rd10064, %rd10062, 25;
	shr.u64 	%rd10065, %rd10062, 44;
	xor.b64  	%rd10066, %rd10065, %rd10063;
	xor.b64  	%rd10067, %rd10066, %rd10064;
	xor.b64  	%rd10068, %rd10067, %rd10062;
	shr.u64 	%rd10069, %rd10068, 29;
	xor.b64  	%rd10070, %rd10069, %rd10068;
	mul.lo.s64 	%rd10071, %rd10070, 43211180628140705;
	and.b64  	%rd10072, %rd10071, 288230376151711743;
	shr.u64 	%rd10073, %rd10072, 32;
	shr.u64 	%rd10074, %rd10072, 16;
	xor.b64  	%rd10075, %rd10074, %rd10073;
	xor.b64  	%rd10076, %rd10075, %rd10072;
	shr.u64 	%rd10077, %rd10076, 16;
	xor.b64  	%rd10078, %rd10077, %rd10072;
	shl.b64 	%rd10079, %rd10078, 42;
	and.b64  	%rd10080, %rd10079, 288225978105200640;
	xor.b64  	%rd10081, %rd10080, %rd10078;
	shr.u64 	%rd10082, %rd10081, 46;
	shr.u64 	%rd10083, %rd10081, 23;
	xor.b64  	%rd10084, %rd10083, %rd10082;
	xor.b64  	%rd12094, %rd10084, %rd10081;
	mov.b64 	%rd12095, 35;
	mov.u64 	%rd12096, %rd12094;
	bra.uni 	$L__BB0_1742;
$L__BB0_1726:
	shr.u64 	%rd9994, %rd888, 15;
	xor.b64  	%rd9995, %rd891, %rd9994;
	mul.lo.s64 	%rd9996, %rd9995, 151586280913837249;
	and.b64  	%rd9997, %rd9996, 288230376151711743;
	shr.u64 	%rd9998, %rd9997, 45;
	shr.u64 	%rd9999, %rd9997, 30;
	shr.u64 	%rd10000, %rd9997, 15;
	shr.u64 	%rd10001, %rd9997, 44;
	xor.b64  	%rd10002, %rd9999, %rd9998;
	xor.b64  	%rd10003, %rd10002, %rd10000;
	xor.b64  	%rd10004, %rd10003, %rd10001;
	xor.b64  	%rd10005, %rd10004, %rd9997;
	shr.u64 	%rd10006, %rd10005, 33;
	xor.b64  	%rd10007, %rd10006, %rd10005;
	mul.lo.s64 	%rd10008, %rd10007, 173709364968867777;
	and.b64  	%rd10009, %rd10008, 288230376151711743;
	shr.u64 	%rd10010, %rd10009, 29;
	xor.b64  	%rd10011, %rd10010, %rd10009;
	shl.b64 	%rd10012, %rd10011, 29;
	and.b64  	%rd10013, %rd10012, 288230375614840832;
	xor.b64  	%rd10014, %rd10013, %rd10011;
	shr.u64 	%rd10015, %rd10014, 26;
	shr.u64 	%rd10016, %rd10014, 13;
	xor.b64  	%rd10017, %rd10016, %rd10015;
	xor.b64  	%rd10018, %rd10017, %rd10014;
	shr.u64 	%rd10019, %rd10018, 26;
	xor.b64  	%rd10020, %rd10016, %rd10019;
	xor.b64  	%rd10021, %rd10020, %rd10014;
	shr.u64 	%rd10022, %rd10021, 13;
	xor.b64  	%rd12094, %rd10022, %rd10014;
	mov.b64 	%rd12095, 45;
	mov.u64 	%rd12096, %rd12094;
	bra.uni 	$L__BB0_1742;
$L__BB0_1727:
	shr.u64 	%rd9962, %rd888, 8;
	xor.b64  	%rd9963, %rd891, %rd9962;
	mul.lo.s64 	%rd9964, %rd9963, 259457538529741761;
	and.b64  	%rd9965, %rd9964, 288230376151711743;
	shr.u64 	%rd9966, %rd9965, 42;
	shr.u64 	%rd9967, %rd9965, 21;
	shr.u64 	%rd9968, %rd9965, 41;
	xor.b64  	%rd9969, %rd9967, %rd9966;
	xor.b64  	%rd9970, %rd9969, %rd9968;
	xor.b64  	%rd9971, %rd9970, %rd9965;
	shr.u64 	%rd9972, %rd9971, 26;
	shr.u64 	%rd9973, %rd9971, 13;
	xor.b64  	%rd9974, %rd9973, %rd9972;
	xor.b64  	%rd9975, %rd9974, %rd9971;
	shr.u64 	%rd9976, %rd9975, 26;
	xor.b64  	%rd9977, %rd9973, %rd9976;
	xor.b64  	%rd9978, %rd9977, %rd9971;
	shr.u64 	%rd9979, %rd9978, 13;
	xor.b64  	%rd9980, %rd9979, %rd9971;
	mul.lo.s64 	%rd9981, %rd9980, 223807026447177697;
	and.b64  	%rd9982, %rd9981, 288230376151711743;
	shr.u64 	%rd9983, %rd9982, 44;
	shr.u64 	%rd9984, %rd9982, 22;
	xor.b64  	%rd9985, %rd9984, %rd9983;
	xor.b64  	%rd9986, %rd9985, %rd9982;
	shl.b64 	%rd9987, %rd9986, 36;
	and.b64  	%rd9988, %rd9987, 288230307432235008;
	xor.b64  	%rd9989, %rd9988, %rd9986;
	shr.u64 	%rd9990, %rd9989, 38;
	xor.b64  	%rd12094, %rd9990, %rd9989;
	shl.b64 	%rd9991, %rd12094, 20;
	and.b64  	%rd9992, %rd9991, 288230376150663168;
	xor.b64  	%rd12096, %rd9992, %rd12094;
	mov.b64 	%rd12095, 20;
	bra.uni 	$L__BB0_1742;
$L__BB0_1728:
	setp.eq.s16 	%p1011, %rs230, 18;
	@%p1011 bra 	$L__BB0_1727;
	shl.b64 	%rd9911, %rd888, 11;
	xor.b64  	%rd9912, %rd890, %rd9911;
	shr.u64 	%rd9913, %rd9912, 30;
	shr.u64 	%rd9914, %rd891, 15;
	xor.b64  	%rd9915, %rd9914, %rd9913;
	xor.b64  	%rd9916, %rd9915, %rd891;
	shr.u64 	%rd9917, %rd9916, 15;
	xor.b64  	%rd9918, %rd9917, %rd891;
	mul.lo.s64 	%rd9919, %rd9918, 110352574537644801;
	and.b64  	%rd9920, %rd9919, 288230376151711743;
	shr.u64 	%rd9921, %rd9920, 49;
	shr.u64 	%rd9922, %rd9920, 22;
	shr.u64 	%rd9923, %rd9920, 11;
	xor.b64  	%rd9924, %rd9923, %rd9922;
	xor.b64  	%rd9925, %rd9924, %rd9920;
	shr.u64 	%rd9926, %rd9925, 22;
	xor.b64  	%rd9927, %rd9923, %rd9926;
	xor.b64  	%rd9928, %rd9927, %rd9920;
	shr.u64 	%rd9929, %rd9928, 22;
	xor.b64  	%rd9930, %rd9921, %rd9929;
	xor.b64  	%rd9931, %rd9930, %rd9923;
	xor.b64  	%rd9932, %rd9931, %rd9920;
	shr.u64 	%rd9933, %rd9932, 34;
	xor.b64  	%rd9934, %rd9933, %rd9932;
	mul.lo.s64 	%rd9935, %rd9934, 144641715721815521;
	and.b64  	%rd9936, %rd9935, 288230376151711743;
	shr.u64 	%rd9937, %rd9936, 50;
	xor.b64  	%rd9938, %rd9937, %rd9936;
	shl.b64 	%rd9939, %rd9938, 16;
	shl.b64 	%rd9940, %rd9938, 8;
	xor.b64  	%rd9941, %rd9940, %rd9939;
	xor.b64  	%rd9942, %rd9941, %rd9938;
	shl.b64 	%rd9943, %rd9942, 16;
	xor.b64  	%rd9944, %rd9940, %rd9943;
	xor.b64  	%rd9945, %rd9944, %rd9938;
	shl.b64 	%rd9946, %rd9945, 16;
	xor.b64  	%rd9947, %rd9940, %rd9946;
	xor.b64  	%rd9948, %rd9947, %rd9938;
	shl.b64 	%rd9949, %rd9948, 16;
	xor.b64  	%rd9950, %rd9949, %rd9940;
	and.b64  	%rd9951, %rd9950, 288230376151711488;
	xor.b64  	%rd9952, %rd9951, %rd9938;
	shr.u64 	%rd9953, %rd9952, 48;
	xor.b64  	%rd12094, %rd9953, %rd9952;
	shl.b64 	%rd9954, %rd12094, 20;
	shl.b64 	%rd9955, %rd12094, 10;
	xor.b64  	%rd9956, %rd9955, %rd9954;
	xor.b64  	%rd9957, %rd9956, %rd12094;
	shl.b64 	%rd9958, %rd9957, 20;
	xor.b64  	%rd9959, %rd9958, %rd9955;
	and.b64  	%rd9960, %rd9959, 288230376151710720;
	xor.b64  	%rd12096, %rd9960, %rd12094;
	mov.b64 	%rd12095, 10;
	bra.uni 	$L__BB0_1742;
$L__BB0_1730:
	shr.u64 	%rd9856, %rd888, 18;
	xor.b64  	%rd9857, %rd891, %rd9856;
	mul.lo.s64 	%rd9858, %rd9857, 5033760952633089;
	and.b64  	%rd9859, %rd9858, 288230376151711743;
	shr.u64 	%rd9860, %rd9859, 50;
	shr.u64 	%rd9861, %rd9859, 34;
	shr.u64 	%rd9862, %rd9859, 48;
	xor.b64  	%rd9863, %rd9861, %rd9860;
	xor.b64  	%rd9864, %rd9863, %rd9862;
	xor.b64  	%rd9865, %rd9864, %rd9858;
	mul.lo.s64 	%rd9866, %rd9865, 246024029824738817;
	and.b64  	%rd9867, %rd9866, 288230376151711743;
	shr.u64 	%rd9868, %rd9867, 54;
	shr.u64 	%rd9869, %rd9867, 27;
	xor.b64  	%rd9870, %rd9869, %rd9868;
	xor.b64  	%rd9871, %rd9870, %rd9867;
	shl.b64 	%rd9872, %rd9871, 31;
	and.b64  	%rd9873, %rd9872, 288230374004228096;
	xor.b64  	%rd9874, %rd9873, %rd9871;
	shr.u64 	%rd9875, %rd9874, 40;
	shr.u64 	%rd9876, %rd9874, 20;
	xor.b64  	%rd9877, %rd9876, %rd9875;
	xor.b64  	%rd12094, %rd9877, %rd9874;
	mov.b64 	%rd12095, 38;
	mov.u64 	%rd12096, %rd12094;
	bra.uni 	$L__BB0_1742;
$L__BB0_1731:
	shl.b64 	%rd9792, %rd888, 10;
	shr.u64 	%rd9793, %rd891, 8;
	xor.b64  	%rd9794, %rd9792, %rd9793;
	xor.b64  	%rd9795, %rd9794, %rd891;
	shr.u64 	%rd9796, %rd9795, 16;
	xor.b64  	%rd9797, %rd9793, %rd9796;
	xor.b64  	%rd9798, %rd9797, %rd891;
	shr.u64 	%rd9799, %rd9798, 16;
	xor.b64  	%rd9800, %rd9793, %rd9799;
	xor.b64  	%rd9801, %rd9800, %rd891;
	shr.u64 	%rd9802, %rd9801, 16;
	xor.b64  	%rd9803, %rd9793, %rd9802;
	xor.b64  	%rd9804, %rd9803, %rd891;
	mul.lo.s64 	%rd9805, %rd9804, 241131976952449313;
	and.b64  	%rd9806, %rd9805, 288230376151711743;
	shr.u64 	%rd9807, %rd9806, 22;
	shr.u64 	%rd9808, %rd9806, 11;
	xor.b64  	%rd9809, %rd9808, %rd9807;
	xor.b64  	%rd9810, %rd9809, %rd9806;
	shr.u64 	%rd9811, %rd9810, 22;
	xor.b64  	%rd9812, %rd9808, %rd9811;
	xor.b64  	%rd9813, %rd9812, %rd9806;
	shr.u64 	%rd9814, %rd9813, 22;
	xor.b64  	%rd9815, %rd9808, %rd9814;
	xor.b64  	%rd9816, %rd9815, %rd9806;
	shr.u64 	%rd9817, %rd9816, 46;
	shr.u64 	%rd9818, %rd9816, 23;
	xor.b64  	%rd9819, %rd9818, %rd9817;
	xor.b64  	%rd9820, %rd9819, %rd9816;
	shr.u64 	%rd9821, %rd9820, 22;
	shr.u64 	%rd9822, %rd9820, 11;
	xor.b64  	%rd9823, %rd9822, %rd9821;
	xor.b64  	%rd9824, %rd9823, %rd9820;
	shr.u64 	%rd9825, %rd9824, 22;
	xor.b64  	%rd9826, %rd9822, %rd9825;
	xor.b64  	%rd9827, %rd9826, %rd9820;
	shr.u64 	%rd9828, %rd9827, 22;
	xor.b64  	%rd9829, %rd9822, %rd9828;
	xor.b64  	%rd9830, %rd9829, %rd9820;
	mul.lo.s64 	%rd9831, %rd9830, 47061363777666305;
	and.b64  	%rd9832, %rd9831, 288230376151711743;
	shr.u64 	%rd9833, %rd9832, 18;
	shr.u64 	%rd9834, %rd9832, 9;
	xor.b64  	%rd9835, %rd9834, %rd9833;
	xor.b64  	%rd9836, %rd9835, %rd9832;
	shr.u64 	%rd9837, %rd9836, 18;
	xor.b64  	%rd9838, %rd9834, %rd9837;
	xor.b64  	%rd9839, %rd9838, %rd9832;
	shr.u64 	%rd9840, %rd9839, 18;
	xor.b64  	%rd9841, %rd9834, %rd9840;
	xor.b64  	%rd9842, %rd9841, %rd9832;
	shr.u64 	%rd9843, %rd9842, 9;
	xor.b64  	%rd9844, %rd9843, %rd9832;
	shl.b64 	%rd9845, %rd9844, 49;
	and.b64  	%rd9846, %rd9845, 287667426198290432;
	xor.b64  	%rd9847, %rd9846, %rd9844;
	shr.u64 	%rd9848, %rd9847, 44;
	xor.b64  	%rd12094, %rd9848, %rd9847;
	shl.b64 	%rd9849, %rd12094, 28;
	shl.b64 	%rd9850, %rd12094, 14;
	xor.b64  	%rd9851, %rd9850, %rd9849;
	xor.b64  	%rd9852, %rd9851, %rd12094;
	shl.b64 	%rd9853, %rd9852, 14;
	and.b64  	%rd9854, %rd9853, 288230376151695360;
	xor.b64  	%rd12096, %rd9854, %rd12094;
	mov.b64 	%rd12095, 14;
	bra.uni 	$L__BB0_1742;
$L__BB0_1732:
	setp.eq.s16 	%p1008, %rs230, 22;
	@%p1008 bra 	$L__BB0_1731;
	shr.u64 	%rd9765, %rd888, 17;
	xor.b64  	%rd9766, %rd891, %rd9765;
	mul.lo.s64 	%rd9767, %rd9766, 112151014435952833;
	and.b64  	%rd9768, %rd9767, 288230376151711743;
	shr.u64 	%rd9769, %rd9768, 50;
	shr.u64 	%rd9770, %rd9768, 29;
	xor.b64  	%rd9771, %rd9770, %rd9769;
	xor.b64  	%rd9772, %rd9771, %rd9768;
	shr.u64 	%rd9773, %rd9768, 56;
	shr.u64 	%rd9774, %rd9772, 28;
	xor.b64  	%rd9775, %rd9773, %rd9774;
	xor.b64  	%rd9776, %rd9775, %rd9772;
	mul.lo.s64 	%rd9777, %rd9776, 118733617119610305;
	and.b64  	%rd9778, %rd9777, 288230376151711743;
	shr.u64 	%rd9779, %rd9778, 39;
	xor.b64  	%rd9780, %rd9779, %rd9778;
	shl.b64 	%rd9781, %rd9780, 38;
	shl.b64 	%rd9782, %rd9780, 19;
	xor.b64  	%rd9783, %rd9782, %rd9781;
	xor.b64  	%rd9784, %rd9783, %rd9780;
	shl.b64 	%rd9785, %rd9784, 19;
	and.b64  	%rd9786, %rd9785, 288230376151187456;
	xor.b64  	%rd9787, %rd9786, %rd9780;
	shr.u64 	%rd9788, %rd9787, 38;
	xor.b64  	%rd12094, %rd9788, %rd9787;
	shl.b64 	%rd9789, %rd12094, 20;
	and.b64  	%rd9790, %rd9789, 288230376150663168;
	xor.b64  	%rd12096, %rd9790, %rd12094;
	mov.b64 	%rd12095, 20;
	bra.uni 	$L__BB0_1742;
$L__BB0_1734:
	shl.b64 	%rd9700, %rd888, 1;
	xor.b64  	%rd9701, %rd891, %rd9700;
	shr.u64 	%rd9702, %rd9701, 25;
	xor.b64  	%rd9703, %rd9702, %rd891;
	mul.lo.s64 	%rd9704, %rd9703, 3196563414576737;
	and.b64  	%rd9705, %rd9704, 288230376151711743;
	shr.u64 	%rd9706, %rd9705, 36;
	shr.u64 	%rd9707, %rd9705, 18;
	xor.b64  	%rd9708, %rd9707, %rd9706;
	xor.b64  	%rd9709, %rd9708, %rd9705;
	shr.u64 	%rd9710, %rd9709, 18;
	xor.b64  	%rd9711, %rd9710, %rd9705;
	shr.u64 	%rd9712, %rd9705, 48;
	shr.u64 	%rd9713, %rd9711, 24;
	shr.u64 	%rd9714, %rd9705, 50;
	xor.b64  	%rd9715, %rd9714, %rd9712;
	xor.b64  	%rd9716, %rd9715, %rd9713;
	xor.b64  	%rd9717, %rd9716, %rd9711;
	mul.lo.s64 	%rd9718, %rd9717, 235239639045602401;
	and.b64  	%rd9719, %rd9718, 288230376151711743;
	shr.u64 	%rd9720, %rd9719, 46;
	shr.u64 	%rd9721, %rd9719, 23;
	xor.b64  	%rd9722, %rd9721, %rd9720;
	xor.b64  	%rd9723, %rd9722, %rd9719;
	shl.b64 	%rd9724, %rd9723, 35;
	and.b64  	%rd9725, %rd9724, 288230341791973376;
	xor.b64  	%rd9726, %rd9725, %rd9723;
	shr.u64 	%rd9727, %rd9726, 32;
	xor.b64  	%rd12094, %rd9727, %rd9726;
	shl.b64 	%rd9728, %rd12094, 26;
	and.b64  	%rd9729, %rd9728, 288230376084602880;
	xor.b64  	%rd12096, %rd9729, %rd12094;
	mov.b64 	%rd12095, 26;
	bra.uni 	$L__BB0_1742;
$L__BB0_1735:
	shl.b64 	%rd9656, %rd888, 9;
	xor.b64  	%rd9657, %rd890, %rd9656;
	shr.u64 	%rd9658, %rd9657, 34;
	xor.b64  	%rd9659, %rd9656, %rd9658;
	xor.b64  	%rd9660, %rd9659, %rd891;
	shr.u64 	%rd9661, %rd9660, 17;
	xor.b64  	%rd9662, %rd9661, %rd891;
	mul.lo.s64 	%rd9663, %rd9662, 62283815675545089;
	and.b64  	%rd9664, %rd9663, 288230376151711743;
	shr.u64 	%rd9665, %rd9664, 56;
	shr.u64 	%rd9666, %rd9664, 28;
	shr.u64 	%rd9667, %rd9664, 33;
	shr.u64 	%rd9668, %rd9664, 41;
	xor.b64  	%rd9669, %rd9666, %rd9665;
	xor.b64  	%rd9670, %rd9669, %rd9667;
	xor.b64  	%rd9671, %rd9670, %rd9668;
	xor.b64  	%rd9672, %rd9671, %rd9663;
	mul.lo.s64 	%rd9673, %rd9672, 50727698768947681;
	and.b64  	%rd9674, %rd9673, 288230376151711743;
	shr.u64 	%rd9675, %rd9674, 18;
	shr.u64 	%rd9676, %rd9674, 9;
	xor.b64  	%rd9677, %rd9676, %rd9675;
	xor.b64  	%rd9678, %rd9677, %rd9674;
	shr.u64 	%rd9679, %rd9678, 18;
	xor.b64  	%rd9680, %rd9676, %rd9679;
	xor.b64  	%rd9681, %rd9680, %rd9674;
	shr.u64 	%rd9682, %rd9681, 18;
	xor.b64  	%rd9683, %rd9676, %rd9682;
	xor.b64  	%rd9684, %rd9683, %rd9674;
	shr.u64 	%rd9685, %rd9684, 9;
	xor.b64  	%rd9686, %rd9685, %rd9674;
	shl.b64 	%rd9687, %rd9686, 49;
	and.b64  	%rd9688, %rd9687, 287667426198290432;
	xor.b64  	%rd9689, %rd9688, %rd9686;
	shr.u64 	%rd9690, %rd9689, 20;
	shr.u64 	%rd9691, %rd9689, 10;
	xor.b64  	%rd9692, %rd9691, %rd9690;
	xor.b64  	%rd9693, %rd9692, %rd9689;
	shr.u64 	%rd9694, %rd9693, 20;
	xor.b64  	%rd9695, %rd9691, %rd9694;
	xor.b64  	%rd9696, %rd9695, %rd9689;
	shr.u64 	%rd9697, %rd9696, 20;
	xor.b64  	%rd9698, %rd9691, %rd9697;
	xor.b64  	%rd12094, %rd9698, %rd9689;
	mov.b64 	%rd12095, 48;
	mov.u64 	%rd12096, %rd12094;
	bra.uni 	$L__BB0_1742;
$L__BB0_1736:
	setp.eq.s16 	%p1004, %rs230, 26;
	@%p1004 bra 	$L__BB0_1735;
	shl.b64 	%rd9630, %rd888, 8;
	xor.b64  	%rd9631, %rd890, %rd9630;
	shr.u64 	%rd9632, %rd9631, 36;
	xor.b64  	%rd9633, %rd9630, %rd9632;
	xor.b64  	%rd9634, %rd9633, %rd891;
	shr.u64 	%rd9635, %rd9634, 18;
	xor.b64  	%rd9636, %rd9635, %rd891;
	mul.lo.s64 	%rd9637, %rd9636, 281460399803252545;
	and.b64  	%rd9638, %rd9637, 288230376151711743;
	shr.u64 	%rd9639, %rd9638, 43;
	shr.u64 	%rd9640, %rd9638, 23;
	xor.b64  	%rd9641, %rd9639, %rd9640;
	xor.b64  	%rd9642, %rd9641, %rd9637;
	mul.lo.s64 	%rd9643, %rd9642, 191931028945311617;
	and.b64  	%rd9644, %rd9643, 288230376151711743;
	shr.u64 	%rd9645, %rd9644, 38;
	xor.b64  	%rd9646, %rd9645, %rd9644;
	shl.b64 	%rd9647, %rd9646, 40;
	shl.b64 	%rd9648, %rd9646, 20;
	xor.b64  	%rd9649, %rd9647, %rd9648;
	and.b64  	%rd9650, %rd9649, 288230376150663168;
	xor.b64  	%rd9651, %rd9650, %rd9646;
	shr.u64 	%rd9652, %rd9651, 32;
	xor.b64  	%rd12094, %rd9652, %rd9651;
	shl.b64 	%rd9653, %rd12094, 26;
	and.b64  	%rd9654, %rd9653, 288230376084602880;
	xor.b64  	%rd12096, %rd9654, %rd12094;
	mov.b64 	%rd12095, 26;
	bra.uni 	$L__BB0_1742;
$L__BB0_1738:
	shr.u64 	%rd9557, %rd888, 23;
	xor.b64  	%rd9558, %rd891, %rd9557;
	mul.lo.s64 	%rd9559, %rd9558, 77183376034232609;
	and.b64  	%rd9560, %rd9559, 288230376151711743;
	shr.u64 	%rd9561, %rd9560, 54;
	shr.u64 	%rd9562, %rd9560, 27;
	shr.u64 	%rd9563, %rd9560, 45;
	shr.u64 	%rd9564, %rd9560, 36;
	xor.b64  	%rd9565, %rd9562, %rd9561;
	xor.b64  	%rd9566, %rd9565, %rd9563;
	xor.b64  	%rd9567, %rd9566, %rd9564;
	xor.b64  	%rd9568, %rd9567, %rd9559;
	mul.lo.s64 	%rd9569, %rd9568, 26604157282626913;
	and.b64  	%rd9570, %rd9569, 288230376151711743;
	shr.u64 	%rd9571, %rd9570, 18;
	shr.u64 	%rd9572, %rd9570, 9;
	xor.b64  	%rd9573, %rd9572, %rd9571;
	xor.b64  	%rd9574, %rd9573, %rd9570;
	shr.u64 	%rd9575, %rd9574, 18;
	xor.b64  	%rd9576, %rd9572, %rd9575;
	xor.b64  	%rd9577, %rd9576, %rd9570;
	shr.u64 	%rd9578, %rd9577, 18;
	xor.b64  	%rd9579, %rd9572, %rd9578;
	xor.b64  	%rd9580, %rd9579, %rd9570;
	shr.u64 	%rd9581, %rd9580, 9;
	xor.b64  	%rd9582, %rd9581, %rd9570;
	shl.b64 	%rd9583, %rd9582, 49;
	and.b64  	%rd9584, %rd9583, 287667426198290432;
	xor.b64  	%rd9585, %rd9584, %rd9582;
	shr.u64 	%rd9586, %rd9585, 56;
	shr.u64 	%rd9587, %rd9585, 28;
	xor.b64  	%rd9588, %rd9587, %rd9586;
	xor.b64  	%rd12094, %rd9588, %rd9585;
	mov.b64 	%rd12095, 30;
	mov.u64 	%rd12096, %rd12094;
	bra.uni 	$L__BB0_1742;
$L__BB0_1739:
	shr.u64 	%rd9525, %rd888, 17;
	xor.b64  	%rd9526, %rd891, %rd9525;
	mul.lo.s64 	%rd9527, %rd9526, 178244897598738785;
	and.b64  	%rd9528, %rd9527, 288230376151711743;
	shr.u64 	%rd9529, %rd9528, 24;
	shr.u64 	%rd9530, %rd9528, 12;
	xor.b64  	%rd9531, %rd9530, %rd9529;
	xor.b64  	%rd9532, %rd9531, %rd9528;
	shr.u64 	%rd9533, %rd9532, 24;
	xor.b64  	%rd9534, %rd9530, %rd9533;
	xor.b64  	%rd9535, %rd9534, %rd9528;
	shr.u64 	%rd9536, %rd9535, 12;
	xor.b64  	%rd9537, %rd9536, %rd9528;
	shr.u64 	%rd9538, %rd9537, 39;
	shr.u64 	%rd9539, %rd9537, 34;
	xor.b64  	%rd9540, %rd9539, %rd9538;
	xor.b64  	%rd9541, %rd9540, %rd9537;
	mul.lo.s64 	%rd9542, %rd9541, 63557733190927425;
	and.b64  	%rd9543, %rd9542, 288230376151711743;
	shr.u64 	%rd9544, %rd9543, 41;
	xor.b64  	%rd9545, %rd9544, %rd9543;
	shl.b64 	%rd9546, %rd9545, 34;
	shl.b64 	%rd9547, %rd9545, 17;
	xor.b64  	%rd9548, %rd9547, %rd9546;
	xor.b64  	%rd9549, %rd9548, %rd9545;
	shl.b64 	%rd9550, %rd9549, 17;
	and.b64  	%rd9551, %rd9550, 288230376151580672;
	xor.b64  	%rd9552, %rd9551, %rd9545;
	shr.u64 	%rd9553, %rd9552, 30;
	xor.b64  	%rd12094, %rd9553, %rd9552;
	shl.b64 	%rd9554, %rd12094, 28;
	and.b64  	%rd9555, %rd9554, 288230375883276288;
	xor.b64  	%rd12096, %rd9555, %rd12094;
	mov.b64 	%rd12095, 28;
	bra.uni 	$L__BB0_1742;
$L__BB0_1740:
	setp.eq.s16 	%p1001, %rs230, 30;
	@%p1001 bra 	$L__BB0_1739;
	shr.u64 	%rd9475, %rd891, 14;
	shr.u64 	%rd9476, %rd891, 7;
	xor.b64  	%rd9477, %rd9476, %rd9475;
	xor.b64  	%rd9478, %rd9477, %rd891;
	shr.u64 	%rd9479, %rd9478, 14;
	xor.b64  	%rd9480, %rd9476, %rd9479;
	xor.b64  	%rd9481, %rd9480, %rd891;
	shr.u64 	%rd9482, %rd9481, 14;
	xor.b64  	%rd9483, %rd9476, %rd9482;
	xor.b64  	%rd9484, %rd9483, %rd891;
	shr.u64 	%rd9485, %rd9484, 14;
	xor.b64  	%rd9486, %rd9476, %rd9485;
	xor.b64  	%rd9487, %rd9486, %rd891;
	shr.u64 	%rd9488, %rd9487, 7;
	xor.b64  	%rd9489, %rd9488, %rd891;
	mul.lo.s64 	%rd9490, %rd9489, 197422649630961697;
	and.b64  	%rd9491, %rd9490, 288230376151711743;
	shr.u64 	%rd9492, %rd9491, 56;
	shr.u64 	%rd9493, %rd9491, 28;
	shr.u64 	%rd9494, %rd9491, 39;
	shr.u64 	%rd9495, %rd9491, 50;
	xor.b64  	%rd9496, %rd9493, %rd9492;
	xor.b64  	%rd9497, %rd9496, %rd9494;
	xor.b64  	%rd9498, %rd9497, %rd9495;
	xor.b64  	%rd9499, %rd9498, %rd9490;
	mul.lo.s64 	%rd9500, %rd9499, 64767896411636961;
	and.b64  	%rd9501, %rd9500, 288230376151711743;
	shr.u64 	%rd9502, %rd9501, 48;
	xor.b64  	%rd9503, %rd9502, %rd9501;
	shl.b64 	%rd9504, %rd9503, 20;
	shl.b64 	%rd9505, %rd9503, 10;
	xor.b64  	%rd9506, %rd9505, %rd9504;
	xor.b64  	%rd9507, %rd9506, %rd9503;
	shl.b64 	%rd9508, %rd9507, 20;
	xor.b64  	%rd9509, %rd9505, %rd9508;
	xor.b64  	%rd9510, %rd9509, %rd9503;
	shl.b64 	%rd9511, %rd9510, 20;
	xor.b64  	%rd9512, %rd9511, %rd9505;
	and.b64  	%rd9513, %rd9512, 288230376151710720;
	xor.b64  	%rd9514, %rd9513, %rd9503;
	shr.u64 	%rd9515, %rd9514, 22;
	shr.u64 	%rd9516, %rd9514, 11;
	xor.b64  	%rd9517, %rd9516, %rd9515;
	xor.b64  	%rd9518, %rd9517, %rd9514;
	shr.u64 	%rd9519, %rd9518, 22;
	xor.b64  	%rd9520, %rd9516, %rd9519;
	xor.b64  	%rd9521, %rd9520, %rd9514;
	shr.u64 	%rd9522, %rd9521, 22;
	xor.b64  	%rd9523, %rd9516, %rd9522;
	xor.b64  	%rd12094, %rd9523, %rd9514;
	mov.b64 	%rd12095, 47;
	mov.u64 	%rd12096, %rd12094;
$L__BB0_1742:
	cvt.u32.u64 	%r1253, %rd12095;
	shl.b64 	%rd10544, %rd12096, %r1253;
	and.b64  	%rd10545, %rd10544, 288230376151711742;
	xor.b64  	%rd10546, %rd10545, %rd12094;
	shl.b64 	%rd10547, %rd10546, %r1253;
	and.b64  	%rd10548, %rd10547, 288230376151711742;
	xor.b64  	%rd10549, %rd10548, %rd12094;
	mul.lo.s64 	%rd10550, %rd10549, 21574078892109161;
	and.b64  	%rd10551, %rd10550, 288230376151711743;
	xor.b64  	%rd10552, %rd10551, 123086146947443971;
	shr.u64 	%rd10553, %rd10552, 44;
	xor.b64  	%rd10554, %rd10553, %rd10552;
	shl.b64 	%rd10555, %rd10554, 28;
	shl.b64 	%rd10556, %rd10554, 14;
	xor.b64  	%rd10557, %rd10556, %rd10555;
	xor.b64  	%rd10558, %rd10557, %rd10554;
	shl.b64 	%rd10559, %rd10558, 28;
	xor.b64  	%rd10560, %rd10556, %rd10559;
	xor.b64  	%rd10561, %rd10560, %rd10554;
	shl.b64 	%rd10562, %rd10561, 14;
	and.b64  	%rd10563, %rd10562, 288230376151695360;
	xor.b64  	%rd10564, %rd10563, %rd10554;
	shr.u64 	%rd10565, %rd10564, 40;
	shr.u64 	%rd10566, %rd10564, 20;
	xor.b64  	%rd10567, %rd10566, %rd10565;
	xor.b64  	%rd10568, %rd10567, %rd10564;
	shl.b64 	%rd10569, %rd10568, 38;
	and.b64  	%rd10570, %rd10569, 288230101273804800;
	xor.b64  	%rd12097, %rd10570, %rd10568;
	setp.gt.s32 	%p1028, %r381, -2;
	selp.b16 	%rs511, 1, -127, %p1028;
	add.s16 	%rs643, %rs230, %rs511;
$L__BB0_1743:
	add.s16 	%rs576, %rs69, 1;
	and.b16  	%rs512, %rs69, 255;
	setp.lt.u16 	%p1029, %rs512, 9;
	and.b16  	%rs514, %rs643, 255;
	setp.ne.s16 	%p1030, %rs514, 0;
	and.pred  	%p1031, %p1029, %p1030;
	@%p1031 bra 	$L__BB0_416;
	setp.eq.s16 	%p1032, %rs514, 0;
	cvt.u32.u64 	%r1923, %rd12097;
	@%p1032 bra 	$L__BB0_1962;
	bra.uni 	$L__BB0_1963;
$L__BB0_1745:
	mov.b64 	{%r1297, %r1298}, %rd961;
	shf.l.wrap.b32 	%r1299, %r1298, %r1297, 3;
	shf.l.wrap.b32 	%r1300, %r1297, %r1298, 3;
	mov.b64 	%rd10675, {%r1300, %r1299};
	xor.b64  	%rd10676, %rd10675, %rd961;
	mul.lo.s64 	%rd10677, %rd10676, -2190154986787633151;
	shr.u64 	%rd10678, %rd10677, 34;
	shr.u64 	%rd10679, %rd10677, 40;
	xor.b64  	%rd10680, %rd10678, %rd10679;
	xor.b64  	%rd10681, %rd10680, %rd10677;
	shr.u64 	%rd10682, %rd10681, 19;
	xor.b64  	%rd10683, %rd10682, %rd10681;
	mul.lo.s64 	%rd10684, %rd10683, -1869509012913678335;
	shr.u64 	%rd10685, %rd10684, 61;
	shr.u64 	%rd10686, %rd10684, 35;
	xor.b64  	%rd12131, %rd10685, %rd10686;
	shl.b64 	%rd10687, %rd12131, 3;
	add.s64 	%rd968, %rd2, %rd10687;
	ld.global.u64 	%rd12098, [%rd968];
	setp.ne.s64 	%p1041, %rd12098, -1;
	@%p1041 bra 	$L__BB0_1747;
	atom.relaxed.global.cas.b64 	%rd12098, [%rd968], -1, %rd269;
	setp.eq.s64 	%p1042, %rd12098, -1;
	@%p1042 bra 	$L__BB0_1842;
$L__BB0_1747:
	setp.eq.s64 	%p1043, %rd12098, %rd269;
	@%p1043 bra 	$L__BB0_1845;
	shf.l.wrap.b32 	%r1303, %r1290, %r1289, 7;
	shf.l.wrap.b32 	%r1304, %r1289, %r1290, 7;
	mov.b64 	%rd10688, {%r1304, %r1303};
	xor.b64  	%rd10689, %rd10688, %rd959;
	mul.lo.s64 	%rd10690, %rd10689, -1630832733153787903;
	shr.u64 	%rd10691, %rd10690, 30;
	shr.u64 	%rd10692, %rd10690, 44;
	xor.b64  	%rd10693, %rd10691, %rd10692;
	xor.b64  	%rd10694, %rd10693, %rd10690;
	shr.u64 	%rd10695, %rd10694, 15;
	xor.b64  	%rd10696, %rd10695, %rd10694;
	mul.lo.s64 	%rd10697, %rd10696, -1446237394447523839;
	shr.u64 	%rd12131, %rd10697, 35;
	shl.b64 	%rd10698, %rd12131, 3;
	add.s64 	%rd973, %rd2, %rd10698;
	ld.global.u64 	%rd12099, [%rd973];
	setp.ne.s64 	%p1044, %rd12099, -1;
	@%p1044 bra 	$L__BB0_1750;
	atom.relaxed.global.cas.b64 	%rd12099, [%rd973], -1, %rd269;
	setp.eq.s64 	%p1045, %rd12099, -1;
	@%p1045 bra 	$L__BB0_1842;
$L__BB0_1750:
	setp.eq.s64 	%p1046, %rd12099, %rd269;
	@%p1046 bra 	$L__BB0_1845;
	shr.u64 	%rd10699, %rd949, 51;
	mul.lo.s64 	%rd10700, %rd948, 3359757966530781184;
	or.b64  	%rd10701, %rd10700, %rd10699;
	xor.b64  	%rd10702, %rd10701, %rd949;
	mov.b64 	{%r1305, %r1306}, %rd10702;
	shf.l.wrap.b32 	%r1307, %r1306, %r1305, 2;
	shf.l.wrap.b32 	%r1308, %r1305, %r1306, 2;
	mov.b64 	%rd10703, {%r1308, %r1307};
	xor.b64  	%rd10704, %rd10703, %rd10702;
	mul.lo.s64 	%rd10705, %rd10704, -1299202146279854079;
	shr.u64 	%rd10706, %rd10705, 33;
	shr.u64 	%rd10707, %rd10705, 39;
	xor.b64  	%rd10708, %rd10706, %rd10707;
	xor.b64  	%rd10709, %rd10708, %rd10705;
	shr.u64 	%rd10710, %rd10709, 25;
	xor.b64  	%rd10711, %rd10710, %rd10709;
	mul.lo.s64 	%rd10712, %rd10711, -1179316080902017023;
	shr.u64 	%rd10713, %rd10712, 63;
	shr.u64 	%rd10714, %rd10712, 35;
	xor.b64  	%rd12131, %rd10713, %rd10714;
	shl.b64 	%rd10715, %rd12131, 3;
	add.s64 	%rd978, %rd2, %rd10715;
	ld.global.u64 	%rd12100, [%rd978];
	setp.ne.s64 	%p1047, %rd12100, -1;
	@%p1047 bra 	$L__BB0_1753;
	atom.relaxed.global.cas.b64 	%rd12100, [%rd978], -1, %rd269;
	setp.eq.s64 	%p1048, %rd12100, -1;
	@%p1048 bra 	$L__BB0_1842;
$L__BB0_1753:
	setp.eq.s64 	%p1049, %rd12100, %rd269;
	@%p1049 bra 	$L__BB0_1845;
	shr.u64 	%rd10716, %rd949, 53;
	mul.lo.s64 	%rd10717, %rd948, -8383432545222080512;
	or.b64  	%rd10718, %rd10717, %rd10716;
	xor.b64  	%rd10719, %rd10718, %rd949;
	mov.b64 	{%r1309, %r1310}, %rd10719;
	shf.l.wrap.b32 	%r1311, %r1310, %r1309, 3;
	shf.l.wrap.b32 	%r1312, %r1309, %r1310, 3;
	mov.b64 	%rd10720, {%r1312, %r1311};
	xor.b64  	%rd10721, %rd10720, %rd10719;
	mul.lo.s64 	%rd10722, %rd10721, -1079695420759437311;
	shr.u64 	%rd10723, %rd10722, 23;
	xor.b64  	%rd10724, %rd10723, %rd10722;
	shr.u64 	%rd10725, %rd10724, 30;
	xor.b64  	%rd10726, %rd10725, %rd10724;
	shr.u64 	%rd10727, %rd10726, 26;
	xor.b64  	%rd10728, %rd10727, %rd10726;
	mul.lo.s64 	%rd10729, %rd10728, -995598099765792767;
	shr.u64 	%rd10730, %rd10729, 55;
	shr.u64 	%rd10731, %rd10729, 35;
	xor.b64  	%rd12131, %rd10730, %rd10731;
	shl.b64 	%rd10732, %rd12131, 3;
	add.s64 	%rd983, %rd2, %rd10732;
	ld.global.u64 	%rd12101, [%rd983];
	setp.ne.s64 	%p1050, %rd12101, -1;
	@%p1050 bra 	$L__BB0_1756;
	atom.relaxed.global.cas.b64 	%rd12101, [%rd983], -1, %rd269;
	setp.eq.s64 	%p1051, %rd12101, -1;
	@%p1051 bra 	$L__BB0_1842;
$L__BB0_1756:
	setp.eq.s64 	%p1052, %rd12101, %rd269;
	@%p1052 bra 	$L__BB0_1845;
	shr.u64 	%rd10733, %rd949, 49;
	mul.lo.s64 	%rd10734, %rd948, -5007712207586426880;
	or.b64  	%rd10735, %rd10734, %rd10733;
	xor.b64  	%rd10736, %rd10735, %rd949;
	mov.b64 	{%r1313, %r1314}, %rd10736;
	shf.l.wrap.b32 	%r1315, %r1314, %r1313, 1;
	shf.l.wrap.b32 	%r1316, %r1313, %r1314, 1;
	mov.b64 	%rd10737, {%r1316, %r1315};
	xor.b64  	%rd10738, %rd10737, %rd10736;
	mul.lo.s64 	%rd10739, %rd10738, -923657502222196735;
	shr.u64 	%rd10740, %rd10739, 36;
	shr.u64 	%rd10741, %rd10739, 41;
	xor.b64  	%rd10742, %rd10740, %rd10741;
	xor.b64  	%rd10743, %rd10742, %rd10739;
	shr.u64 	%rd10744, %rd10743, 20;
	xor.b64  	%rd10745, %rd10744, %rd10743;
	mul.lo.s64 	%rd10746, %rd10745, -861415310926325759;
	shr.u64 	%rd10747, %rd10746, 58;
	shr.u64 	%rd10748, %rd10746, 35;
	xor.b64  	%rd12131, %rd10747, %rd10748;
	shl.b64 	%rd10749, %rd12131, 3;
	add.s64 	%rd988, %rd2, %rd10749;
	ld.global.u64 	%rd12102, [%rd988];
	setp.ne.s64 	%p1053, %rd12102, -1;
	@%p1053 bra 	$L__BB0_1759;
	atom.relaxed.global.cas.b64 	%rd12102, [%rd988], -1, %rd269;
	setp.eq.s64 	%p1054, %rd12102, -1;
	@%p1054 bra 	$L__BB0_1842;
$L__BB0_1759:
	setp.eq.s64 	%p1055, %rd12102, %rd269;
	@%p1055 bra 	$L__BB0_1845;
	shr.u64 	%rd10750, %rd949, 30;
	mul.lo.s64 	%rd10751, %rd948, 4772631860486340608;
	or.b64  	%rd10752, %rd10751, %rd10750;
	xor.b64  	%rd10753, %rd10752, %rd949;
	mov.b64 	{%r1317, %r1318}, %rd10753;
	shf.l.wrap.b32 	%r1319, %r1317, %r1318, 12;
	shf.l.wrap.b32 	%r1320, %r1318, %r1317, 12;
	mov.b64 	%rd10754, {%r1320, %r1319};
	xor.b64  	%rd10755, %rd10754, %rd10753;
	mul.lo.s64 	%rd10756, %rd10755, -807033947720863743;
	shr.u64 	%rd10757, %rd10756, 42;
	shr.u64 	%rd10758, %rd10756, 38;
	xor.b64  	%rd10759, %rd10757, %rd10758;
	xor.b64  	%rd10760, %rd10759, %rd10756;
	shr.u64 	%rd10761, %rd10760, 24;
	xor.b64  	%rd10762, %rd10761, %rd10760;
	mul.lo.s64 	%rd10763, %rd10762, -759112949072347135;
	shr.u64 	%rd12131, %rd10763, 35;
	shl.b64 	%rd10764, %rd12131, 3;
	add.s64 	%rd993, %rd2, %rd10764;
	ld.global.u64 	%rd12103, [%rd993];
	setp.ne.s64 	%p1056, %rd12103, -1;
	@%p1056 bra 	$L__BB0_1762;
	atom.relaxed.global.cas.b64 	%rd12103, [%rd993], -1, %rd269;
	setp.eq.s64 	%p1057, %rd12103, -1;
	@%p1057 bra 	$L__BB0_1842;
$L__BB0_1762:
	setp.eq.s64 	%p1058, %rd12103, %rd269;
	@%p1058 bra 	$L__BB0_1845;
	shr.u64 	%rd10765, %rd949, 41;
	mul.lo.s64 	%rd10766, %rd948, -9148984056166219776;
	or.b64  	%rd10767, %rd10766, %rd10765;
	xor.b64  	%rd10768, %rd10767, %rd949;
	mov.b64 	{%r1321, %r1322}, %rd10768;
	shf.l.wrap.b32 	%r1323, %r1322, %r1321, 3;
	shf.l.wrap.b32 	%r1324, %r1321, %r1322, 3;
	mov.b64 	%rd10769, {%r1324, %r1323};
	xor.b64  	%rd10770, %rd10769, %rd10768;
	mul.lo.s64 	%rd10771, %rd10770, -716563976692119551;
	shr.u64 	%rd10772, %rd10771, 46;
	shr.u64 	%rd10773, %rd10771, 26;
	xor.b64  	%rd10774, %rd10772, %rd10773;
	xor.b64  	%rd10775, %rd10774, %rd10771;
	shr.u64 	%rd10776, %rd10775, 23;
	xor.b64  	%rd10777, %rd10776, %rd10775;
	mul.lo.s64 	%rd10778, %rd10777, -678532133780092927;
	shr.u64 	%rd10779, %rd10778, 61;
	shr.u64 	%rd10780, %rd10778, 35;
	xor.b64  	%rd12131, %rd10779, %rd10780;
	shl.b64 	%rd10781, %rd12131, 3;
	add.s64 	%rd998, %rd2, %rd10781;
	ld.global.u64 	%rd12104, [%rd998];
	setp.ne.s64 	%p1059, %rd12104, -1;
	@%p1059 bra 	$L__BB0_1765;
	atom.relaxed.global.cas.b64 	%rd12104, [%rd998], -1, %rd269;
	setp.eq.s64 	%p1060, %rd12104, -1;
	@%p1060 bra 	$L__BB0_1842;
$L__BB0_1765:
	setp.eq.s64 	%p1061, %rd12104, %rd269;
	@%p1061 bra 	$L__BB0_1845;
	shf.l.wrap.b32 	%r1327, %r1282, %r1281, 2;
	shf.l.wrap.b32 	%r1328, %r1281, %r1282, 2;
	mov.b64 	%rd10782, {%r1328, %r1327};
	xor.b64  	%rd10783, %rd10782, %rd955;
	mul.lo.s64 	%rd10784, %rd10783, -644335540164964351;
	shr.u64 	%rd10785, %rd10784, 40;
	shr.u64 	%rd10786, %rd10784, 29;
	xor.b64  	%rd10787, %rd10785, %rd10786;
	xor.b64  	%rd10788, %rd10787, %rd10784;
	shr.u64 	%rd10789, %rd10788, 20;
	xor.b64  	%rd10790, %rd10789, %rd10788;
	mul.lo.s64 	%rd10791, %rd10790, -613419355642714111;
	shr.u64 	%rd10792, %rd10791, 62;
	shr.u64 	%rd10793, %rd10791, 35;
	xor.b64  	%rd12131, %rd10792, %rd10793;
	shl.b64 	%rd10794, %rd12131, 3;
	add.s64 	%rd1003, %rd2, %rd10794;
	ld.global.u64 	%rd12105, [%rd1003];
	setp.ne.s64 	%p1062, %rd12105, -1;
	@%p1062 bra 	$L__BB0_1768;
	atom.relaxed.global.cas.b64 	%rd12105, [%rd1003], -1, %rd269;
	setp.eq.s64 	%p1063, %rd12105, -1;
	@%p1063 bra 	$L__BB0_1842;
$L__BB0_1768:
	setp.eq.s64 	%p1064, %rd12105, %rd269;
	@%p1064 bra 	$L__BB0_1845;
	shr.u64 	%rd10795, %rd949, 40;
	mul.lo.s64 	%rd10796, %rd948, 148775961377112064;
	or.b64  	%rd10797, %rd10796, %rd10795;
	xor.b64  	%rd10798, %rd10797, %rd949;
	mov.b64 	{%r1329, %r1330}, %rd10798;
	shf.l.wrap.b32 	%r1331, %r1329, %r1330, 20;
	shf.l.wrap.b32 	%r1332, %r1330, %r1329, 20;
	mov.b64 	%rd10799, {%r1332, %r1331};
	xor.b64  	%rd10800, %rd10799, %rd10798;
	mul.lo.s64 	%rd10801, %rd10800, -585336047486402559;
	shr.u64 	%rd10802, %rd10801, 33;
	shr.u64 	%rd10803, %rd10801, 40;
	xor.b64  	%rd10804, %rd10802, %rd10803;
	xor.b64  	%rd10805, %rd10804, %rd10801;
	shr.u64 	%rd10806, %rd10805, 25;
	xor.b64  	%rd10807, %rd10806, %rd10805;
	mul.lo.s64 	%rd10808, %rd10807, -559709731521058815;
	shr.u64 	%rd12131, %rd10808, 35;
	shl.b64 	%rd10809, %rd12131, 3;
	add.s64 	%rd1008, %rd2, %rd10809;
	ld.global.u64 	%rd12106, [%rd1008];
	setp.ne.s64 	%p1065, %rd12106, -1;
	@%p1065 bra 	$L__BB0_1771;
	atom.relaxed.global.cas.b64 	%rd12106, [%rd1008], -1, %rd269;
	setp.eq.s64 	%p1066, %rd12106, -1;
	@%p1066 bra 	$L__BB0_1842;
$L__BB0_1771:
	setp.eq.s64 	%p1067, %rd12106, %rd269;
	@%p1067 bra 	$L__BB0_1845;
	shf.l.wrap.b32 	%r1335, %r1297, %r1298, 19;
	shf.l.wrap.b32 	%r1336, %r1298, %r1297, 19;
	mov.b64 	%rd10810, {%r1336, %r1335};
	xor.b64  	%rd10811, %rd10810, %rd961;
	mul.lo.s64 	%rd10812, %rd10811, -536234417113473023;
	shr.u64 	%rd10813, %rd10812, 46;
	shr.u64 	%rd10814, %rd10812, 26;
	xor.b64  	%rd10815, %rd10813, %rd10814;
	xor.b64  	%rd10816, %rd10815, %rd10812;
	shr.u64 	%rd10817, %rd10816, 23;
	xor.b64  	%rd10818, %rd10817, %rd10816;
	mul.lo.s64 	%rd10819, %rd10818, -514648888125390847;
	shr.u64 	%rd10820, %rd10819, 63;
	shr.u64 	%rd10821, %rd10819, 35;
	xor.b64  	%rd12131, %rd10820, %rd10821;
	shl.b64 	%rd10822, %rd12131, 3;
	add.s64 	%rd1013, %rd2, %rd10822;
	ld.global.u64 	%rd12107, [%rd1013];
	setp.ne.s64 	%p1068, %rd12107, -1;
	@%p1068 bra 	$L__BB0_1774;
	atom.relaxed.global.cas.b64 	%rd12107, [%rd1013], -1, %rd269;
	setp.eq.s64 	%p1069, %rd12107, -1;
	@%p1069 bra 	$L__BB0_1842;
$L__BB0_1774:
	setp.eq.s64 	%p1070, %rd12107, %rd269;
	@%p1070 bra 	$L__BB0_1845;
	shf.l.wrap.b32 	%r1339, %r1289, %r1290, 30;
	shf.l.wrap.b32 	%r1340, %r1290, %r1289, 30;
	mov.b64 	%rd10823, {%r1340, %r1339};
	xor.b64  	%rd10824, %rd10823, %rd959;
	mul.lo.s64 	%rd10825, %rd10824, -494735867629246463;
	shr.u64 	%rd10826, %rd10825, 43;
	xor.b64  	%rd10827, %rd10826, %rd10825;
	shr.u64 	%rd10828, %rd10827, 12;
	xor.b64  	%rd10829, %rd10828, %rd10827;
	shr.u64 	%rd10830, %rd10829, 26;
	xor.b64  	%rd10831, %rd10830, %rd10829;
	mul.lo.s64 	%rd10832, %rd10831, -476304247442761727;
	shr.u64 	%rd12131, %rd10832, 35;
	shl.b64 	%rd10833, %rd12131, 3;
	add.s64 	%rd1018, %rd2, %rd10833;
	ld.global.u64 	%rd12108, [%rd1018];
	setp.ne.s64 	%p1071, %rd12108, -1;
	@%p1071 bra 	$L__BB0_1777;
	atom.relaxed.global.cas.b64 	%rd12108, [%rd1018], -1, %rd269;
	setp.eq.s64 	%p1072, %rd12108, -1;
	@%p1072 bra 	$L__BB0_1842;
$L__BB0_1777:
	setp.eq.s64 	%p1073, %rd12108, %rd269;
	@%p1073 bra 	$L__BB0_1845;
	shr.u64 	%rd10834, %rd949, 45;
	mul.lo.s64 	%rd10835, %rd948, -6336419026544623616;
	or.b64  	%rd10836, %rd10835, %rd10834;
	xor.b64  	%rd10837, %rd10836, %rd949;
	mov.b64 	{%r1341, %r1342}, %rd10837;
	shf.l.wrap.b32 	%r1343, %r1342, %r1341, 9;
	shf.l.wrap.b32 	%r1344, %r1341, %r1342, 9;
	mov.b64 	%rd10838, {%r1344, %r1343};
	xor.b64  	%rd10839, %rd10838, %rd10837;
	mul.lo.s64 	%rd10840, %rd10839, -459198113370724351;
	shr.u64 	%rd10841, %rd10840, 24;
	xor.b64  	%rd10842, %rd10841, %rd10840;
	shr.u64 	%rd10843, %rd10842, 39;
	xor.b64  	%rd10844, %rd10843, %rd10842;
	shr.u64 	%rd10845, %rd10844, 21;
	xor.b64  	%rd10846, %rd10845, %rd10844;
	mul.lo.s64 	%rd10847, %rd10846, -443276430832750591;
	shr.u64 	%rd10848, %rd10847, 60;
	shr.u64 	%rd10849, %rd10847, 35;
	xor.b64  	%rd12131, %rd10848, %rd10849;
	shl.b64 	%rd10850, %rd12131, 3;
	add.s64 	%rd1023, %rd2, %rd10850;
	ld.global.u64 	%rd12109, [%rd1023];
	setp.ne.s64 	%p1074, %rd12109, -1;
	@%p1074 bra 	$L__BB0_1780;
	atom.relaxed.global.cas.b64 	%rd12109, [%rd1023], -1, %rd269;
	setp.eq.s64 	%p1075, %rd12109, -1;
	@%p1075 bra 	$L__BB0_1842;
$L__BB0_1780:
	setp.eq.s64 	%p1076, %rd12109, %rd269;
	@%p1076 bra 	$L__BB0_1845;
	shf.l.wrap.b32 	%r1347, %r1273, %r1274, 15;
	shf.l.wrap.b32 	%r1348, %r1274, %r1273, 15;
	mov.b64 	%rd10851, {%r1348, %r1347};
	xor.b64  	%rd10852, %rd10851, %rd951;
	mul.lo.s64 	%rd10853, %rd10852, -428423892076955647;
	shr.u64 	%rd10854, %rd10853, 40;
	shr.u64 	%rd10855, %rd10853, 32;
	xor.b64  	%rd10856, %rd10854, %rd10855;
	xor.b64  	%rd10857, %rd10856, %rd10853;
	shr.u64 	%rd10858, %rd10857, 24;
	xor.b64  	%rd10859, %rd10858, %rd10857;
	mul.lo.s64 	%rd10860, %rd10859, -414534492499787775;
	shr.u64 	%rd10861, %rd10860, 62;
	shr.u64 	%rd10862, %rd10860, 35;
	xor.b64  	%rd12131, %rd10861, %rd10862;
	shl.b64 	%rd10863, %rd12131, 3;
	add.s64 	%rd1028, %rd2, %rd10863;
	ld.global.u64 	%rd12110, [%rd1028];
	setp.ne.s64 	%p1077, %rd12110, -1;
	@%p1077 bra 	$L__BB0_1783;
	atom.relaxed.global.cas.b64 	%rd12110, [%rd1028], -1, %rd269;
	setp.eq.s64 	%p1078, %rd12110, -1;
	@%p1078 bra 	$L__BB0_1842;
$L__BB0_1783:
	setp.eq.s64 	%p1079, %rd12110, %rd269;
	@%p1079 bra 	$L__BB0_1845;
	shr.u64 	%rd10864, %rd949, 21;
	mul.lo.s64 	%rd10865, %rd948, 8617294839345577984;
	or.b64  	%rd10866, %rd10865, %rd10864;
	xor.b64  	%rd10867, %rd10866, %rd949;
	mov.b64 	{%r1349, %r1350}, %rd10867;
	mov.b64 	%rd10868, {%r1350, %r1349};
	xor.b64  	%rd10869, %rd10868, %rd10867;
	mul.lo.s64 	%rd10870, %rd10869, -401515945827637247;
	shr.u64 	%rd10871, %rd10870, 46;
	shr.u64 	%rd10872, %rd10870, 31;
	xor.b64  	%rd10873, %rd10871, %rd10872;
	xor.b64  	%rd10874, %rd10873, %rd10870;
	shr.u64 	%rd10875, %rd10874, 28;
	xor.b64  	%rd10876, %rd10875, %rd10874;
	mul.lo.s64 	%rd10877, %rd10876, -389289891899752447;
	shr.u64 	%rd10878, %rd10877, 61;
	shr.u64 	%rd10879, %rd10877, 35;
	xor.b64  	%rd12131, %rd10878, %rd10879;
	shl.b64 	%rd10880, %rd12131, 3;
	add.s64 	%rd1033, %rd2, %rd10880;
	ld.global.u64 	%rd12111, [%rd1033];
	setp.ne.s64 	%p1080, %rd12111, -1;
	@%p1080 bra 	$L__BB0_1786;
	atom.relaxed.global.cas.b64 	%rd12111, [%rd1033], -1, %rd269;
	setp.eq.s64 	%p1081, %rd12111, -1;
	@%p1081 bra 	$L__BB0_1842;
$L__BB0_1786:
	setp.eq.s64 	%p1082, %rd12111, %rd269;
	@%p1082 bra 	$L__BB0_1845;
	mov.b64 	{%r1351, %r1352}, %rd962;
	shf.l.wrap.b32 	%r1353, %r1352, %r1351, 10;
	shf.l.wrap.b32 	%r1354, %r1351, %r1352, 10;
	mov.b64 	%rd10881, {%r1354, %r1353};
	xor.b64  	%rd10882, %rd10881, %rd962;
	mul.lo.s64 	%rd10883, %rd10882, -377787855985944575;
	shr.u64 	%rd10884, %rd10883, 44;
	shr.u64 	%rd10885, %rd10883, 25;
	xor.b64  	%rd10886, %rd10884, %rd10885;
	xor.b64  	%rd10887, %rd10886, %rd10883;
	shr.u64 	%rd10888, %rd10887, 29;
	xor.b64  	%rd10889, %rd10888, %rd10887;
	mul.lo.s64 	%rd10890, %rd10889, -366945040768894975;
	shr.u64 	%rd10891, %rd10890, 63;
	shr.u64 	%rd10892, %rd10890, 35;
	xor.b64  	%rd12131, %rd10891, %rd10892;
	shl.b64 	%rd10893, %rd12131, 3;
	add.s64 	%rd1038, %rd2, %rd10893;
	ld.global.u64 	%rd12112, [%rd1038];
	setp.ne.s64 	%p1083, %rd12112, -1;
	@%p1083 bra 	$L__BB0_1789;
	atom.relaxed.global.cas.b64 	%rd12112, [%rd1038], -1, %rd269;
	setp.eq.s64 	%p1084, %rd12112, -1;
	@%p1084 bra 	$L__BB0_1842;
$L__BB0_1789:
	setp.eq.s64 	%p1085, %rd12112, %rd269;
	@%p1085 bra 	$L__BB0_1845;
	shf.l.wrap.b32 	%r1357, %r1352, %r1351, 17;
	shf.l.wrap.b32 	%r1358, %r1351, %r1352, 17;
	mov.b64 	%rd10894, {%r1358, %r1357};
	xor.b64  	%rd10895, %rd10894, %rd962;
	mul.lo.s64 	%rd10896, %rd10895, -356708862112227327;
	shr.u64 	%rd10897, %rd10896, 20;
	xor.b64  	%rd10898, %rd10897, %rd10896;
	shr.u64 	%rd10899, %rd10896, 44;
	shr.u64 	%rd10900, %rd10898, 29;
	xor.b64  	%rd10901, %rd10899, %rd10900;
	xor.b64  	%rd10902, %rd10901, %rd10898;
	mul.lo.s64 	%rd10903, %rd10902, -347026359857018879;
	shr.u64 	%rd12131, %rd10903, 35;
	shl.b64 	%rd10904, %rd12131, 3;
	add.s64 	%rd1043, %rd2, %rd10904;
	ld.global.u64 	%rd12113, [%rd1043];
	setp.ne.s64 	%p1086, %rd12113, -1;
	@%p1086 bra 	$L__BB0_1792;
	atom.relaxed.global.cas.b64 	%rd12113, [%rd1043], -1, %rd269;
	setp.eq.s64 	%p1087, %rd12113, -1;
	@%p1087 bra 	$L__BB0_1842;
$L__BB0_1792:
	setp.eq.s64 	%p1088, %rd12113, %rd269;
	@%p1088 bra 	$L__BB0_1845;
	shr.u64 	%rd10905, %rd949, 19;
	mul.lo.s64 	%rd10906, %rd948, -2424308790036791296;
	or.b64  	%rd10907, %rd10906, %rd10905;
	xor.b64  	%rd10908, %rd10907, %rd949;
	mov.b64 	{%r1359, %r1360}, %rd10908;
	shf.l.wrap.b32 	%r1361, %r1359, %r1360, 29;
	shf.l.wrap.b32 	%r1362, %r1360, %r1359, 29;
	mov.b64 	%rd10909, {%r1362, %r1361};
	xor.b64  	%rd10910, %rd10909, %rd10908;
	mul.lo.s64 	%rd10911, %rd10910, -337856947022589951;
	shr.u64 	%rd10912, %rd10911, 15;
	xor.b64  	%rd10913, %rd10912, %rd10911;
	shr.u64 	%rd10914, %rd10913, 33;
	shr.u64 	%rd10915, %rd10913, 44;
	xor.b64  	%rd10916, %rd10914, %rd10915;
	xor.b64  	%rd10917, %rd10916, %rd10913;
	mul.lo.s64 	%rd10918, %rd10917, -329159774486867967;
	shr.u64 	%rd12131, %rd10918, 35;
	shl.b64 	%rd10919, %rd12131, 3;
	add.s64 	%rd1048, %rd2, %rd10919;
	ld.global.u64 	%rd12114, [%rd1048];
	setp.ne.s64 	%p1089, %rd12114, -1;
	@%p1089 bra 	$L__BB0_1795;
	atom.relaxed.global.cas.b64 	%rd12114, [%rd1048], -1, %rd269;
	setp.eq.s64 	%p1090, %rd12114, -1;
	@%p1090 bra 	$L__BB0_1842;
$L__BB0_1795:
	setp.eq.s64 	%p1091, %rd12114, %rd269;
	@%p1091 bra 	$L__BB0_1845;
	shf.l.wrap.b32 	%r1365, %r1286, %r1285, 4;
	shf.l.wrap.b32 	%r1366, %r1285, %r1286, 4;
	mov.b64 	%rd10920, {%r1366, %r1365};
	xor.b64  	%rd10921, %rd10920, %rd957;
	mul.lo.s64 	%rd10922, %rd10921, -320897999562930175;
	shr.u64 	%rd10923, %rd10922, 21;
	xor.b64  	%rd10924, %rd10923, %rd10922;
	shr.u64 	%rd10925, %rd10924, 41;
	xor.b64  	%rd10926, %rd10925, %rd10924;
	shr.u64 	%rd10927, %rd10926, 13;
	xor.b64  	%rd10928, %rd10927, %rd10926;
	mul.lo.s64 	%rd10929, %rd10928, -313040949912465407;
	shr.u64 	%rd12131, %rd10929, 35;
	shl.b64 	%rd10930, %rd12131, 3;
	add.s64 	%rd1053, %rd2, %rd10930;
	ld.global.u64 	%rd12115, [%rd1053];
	setp.ne.s64 	%p1092, %rd12115, -1;
	@%p1092 bra 	$L__BB0_1798;
	atom.relaxed.global.cas.b64 	%rd12115, [%rd1053], -1, %rd269;
	setp.eq.s64 	%p1093, %rd12115, -1;
	@%p1093 bra 	$L__BB0_1842;
$L__BB0_1798:
	setp.eq.s64 	%p1094, %rd12115, %rd269;
	@%p1094 bra 	$L__BB0_1845;
	shf.l.wrap.b32 	%r1369, %r1297, %r1298, 8;
	shf.l.wrap.b32 	%r1370, %r1298, %r1297, 8;
	mov.b64 	%rd10931, {%r1370, %r1369};
	xor.b64  	%rd10932, %rd10931, %rd961;
	mul.lo.s64 	%rd10933, %rd10932, -305559913345611775;
	shr.u64 	%rd10934, %rd10933, 49;
	xor.b64  	%rd10935, %rd10934, %rd10933;
	shr.u64 	%rd10936, %rd10935, 11;
	xor.b64  	%rd10937, %rd10936, %rd10935;
	shr.u64 	%rd10938, %rd10937, 34;
	xor.b64  	%rd10939, %rd10938, %rd10937;
	mul.lo.s64 	%rd10940, %rd10939, -298428159419662335;
	shr.u64 	%rd10941, %rd10940, 50;
	shr.u64 	%rd10942, %rd10940, 35;
	xor.b64  	%rd12131, %rd10941, %rd10942;
	shl.b64 	%rd10943, %rd12131, 3;
	add.s64 	%rd1058, %rd2, %rd10943;
	ld.global.u64 	%rd12116, [%rd1058];
	setp.ne.s64 	%p1095, %rd12116, -1;
	@%p1095 bra 	$L__BB0_1801;
	atom.relaxed.global.cas.b64 	%rd12116, [%rd1058], -1, %rd269;
	setp.eq.s64 	%p1096, %rd12116, -1;
	@%p1096 bra 	$L__BB0_1842;
$L__BB0_1801:
	setp.eq.s64 	%p1097, %rd12116, %rd269;
	@%p1097 bra 	$L__BB0_1845;
	shr.u64 	%rd10944, %rd949, 35;
	mul.lo.s64 	%rd10945, %rd948, 4760830764067586048;
	or.b64  	%rd10946, %rd10945, %rd10944;
	xor.b64  	%rd10947, %rd10946, %rd949;
	mov.b64 	{%r1371, %r1372}, %rd10947;
	shf.l.wrap.b32 	%r1373, %r1372, %r1371, 18;
	shf.l.wrap.b32 	%r1374, %r1371, %r1372, 18;
	mov.b64 	%rd10948, {%r1374, %r1373};
	xor.b64  	%rd10949, %rd10948, %rd10947;
	mul.lo.s64 	%rd10950, %rd10949, -291620958921785343;
	shr.u64 	%rd10951, %rd10950, 39;
	shr.u64 	%rd10952, %rd10950, 43;
	xor.b64  	%rd10953, %rd10951, %rd10952;
	shr.u64 	%rd10954, %rd10950, 49;
	xor.b64  	%rd10955, %rd10953, %rd10954;
	xor.b64  	%rd10956, %rd10955, %rd10950;
	mul.lo.s64 	%rd10957, %rd10956, -285119864579788799;
	shr.u64 	%rd10958, %rd10957, 59;
	shr.u64 	%rd10959, %rd10957, 35;
	xor.b64  	%rd12131, %rd10958, %rd10959;
	shl.b64 	%rd10960, %rd12131, 3;
	add.s64 	%rd1063, %rd2, %rd10960;
	ld.global.u64 	%rd12117, [%rd1063];
	setp.ne.s64 	%p1098, %rd12117, -1;
	@%p1098 bra 	$L__BB0_1804;
	atom.relaxed.global.cas.b64 	%rd12117, [%rd1063], -1, %rd269;
	setp.eq.s64 	%p1099, %rd12117, -1;
	@%p1099 bra 	$L__BB0_1842;
$L__BB0_1804:
	setp.eq.s64 	%p1100, %rd12117, %rd269;
	@%p1100 bra 	$L__BB0_1845;
	shr.u64 	%rd10961, %rd949, 26;
	mul.lo.s64 	%rd10962, %rd948, 2575133472943243264;
	or.b64  	%rd10963, %rd10962, %rd10961;
	xor.b64  	%rd10964, %rd10963, %rd949;
	mov.b64 	{%r1375, %r1376}, %rd10964;
	shf.l.wrap.b32 	%r1377, %r1375, %r1376, 31;
	shf.l.wrap.b32 	%r1378, %r1376, %r1375, 31;
	mov.b64 	%rd10965, {%r1378, %r1377};
	xor.b64  	%rd10966, %rd10965, %rd10964;
	mul.lo.s64 	%rd10967, %rd10966, -278899943320158207;
	shr.u64 	%rd10968, %rd10967, 34;
	shr.u64 	%rd10969, %rd10967, 50;
	xor.b64  	%rd10970, %rd10968, %rd10969;
	shr.u64 	%rd10971, %rd10967, 48;
	xor.b64  	%rd10972, %rd10970, %rd10971;
	xor.b64  	%rd10973, %rd10972, %rd10967;
	mul.lo.s64 	%rd10974, %rd10973, -272946836792262655;
	shr.u64 	%rd12131, %rd10974, 35;
	shl.b64 	%rd10975, %rd12131, 3;
	add.s64 	%rd1068, %rd2, %rd10975;
	ld.global.u64 	%rd12118, [%rd1068];
	setp.ne.s64 	%p1101, %rd12118, -1;
	@%p1101 bra 	$L__BB0_1807;
	atom.relaxed.global.cas.b64 	%rd12118, [%rd1068], -1, %rd269;
	setp.eq.s64 	%p1102, %rd12118, -1;
	@%p1102 bra 	$L__BB0_1842;
$L__BB0_1807:
	setp.eq.s64 	%p1103, %rd12118, %rd269;
	@%p1103 bra 	$L__BB0_1845;
	mul.lo.s64 	%rd10976, %rd960, -261770500409214975;
	shr.u64 	%rd10977, %rd10976, 43;
	shr.u64 	%rd10978, %rd10976, 35;
	xor.b64  	%rd12131, %rd10977, %rd10978;
	shl.b64 	%rd10979, %rd12131, 3;
	add.s64 	%rd1073, %rd2, %rd10979;
	ld.global.u64 	%rd12119, [%rd1073];
	setp.ne.s64 	%p1104, %rd12119, -1;
	@%p1104 bra 	$L__BB0_1810;
	atom.relaxed.global.cas.b64 	%rd12119, [%rd1073], -1, %rd269;
	setp.eq.s64 	%p1105, %rd12119, -1;
	@%p1105 bra 	$L__BB0_1842;
$L__BB0_1810:
	setp.eq.s64 	%p1106, %rd12119, %rd269;
	@%p1106 bra 	$L__BB0_1845;
	mul.lo.s64 	%rd10980, %rd958, -251472614663532543;
	shr.u64 	%rd12131, %rd10980, 35;
	shl.b64 	%rd10981, %rd12131, 3;
	add.s64 	%rd1078, %rd2, %rd10981;
	ld.global.u64 	%rd12120, [%rd1078];
	setp.ne.s64 	%p1107, %rd12120, -1;
	@%p1107 bra 	$L__BB0_1813;
	atom.relaxed.global.cas.b64 	%rd12120, [%rd1078], -1, %rd269;
	setp.eq.s64 	%p1108, %rd12120, -1;
	@%p1108 bra 	$L__BB0_1842;
$L__BB0_1813:
	setp.eq.s64 	%p1109, %rd12120, %rd269;
	@%p1109 bra 	$L__BB0_1845;
	mul.lo.s64 	%rd10982, %rd956, -241955528226430975;
	shr.u64 	%rd10983, %rd10982, 55;
	shr.u64 	%rd10984, %rd10982, 35;
	xor.b64  	%rd12131, %rd10983, %rd10984;
	shl.b64 	%rd10985, %rd12131, 3;
	add.s64 	%rd1083, %rd2, %rd10985;
	ld.global.u64 	%rd12121, [%rd1083];
	setp.ne.s64 	%p1110, %rd12121, -1;
	@%p1110 bra 	$L__BB0_1816;
	atom.relaxed.global.cas.b64 	%rd12121, [%rd1083], -1, %rd269;
	setp.eq.s64 	%p1111, %rd12121, -1;
	@%p1111 bra 	$L__BB0_1842;
$L__BB0_1816:
	setp.eq.s64 	%p1112, %rd12121, %rd269;
	@%p1112 bra 	$L__BB0_1845;
	mov.b64 	{%r1379, %r1380}, %rd954;
	shf.l.wrap.b32 	%r1381, %r1380, %r1379, 3;
	shf.l.wrap.b32 	%r1382, %r1379, %r1380, 3;
	mov.b64 	%rd10986, {%r1382, %r1381};
	xor.b64  	%rd10987, %rd10986, %rd954;
	mul.lo.s64 	%rd10988, %rd10987, -237461101081925631;
	shr.u64 	%rd10989, %rd10988, 18;
	xor.b64  	%rd10990, %rd10989, %rd10988;
	shr.u64 	%rd10991, %rd10988, 50;
	shr.u64 	%rd10992, %rd10990, 24;
	xor.b64  	%rd10993, %rd10991, %rd10992;
	xor.b64  	%rd10994, %rd10993, %rd10990;
	mul.lo.s64 	%rd10995, %rd10994, -233131671484012543;
	shr.u64 	%rd10996, %rd10995, 60;
	shr.u64 	%rd10997, %rd10995, 35;
	xor.b64  	%rd12131, %rd10996, %rd10997;
	shl.b64 	%rd10998, %rd12131, 3;
	add.s64 	%rd1088, %rd2, %rd10998;
	ld.global.u64 	%rd12122, [%rd1088];
	setp.ne.s64 	%p1113, %rd12122, -1;
	@%p1113 bra 	$L__BB0_1819;
	atom.relaxed.global.cas.b64 	%rd12122, [%rd1088], -1, %rd269;
	setp.eq.s64 	%p1114, %rd12122, -1;
	@%p1114 bra 	$L__BB0_1842;
$L__BB0_1819:
	setp.eq.s64 	%p1115, %rd12122, %rd269;
	@%p1115 bra 	$L__BB0_1845;
	shr.u64 	%rd10999, %rd949, 16;
	mul.lo.s64 	%rd11000, %rd948, -947726246584778752;
	or.b64  	%rd11001, %rd11000, %rd10999;
	xor.b64  	%rd11002, %rd11001, %rd949;
	mov.b64 	{%r1383, %r1384}, %rd11002;
	shf.l.wrap.b32 	%r1385, %r1384, %r1383, 17;
	shf.l.wrap.b32 	%r1386, %r1383, %r1384, 17;
	mov.b64 	%rd11003, {%r1386, %r1385};
	xor.b64  	%rd11004, %rd11003, %rd11002;
	mul.lo.s64 	%rd11005, %rd11004, -228956752553015295;
	shr.u64 	%rd11006, %rd11005, 28;
	xor.b64  	%rd11007, %rd11006, %rd11005;
	shr.u64 	%rd11008, %rd11005, 41;
	shr.u64 	%rd11009, %rd11007, 33;
	xor.b64  	%rd11010, %rd11008, %rd11009;
	xor.b64  	%rd11011, %rd11010, %rd11007;
	mul.lo.s64 	%rd11012, %rd11011, -224930121062121471;
	shr.u64 	%rd11013, %rd11012, 52;
	shr.u64 	%rd11014, %rd11012, 35;
	xor.b64  	%rd12131, %rd11013, %rd11014;
	shl.b64 	%rd11015, %rd12131, 3;
	add.s64 	%rd1093, %rd2, %rd11015;
	ld.global.u64 	%rd12123, [%rd1093];
	setp.ne.s64 	%p1116, %rd12123, -1;
	@%p1116 bra 	$L__BB0_1822;
	atom.relaxed.global.cas.b64 	%rd12123, [%rd1093], -1, %rd269;
	setp.eq.s64 	%p1117, %rd12123, -1;
	@%p1117 bra 	$L__BB0_1842;
$L__BB0_1822:
	setp.eq.s64 	%p1118, %rd12123, %rd269;
	@%p1118 bra 	$L__BB0_1845;
	shf.l.wrap.b32 	%r1389, %r1379, %r1380, 20;
	shf.l.wrap.b32 	%r1390, %r1380, %r1379, 20;
	mov.b64 	%rd11016, {%r1390, %r1389};
	xor.b64  	%rd11017, %rd11016, %rd954;
	mul.lo.s64 	%rd11018, %rd11017, -221041241766617087;
	shr.u64 	%rd11019, %rd11018, 43;
	shr.u64 	%rd11020, %rd11018, 46;
	xor.b64  	%rd11021, %rd11019, %rd11020;
	shr.u64 	%rd11022, %rd11018, 23;
	xor.b64  	%rd11023, %rd11021, %rd11022;
	xor.b64  	%rd11024, %rd11023, %rd11018;
	mul.lo.s64 	%rd11025, %rd11024, -217285997171036159;
	shr.u64 	%rd11026, %rd11025, 53;
	shr.u64 	%rd11027, %rd11025, 35;
	xor.b64  	%rd12131, %rd11026, %rd11027;
	shl.b64 	%rd11028, %rd12131, 3;
	add.s64 	%rd1098, %rd2, %rd11028;
	ld.global.u64 	%rd12124, [%rd1098];
	setp.ne.s64 	%p1119, %rd12124, -1;
	@%p1119 bra 	$L__BB0_1825;
	atom.relaxed.global.cas.b64 	%rd12124, [%rd1098], -1, %rd269;
	setp.eq.s64 	%p1120, %rd12124, -1;
	@%p1120 bra 	$L__BB0_1842;
$L__BB0_1825:
	setp.eq.s64 	%p1121, %rd12124, %rd269;
	@%p1121 bra 	$L__BB0_1845;
	shr.u64 	%rd11029, %rd949, 32;
	mul.lo.s64 	%rd11030, %rd948, 1193157965121585152;
	or.b64  	%rd11031, %rd11030, %rd11029;
	xor.b64  	%rd11032, %rd11031, %rd949;
	mov.b64 	{%r1391, %r1392}, %rd11032;
	shf.l.wrap.b32 	%r1393, %r1391, %r1392, 12;
	shf.l.wrap.b32 	%r1394, %r1392, %r1391, 12;
	mov.b64 	%rd11033, {%r1394, %r1393};
	xor.b64  	%rd11034, %rd11033, %rd11032;
	mul.lo.s64 	%rd11035, %rd11034, -213653811632560127;
	shr.u64 	%rd11036, %rd11035, 10;
	xor.b64  	%rd11037, %rd11036, %rd11035;
	shr.u64 	%rd11038, %rd11037, 49;
	shr.u64 	%rd11039, %rd11037, 15;
	xor.b64  	%rd11040, %rd11038, %rd11039;
	xor.b64  	%rd11041, %rd11040, %rd11037;
	mul.lo.s64 	%rd11042, %rd11041, -210142683998777343;
	shr.u64 	%rd12131, %rd11042, 35;
	shl.b64 	%rd11043, %rd12131, 3;
	add.s64 	%rd1103, %rd2, %rd11043;
	ld.global.u64 	%rd12125, [%rd1103];
	setp.ne.s64 	%p1122, %rd12125, -1;
	@%p1122 bra 	$L__BB0_1828;
	atom.relaxed.global.cas.b64 	%rd12125, [%rd1103], -1, %rd269;
	setp.eq.s64 	%p1123, %rd12125, -1;
	@%p1123 bra 	$L__BB0_1842;
$L__BB0_1828:
	setp.eq.s64 	%p1124, %rd12125, %rd269;
	@%p1124 bra 	$L__BB0_1845;
	mul.lo.s64 	%rd11044, %rd953, -203456200410220543;
	shr.u64 	%rd12131, %rd11044, 35;
	shl.b64 	%rd11045, %rd12131, 3;
	add.s64 	%rd1108, %rd2, %rd11045;
	ld.global.u64 	%rd12126, [%rd1108];
	setp.ne.s64 	%p1125, %rd12126, -1;
	@%p1125 bra 	$L__BB0_1831;
	atom.relaxed.global.cas.b64 	%rd12126, [%rd1108], -1, %rd269;
	setp.eq.s64 	%p1126, %rd12126, -1;
	@%p1126 bra 	$L__BB0_1842;
$L__BB0_1831:
	setp.eq.s64 	%p1127, %rd12126, %rd269;
	@%p1127 bra 	$L__BB0_1845;
	shr.u64 	%rd12131, %rd952, 35;
	shl.b64 	%rd11046, %rd12131, 3;
	add.s64 	%rd1113, %rd2, %rd11046;
	ld.global.u64 	%rd12127, [%rd1113];
	setp.ne.s64 	%p1128, %rd12127, -1;
	@%p1128 bra 	$L__BB0_1834;
	atom.relaxed.global.cas.b64 	%rd12127, [%rd1113], -1, %rd269;
	setp.eq.s64 	%p1129, %rd12127, -1;
	@%p1129 bra 	$L__BB0_1842;
$L__BB0_1834:
	setp.eq.s64 	%p1130, %rd12127, %rd269;
	@%p1130 bra 	$L__BB0_1845;
	shr.u64 	%rd11047, %rd950, 42;
	shr.u64 	%rd11048, %rd950, 35;
	xor.b64  	%rd12131, %rd11047, %rd11048;
	shl.b64 	%rd11049, %rd12131, 3;
	add.s64 	%rd1118, %rd2, %rd11049;
	ld.global.u64 	%rd12128, [%rd1118];
	setp.ne.s64 	%p1131, %rd12128, -1;
	@%p1131 bra 	$L__BB0_1837;
	atom.relaxed.global.cas.b64 	%rd12128, [%rd1118], -1, %rd269;
	setp.eq.s64 	%p1132, %rd12128, -1;
	@%p1132 bra 	$L__BB0_1842;
$L__BB0_1837:
	setp.eq.s64 	%p1133, %rd12128, %rd269;
	@%p1133 bra 	$L__BB0_1845;
	shr.u64 	%rd11050, %rd963, 28;
	cvt.u32.u64 	%r1395, %rd963;
	cvt.u32.u64 	%r1396, %rd11050;
	xor.b32  	%r1397, %r1396, %r1395;
	and.b32  	%r1398, %r1397, 255;
	add.s32 	%r384, %r1398, 10;
	cvt.u32.u64 	%r1399, %rd12131;
	add.s32 	%r1400, %r384, %r1399;
	cvt.u64.u32 	%rd11051, %r1400;
	setp.gt.u64 	%p1134, %rd3, %rd11051;
	selp.b32 	%r1401, 0, %r9, %p1134;
	sub.s32 	%r1923, %r1400, %r1401;
	mul.wide.u32 	%rd11052, %r1923, 8;
	add.s64 	%rd1122, %rd2, %rd11052;
	ld.global.u64 	%rd12151, [%rd1122];
	setp.eq.s64 	%p1135, %rd12151, -1;
	@%p1135 bra 	$L__BB0_1839;
	bra.uni 	$L__BB0_1959;
$L__BB0_1839:
	atom.relaxed.global.cas.b64 	%rd12151, [%rd1122], -1, %rd269;
	setp.ne.s64 	%p1136, %rd12151, -1;
	@%p1136 bra 	$L__BB0_1959;
$L__BB0_1840:
	mov.b16 	%rs518, 1;
	st.global.u8 	[%rd4], %rs518;
	bra.uni 	$L__BB0_1962;
$L__BB0_1841:
	atom.relaxed.global.cas.b64 	%rd12130, [%rd965], -1, %rd269;
	setp.ne.s64 	%p1039, %rd12130, -1;
	@%p1039 bra 	$L__BB0_1844;
$L__BB0_1842:
	cvt.u32.u64 	%r1923, %rd12131;
	mov.b16 	%rs520, 1;
	st.global.u8 	[%rd4], %rs520;
	bra.uni 	$L__BB0_1846;
$L__BB0_1843:
	shl.b64 	%rd10576, %rd11774, 38;
	shr.u64 	%rd10577, %rd269, 14;
	xor.b64  	%rd10578, %rd10576, %rd10577;
	xor.b64  	%rd10579, %rd10578, %rd269;
	xor.b64  	%rd948, %rd10579, -3335678366873096957;
	mul.lo.s64 	%rd949, %rd948, -5840758589994634535;
	mul.lo.s64 	%rd10580, %rd948, 8749508913562386432;
	shr.u64 	%rd10581, %rd949, 17;
	or.b64  	%rd10582, %rd10580, %rd10581;
	xor.b64  	%rd10583, %rd10582, %rd949;
	mov.b64 	{%r1269, %r1270}, %rd10583;
	shf.l.wrap.b32 	%r1271, %r1269, %r1270, 10;
	shf.l.wrap.b32 	%r1272, %r1270, %r1269, 10;
	mov.b64 	%rd10584, {%r1272, %r1271};
	xor.b64  	%rd10585, %rd10584, %rd10583;
	mul.lo.s64 	%rd10586, %rd10585, -194185918870992895;
	shr.u64 	%rd10587, %rd10586, 28;
	shr.u64 	%rd10588, %rd10586, 39;
	shr.u64 	%rd10589, %rd10586, 50;
	xor.b64  	%rd10590, %rd10588, %rd10587;
	xor.b64  	%rd10591, %rd10590, %rd10589;
	xor.b64  	%rd10592, %rd10591, %rd10586;
	mul.lo.s64 	%rd950, %rd10592, -191281100923537407;
	mul.lo.s64 	%rd10593, %rd948, 2380415382033793024;
	shr.u64 	%rd10594, %rd949, 36;
	or.b64  	%rd10595, %rd10593, %rd10594;
	xor.b64  	%rd951, %rd10595, %rd949;
	mov.b64 	{%r1273, %r1274}, %rd951;
	shf.l.wrap.b32 	%r1275, %r1273, %r1274, 17;
	shf.l.wrap.b32 	%r1276, %r1274, %r1273, 17;
	mov.b64 	%rd10596, {%r1276, %r1275};
	xor.b64  	%rd10597, %rd10596, %rd951;
	mul.lo.s64 	%rd10598, %rd10597, -200268182961590271;
	shr.u64 	%rd10599, %rd10598, 12;
	xor.b64  	%rd10600, %rd10599, %rd10598;
	shr.u64 	%rd10601, %rd10600, 39;
	shr.u64 	%rd10602, %rd10600, 34;
	xor.b64  	%rd10603, %rd10602, %rd10601;
	xor.b64  	%rd10604, %rd10603, %rd10600;
	mul.lo.s64 	%rd952, %rd10604, -197180208030898175;
	mul.lo.s64 	%rd10605, %rd948, -8925082545574379520;
	shr.u64 	%rd10606, %rd949, 34;
	or.b64  	%rd10607, %rd10605, %rd10606;
	xor.b64  	%rd10608, %rd10607, %rd949;
	mov.b64 	{%r1277, %r1278}, %rd10608;
	shf.l.wrap.b32 	%r1279, %r1278, %r1277, 17;
	shf.l.wrap.b32 	%r1280, %r1277, %r1278, 17;
	mov.b64 	%rd10609, {%r1280, %r1279};
	xor.b64  	%rd10610, %rd10609, %rd10608;
	mul.lo.s64 	%rd10611, %rd10610, -206744154962810879;
	shr.u64 	%rd10612, %rd10611, 27;
	shr.u64 	%rd10613, %rd10611, 45;
	xor.b64  	%rd10614, %rd10613, %rd10612;
	xor.b64  	%rd10615, %rd10614, %rd10611;
	shr.u64 	%rd10616, %rd10615, 36;
	xor.b64  	%rd953, %rd10616, %rd10615;
	mul.lo.s64 	%rd10617, %rd948, 595103845508448256;
	shr.u64 	%rd10618, %rd949, 38;
	or.b64  	%rd10619, %rd10617, %rd10618;
	xor.b64  	%rd954, %rd10619, %rd949;
	mul.lo.s64 	%rd10620, %rd948, 596578982560792576;
	shr.u64 	%rd10621, %rd949, 33;
	or.b64  	%rd10622, %rd10620, %rd10621;
	xor.b64  	%rd955, %rd10622, %rd949;
	mov.b64 	{%r1281, %r1282}, %rd955;
	shf.l.wrap.b32 	%r1283, %r1281, %r1282, 18;
	shf.l.wrap.b32 	%r1284, %r1282, %r1281, 18;
	mov.b64 	%rd10623, {%r1284, %r1283};
	xor.b64  	%rd10624, %rd10623, %rd955;
	mul.lo.s64 	%rd10625, %rd10624, -246623269549567999;
	shr.u64 	%rd10626, %rd10625, 39;
	xor.b64  	%rd10627, %rd10626, %rd10625;
	shr.u64 	%rd10628, %rd10627, 14;
	xor.b64  	%rd10629, %rd10628, %rd10627;
	shr.u64 	%rd10630, %rd10629, 32;
	xor.b64  	%rd956, %rd10630, %rd10629;
	mul.lo.s64 	%rd10631, %rd948, 5773906020620304384;
	shr.u64 	%rd10632, %rd949, 44;
	or.b64  	%rd10633, %rd10631, %rd10632;
	xor.b64  	%rd957, %rd10633, %rd949;
	mov.b64 	{%r1285, %r1286}, %rd957;
	shf.l.wrap.b32 	%r1287, %r1285, %r1286, 19;
	shf.l.wrap.b32 	%r1288, %r1286, %r1285, 19;
	mov.b64 	%rd10634, {%r1288, %r1287};
	xor.b64  	%rd10635, %rd10634, %rd957;
	mul.lo.s64 	%rd10636, %rd10635, -256518239413956607;
	shr.u64 	%rd10637, %rd10636, 50;
	shr.u64 	%rd10638, %rd10636, 29;
	xor.b64  	%rd10639, %rd10638, %rd10637;
	xor.b64  	%rd10640, %rd10639, %rd10636;
	shr.u64 	%rd10641, %rd10640, 28;
	xor.b64  	%rd958, %rd10641, %rd10640;
	mul.lo.s64 	%rd10642, %rd948, 6719515933061562368;
	shr.u64 	%rd10643, %rd949, 50;
	or.b64  	%rd10644, %rd10642, %rd10643;
	xor.b64  	%rd959, %rd10644, %rd949;
	mov.b64 	{%r1289, %r1290}, %rd959;
	shf.l.wrap.b32 	%r1291, %r1290, %r1289, 17;
	shf.l.wrap.b32 	%r1292, %r1289, %r1290, 17;
	mov.b64 	%rd10645, {%r1292, %r1291};
	xor.b64  	%rd10646, %rd10645, %rd959;
	mul.lo.s64 	%rd10647, %rd10646, -267241851923152895;
	shr.u64 	%rd10648, %rd10647, 11;
	xor.b64  	%rd10649, %rd10648, %rd10647;
	shr.u64 	%rd10650, %rd10649, 23;
	xor.b64  	%rd10651, %rd10650, %rd10649;
	shr.u64 	%rd10652, %rd10651, 11;
	xor.b64  	%rd960, %rd10652, %rd10651;
	mul.lo.s64 	%rd10653, %rd948, -4191716272611040256;
	shr.u64 	%rd10654, %rd949, 54;
	or.b64  	%rd10655, %rd10653, %rd10654;
	xor.b64  	%rd961, %rd10655, %rd949;
	mul.lo.s64 	%rd10656, %rd948, -8901480352736870400;
	shr.u64 	%rd10657, %rd949, 29;
	or.b64  	%rd10658, %rd10656, %rd10657;
	xor.b64  	%rd962, %rd10658, %rd949;
	mul.lo.s64 	%rd10659, %rd948, 1679878983265390592;
	shr.u64 	%rd10660, %rd949, 52;
	or.b64  	%rd10661, %rd10659, %rd10660;
	xor.b64  	%rd10662, %rd10661, %rd949;
	mov.b64 	{%r1293, %r1294}, %rd10662;
	shf.l.wrap.b32 	%r1295, %r1294, %r1293, 5;
	shf.l.wrap.b32 	%r1296, %r1293, %r1294, 5;
	mov.b64 	%rd10663, {%r1296, %r1295};
	xor.b64  	%rd10664, %rd10663, %rd10662;
	mul.lo.s64 	%rd10665, %rd10664, -3335678965870153727;
	shr.u64 	%rd10666, %rd10665, 43;
	shr.u64 	%rd10667, %rd10665, 31;
	xor.b64  	%rd10668, %rd10667, %rd10666;
	xor.b64  	%rd10669, %rd10668, %rd10665;
	shr.u64 	%rd10670, %rd10669, 23;
	xor.b64  	%rd10671, %rd10670, %rd10669;
	mul.lo.s64 	%rd963, %rd10671, -2643882559164237823;
	shr.u64 	%rd10672, %rd963, 63;
	shr.u64 	%rd10673, %rd963, 35;
	xor.b64  	%rd12131, %rd10672, %rd10673;
	shl.b64 	%rd10674, %rd12131, 3;
	add.s64 	%rd965, %rd2, %rd10674;
	ld.global.u64 	%rd12130, [%rd965];
	setp.eq.s64 	%p1038, %rd12130, -1;
	@%p1038 bra 	$L__BB0_1841;
$L__BB0_1844:
	setp.ne.s64 	%p1040, %rd12130, %rd269;
	@%p1040 bra 	$L__BB0_1745;
$L__BB0_1845:
	cvt.u32.u64 	%r1923, %rd12131;
	mov.b16 	%rs519, 1;
	st.global.u8 	[%rd4], %rs519;
$L__BB0_1846:
	setp.ne.s64 	%p1216, %rd270, 0;
	mov.u16 	%rs650, %rs2;
	@%p1216 bra 	$L__BB0_1966;
	ld.volatile.shared.u32 	%r1442, [shared];
	ld.const.u32 	%r1443, [d_kernel_iters];
	add.s32 	%r1444, %r1443, -1;
	setp.ge.u32 	%p1217, %r1442, %r1444;
	@%p1217 bra 	$L__BB0_1901;
	ld.volatile.shared.u32 	%r1445, [%r14+904];
	// begin inline asm
	{
	 .reg .u32 t1;
	 bfe.u32 t1, %r1445, 15, 15;
	 cvt.u16.u32 %rs521, t1;
	}
	// end inline asm
	setp.ne.s16 	%p1218, %rs521, 32767;
	@%p1218 bra 	$L__BB0_1864;
	mov.b32 	%r1447, 31;
	// begin inline asm
	{
	 .reg .u64 t1;
	 bfe.u64 t1, %rd11774, %r1447, 31;
	 cvt.u32.u64 %r1446, t1;
	}
	// end inline asm
	or.b32  	%r412, %r1446, -1073741824;
	add.u64 	%rd11098, %SPL, 8;
	st.local.u32 	[%rd11098], %r412;
	cvt.u64.u32 	%rd11092, %r412;
	mov.b64 	%rd11093, 1073741823;
	// begin inline asm
	{
	 bfi.b64 %rd11092, %rd11093, %rd11092, 32, 32;
	}
	// end inline asm
	// begin inline asm
	{
	 .reg .u64 t1;
	 bfe.u64 t1, %rd11092, 32, 32;
	 cvt.u32.u64 %r1448, t1;
	}
	// end inline asm
	// begin inline asm
	{
	 cvt.u32.u64 %r1449, %rd11092;
	}
	// end inline asm
	shl.b64 	%rd11099, %rd11092, 38;
	shr.u64 	%rd11100, %rd11092, 14;
	xor.b64  	%rd11101, %rd11100, %rd11099;
	xor.b64  	%rd11102, %rd11101, %rd11092;
	xor.b64  	%rd11103, %rd11102, -3335678366873096957;
	mul.lo.s64 	%rd11104, %rd11103, -5840758589994634535;
	mul.lo.s64 	%rd11105, %rd11103, 1679878983265390592;
	shr.u64 	%rd11106, %rd11104, 52;
	or.b64  	%rd11107, %rd11105, %rd11106;
	xor.b64  	%rd11108, %rd11107, %rd11104;
	mov.b64 	{%r1450, %r1451}, %rd11108;
	shf.l.wrap.b32 	%r1452, %r1451, %r1450, 5;
	shf.l.wrap.b32 	%r1453, %r1450, %r1451, 5;
	mov.b64 	%rd11109, {%r1453, %r1452};
	xor.b64  	%rd11110, %rd11109, %rd11108;
	mul.lo.s64 	%rd11111, %rd11110, -3335678965870153727;
	shr.u64 	%rd11112, %rd11111, 43;
	shr.u64 	%rd11113, %rd11111, 31;
	xor.b64  	%rd11114, %rd11113, %rd11112;
	xor.b64  	%rd11115, %rd11114, %rd11111;
	shr.u64 	%rd11116, %rd11115, 23;
	xor.b64  	%rd11117, %rd11116, %rd11115;
	mul.lo.s64 	%rd11118, %rd11117, -2643882559164237823;
	shr.u64 	%rd11119, %rd11118, 28;
	xor.b64  	%rd11120, %rd11119, %rd11118;
	cvt.u16.u64 	%rs523, %rd11120;
	mul.hi.u16 	%rs524, %rs523, 1223;
	sub.s16 	%rs525, %rs523, %rs524;
	shr.u16 	%rs526, %rs525, 1;
	add.s16 	%rs527, %rs526, %rs524;
	shr.u16 	%rs528, %rs527, 11;
	mul.lo.s16 	%rs529, %rs528, 4021;
	sub.s16 	%rs644, %rs523, %rs529;
	mov.b16 	%rs645, 0;
$L__BB0_1850:
	mov.u16 	%rs236, %rs645;
	cvt.u32.u16 	%r1927, %rs644;
	mul.wide.u16 	%r1454, %rs644, 12;
	mov.u32 	%r1455, shared;
	add.s32 	%r416, %r1455, %r1454;
	atom.relaxed.shared.cas.b32 	%r1456, [%r416+896], 1073741823, %r1448;
	setp.ne.s32 	%p1219, %r1456, 1073741823;
	setp.ne.s32 	%p1220, %r1456, %r1448;
	and.pred  	%p1221, %p1219, %p1220;
	@%p1221 bra 	$L__BB0_1853;
	atom.relaxed.shared.cas.b32 	%r1458, [%r416+900], 1073741823, %r1449;
	setp.ne.s32 	%p1222, %r1458, 1073741823;
	setp.ne.s32 	%p1223, %r1458, %r1449;
	and.pred  	%p1224, %p1222, %p1223;
	@%p1224 bra 	$L__BB0_1853;
	atom.relaxed.shared.cas.b32 	%r1461, [%r416+904], 1073741823, %r412;
	setp.eq.s32 	%p1225, %r1461, 1073741823;
	setp.eq.s32 	%p1226, %r1461, %r412;
	or.pred  	%p1227, %p1225, %p1226;
	@%p1227 bra 	$L__BB0_1863;
$L__BB0_1853:
	add.s16 	%rs530, %rs644, 1;
	mul.wide.u16 	%r1463, %rs530, 3;
	add.s32 	%r1464, %r1463, 2;
	setp.lt.u32 	%p1228, %r1464, %r8;
	selp.b16 	%rs237, %rs530, 0, %p1228;
	cvt.u32.u16 	%r1927, %rs237;
	mul.wide.u16 	%r1465, %rs237, 12;
	add.s32 	%r418, %r1455, %r1465;
	atom.relaxed.shared.cas.b32 	%r1467, [%r418+896], 1073741823, %r1448;
	setp.ne.s32 	%p1229, %r1467, 1073741823;
	setp.ne.s32 	%p1230, %r1467, %r1448;
	and.pred  	%p1231, %p1229, %p1230;
	@%p1231 bra 	$L__BB0_1856;
	atom.relaxed.shared.cas.b32 	%r1469, [%r418+900], 1073741823, %r1449;
	setp.ne.s32 	%p1232, %r1469, 1073741823;
	setp.ne.s32 	%p1233, %r1469, %r1449;
	and.pred  	%p1234, %p1232, %p1233;
	@%p1234 bra 	$L__BB0_1856;
	atom.relaxed.shared.cas.b32 	%r1472, [%r418+904], 1073741823, %r412;
	setp.eq.s32 	%p1235, %r1472, 1073741823;
	setp.eq.s32 	%p1236, %r1472, %r412;
	or.pred  	%p1237, %p1235, %p1236;
	@%p1237 bra 	$L__BB0_1863;
$L__BB0_1856:
	add.s16 	%rs531, %rs237, 1;
	mul.wide.u16 	%r1474, %rs531, 3;
	add.s32 	%r1475, %r1474, 2;
	setp.lt.u32 	%p1238, %r1475, %r8;
	selp.b16 	%rs238, %rs531, 0, %p1238;
	cvt.u32.u16 	%r1927, %rs238;
	mul.wide.u16 	%r1476, %rs238, 12;
	add.s32 	%r420, %r1455, %r1476;
	atom.relaxed.shared.cas.b32 	%r1478, [%r420+896], 1073741823, %r1448;
	setp.ne.s32 	%p1239, %r1478, 1073741823;
	setp.ne.s32 	%p1240, %r1478, %r1448;
	and.pred  	%p1241, %p1239, %p1240;
	@%p1241 bra 	$L__BB0_1859;
	atom.relaxed.shared.cas.b32 	%r1480, [%r420+900], 1073741823, %r1449;
	setp.ne.s32 	%p1242, %r1480, 1073741823;
	setp.ne.s32 	%p1243, %r1480, %r1449;
	and.pred  	%p1244, %p1242, %p1243;
	@%p1244 bra 	$L__BB0_1859;
	atom.relaxed.shared.cas.b32 	%r1483, [%r420+904], 1073741823, %r412;
	setp.eq.s32 	%p1245, %r1483, 1073741823;
	setp.eq.s32 	%p1246, %r1483, %r412;
	or.pred  	%p1247, %p1245, %p1246;
	@%p1247 bra 	$L__BB0_1863;
$L__BB0_1859:
	add.s16 	%rs532, %rs238, 1;
	mul.wide.u16 	%r1485, %rs532, 3;
	add.s32 	%r1486, %r1485, 2;
	setp.lt.u32 	%p1248, %r1486, %r8;
	selp.b16 	%rs239, %rs532, 0, %p1248;
	cvt.u32.u16 	%r1927, %rs239;
	mul.wide.u16 	%r1487, %rs239, 12;
	add.s32 	%r422, %r1455, %r1487;
	atom.relaxed.shared.cas.b32 	%r1489, [%r422+896], 1073741823, %r1448;
	setp.ne.s32 	%p1249, %r1489, 1073741823;
	setp.ne.s32 	%p1250, %r1489, %r1448;
	and.pred  	%p1251, %p1249, %p1250;
	@%p1251 bra 	$L__BB0_1862;
	atom.relaxed.shared.cas.b32 	%r1491, [%r422+900], 1073741823, %r1449;
	setp.ne.s32 	%p1252, %r1491, 1073741823;
	setp.ne.s32 	%p1253, %r1491, %r1449;
	and.pred  	%p1254, %p1252, %p1253;
	@%p1254 bra 	$L__BB0_1862;
	atom.relaxed.shared.cas.b32 	%r1494, [%r422+904], 1073741823, %r412;
	setp.eq.s32 	%p1255, %r1494, 1073741823;
	setp.eq.s32 	%p1256, %r1494, %r412;
	or.pred  	%p1257, %p1255, %p1256;
	@%p1257 bra 	$L__BB0_1863;
$L__BB0_1862:
	add.s16 	%rs533, %rs239, 1;
	mul.wide.u16 	%r1497, %rs533, 3;
	add.s32 	%r1498, %r1497, 2;
	setp.lt.u32 	%p1258, %r1498, %r8;
	selp.b16 	%rs644, %rs533, 0, %p1258;
	add.s16 	%rs645, %rs236, 4;
	and.b16  	%rs534, %rs236, 255;
	setp.lt.u16 	%p1259, %rs534, 36;
	mov.b32 	%r1927, 65535;
	@%p1259 bra 	$L__BB0_1850;
$L__BB0_1863:
	ld.shared.u32 	%r1499, [%r14+904];
	// begin inline asm
	{
	 bfi.b32 %r1499, %r1927, %r1499, 15, 15;
	}
	// end inline asm
	st.shared.u32 	[%r14+904], %r1499;
$L__BB0_1864:
	ld.volatile.shared.u32 	%r1502, [%r14+904];
	// begin inline asm
	{
	 .reg .u32 t1;
	 bfe.u32 t1, %r1502, 15, 15;
	 cvt.u16.u32 %rs535, t1;
	}
	// end inline asm
	mul.wide.u16 	%r1503, %rs535, 12;
	mov.u32 	%r1504, shared;
	add.s32 	%r1505, %r1504, %r1503;
	ld.volatile.shared.u32 	%r1506, [%r1505+904];
	and.b32  	%r1507, %r1506, -1073741824;
	setp.eq.s32 	%p1260, %r1507, 1073741824;
	setp.gt.u32 	%p1261, %r1506, -1073741825;
	or.pred  	%p1262, %p1261, %p1260;
	@%p1262 bra 	$L__BB0_1900;
$L__BB0_1865:
	ld.volatile.shared.u32 	%r1508, [%r14+904];
	// begin inline asm
	{
	 .reg .u32 t1;
	 bfe.u32 t1, %r1508, 15, 15;
	 cvt.u16.u32 %rs536, t1;
	}
	// end inline asm
	cvt.u32.u16 	%r1930, %rs536;
	mul.wide.u16 	%r1933, %rs536, 3;
	shl.b32 	%r1510, %r1933, 2;
	add.s32 	%r426, %r1504, %r1510;
	add.s32 	%r1934, %r426, 904;
	ld.volatile.shared.u32 	%r1509, [%r426+904];
	// begin inline asm
	{
	 .reg .u32 t1;
	 bfe.u32 t1, %r1509, 15, 15;
	 cvt.u16.u32 %rs537, t1;
	}
	// end inline asm
	setp.ne.s16 	%p1263, %rs537, 32767;
	@%p1263 bra 	$L__BB0_1881;
	ld.volatile.shared.u32 	%rd11122, [%r426+896];
	ld.volatile.shared.u32 	%rd11121, [%r426+900];
	// begin inline asm
	{
	 bfi.b64 %rd11121, %rd11122, %rd11121, 32, 32;
	}
	// end inline asm
	mov.b32 	%r1513, 31;
	// begin inline asm
	{
	 .reg .u64 t1;
	 bfe.u64 t1, %rd11121, %r1513, 31;
	 cvt.u32.u64 %r1512, t1;
	}
	// end inline asm
	or.b32  	%r428, %r1512, -1073741824;
	add.u64 	%rd11131, %SPL, 4;
	st.local.u32 	[%rd11131], %r428;
	cvt.u64.u32 	%rd11125, %r428;
	mov.b64 	%rd11126, 1073741823;
	// begin inline asm
	{
	 bfi.b64 %rd11125, %rd11126, %rd11125, 32, 32;
	}
	// end inline asm
	// begin inline asm
	{
	 .reg .u64 t1;
	 bfe.u64 t1, %rd11125, 32, 32;
	 cvt.u32.u64 %r1514, t1;
	}
	// end inline asm
	// begin inline asm
	{
	 cvt.u32.u64 %r1515, %rd11125;
	}
	// end inline asm
	shl.b64 	%rd11132, %rd11125, 38;
	shr.u64 	%rd11133, %rd11125, 14;
	xor.b64  	%rd11134, %rd11133, %rd11132;
	xor.b64  	%rd11135, %rd11134, %rd11125;
	xor.b64  	%rd11136, %rd11135, -3335678366873096957;
	mul.lo.s64 	%rd11137, %rd11136, -5840758589994634535;
	mul.lo.s64 	%rd11138, %rd11136, 1679878983265390592;
	shr.u64 	%rd11139, %rd11137, 52;
	or.b64  	%rd11140, %rd11138, %rd11139;
	xor.b64  	%rd11141, %rd11140, %rd11137;
	mov.b64 	{%r1516, %r1517}, %rd11141;
	shf.l.wrap.b32 	%r1518, %r1517, %r1516, 5;
	shf.l.wrap.b32 	%r1519, %r1516, %r1517, 5;
	mov.b64 	%rd11142, {%r1519, %r1518};
	xor.b64  	%rd11143, %rd11142, %rd11141;
	mul.lo.s64 	%rd11144, %rd11143, -3335678965870153727;
	shr.u64 	%rd11145, %rd11144, 43;
	shr.u64 	%rd11146, %rd11144, 31;
	xor.b64  	%rd11147, %rd11146, %rd11145;
	xor.b64  	%rd11148, %rd11147, %rd11144;
	shr.u64 	%rd11149, %rd11148, 23;
	xor.b64  	%rd11150, %rd11149, %rd11148;
	mul.lo.s64 	%rd11151, %rd11150, -2643882559164237823;
	shr.u64 	%rd11152, %rd11151, 28;
	xor.b64  	%rd11153, %rd11152, %rd11151;
	cvt.u16.u64 	%rs539, %rd11153;
	mul.hi.u16 	%rs540, %rs539, 1223;
	sub.s16 	%rs541, %rs539, %rs540;
	shr.u16 	%rs542, %rs541, 1;
	add.s16 	%rs543, %rs542, %rs540;
	shr.u16 	%rs544, %rs543, 11;
	mul.lo.s16 	%rs545, %rs544, 4021;
	sub.s16 	%rs646, %rs539, %rs545;
	mov.b16 	%rs647, 0;
$L__BB0_1867:
	mov.u16 	%rs244, %rs647;
	cvt.u32.u16 	%r1928, %rs646;
	mul.wide.u16 	%r1520, %rs646, 12;
	add.s32 	%r432, %r1504, %r1520;
	atom.relaxed.shared.cas.b32 	%r1522, [%r432+896], 1073741823, %r1514;
	setp.ne.s32 	%p1264, %r1522, 1073741823;
	setp.ne.s32 	%p1265, %r1522, %r1514;
	and.pred  	%p1266, %p1264, %p1265;
	@%p1266 bra 	$L__BB0_1870;
	atom.relaxed.shared.cas.b32 	%r1524, [%r432+900], 1073741823, %r1515;
	setp.ne.s32 	%p1267, %r1524, 1073741823;
	setp.ne.s32 	%p1268, %r1524, %r1515;
	and.pred  	%p1269, %p1267, %p1268;
	@%p1269 bra 	$L__BB0_1870;
	atom.relaxed.shared.cas.b32 	%r1527, [%r432+904], 1073741823, %r428;
	setp.eq.s32 	%p1270, %r1527, 1073741823;
	setp.eq.s32 	%p1271, %r1527, %r428;
	or.pred  	%p1272, %p1270, %p1271;
	@%p1272 bra 	$L__BB0_1880;
$L__BB0_1870:
	add.s16 	%rs546, %rs646, 1;
	mul.wide.u16 	%r1529, %rs546, 3;
	add.s32 	%r1530, %r1529, 2;
	setp.lt.u32 	%p1273, %r1530, %r8;
	selp.b16 	%rs245, %rs546, 0, %p1273;
	cvt.u32.u16 	%r1928, %rs245;
	mul.wide.u16 	%r1531, %rs245, 12;
	add.s32 	%r434, %r1504, %r1531;
	atom.relaxed.shared.cas.b32 	%r1533, [%r434+896], 1073741823, %r1514;
	setp.ne.s32 	%p1274, %r1533, 1073741823;
	setp.ne.s32 	%p1275, %r1533, %r1514;
	and.pred  	%p1276, %p1274, %p1275;
	@%p1276 bra 	$L__BB0_1873;
	atom.relaxed.shared.cas.b32 	%r1535, [%r434+900], 1073741823, %r1515;
	setp.ne.s32 	%p1277, %r1535, 1073741823;
	setp.ne.s32 	%p1278, %r1535, %r1515;
	and.pred  	%p1279, %p1277, %p1278;
	@%p1279 bra 	$L__BB0_1873;
	atom.relaxed.shared.cas.b32 	%r1538, [%r434+904], 1073741823, %r428;
	setp.eq.s32 	%p1280, %r1538, 1073741823;
	setp.eq.s32 	%p1281, %r1538, %r428;
	or.pred  	%p1282, %p1280, %p1281;
	@%p1282 bra 	$L__BB0_1880;
$L__BB0_1873:
	add.s16 	%rs547, %rs245, 1;
	mul.wide.u16 	%r1540, %rs547, 3;
	add.s32 	%r1541, %r1540, 2;
	setp.lt.u32 	%p1283, %r1541, %r8;
	selp.b16 	%rs246, %rs547, 0, %p1283;
	cvt.u32.u16 	%r1928, %rs246;
	mul.wide.u16 	%r1542, %rs246, 12;
	add.s32 	%r436, %r1504, %r1542;
	atom.relaxed.shared.cas.b32 	%r1544, [%r436+896], 1073741823, %r1514;
	setp.ne.s32 	%p1284, %r1544, 1073741823;
	setp.ne.s32 	%p1285, %r1544, %r1514;
	and.pred  	%p1286, %p1284, %p1285;
	@%p1286 bra 	$L__BB0_1876;
	atom.relaxed.shared.cas.b32 	%r1546, [%r436+900], 1073741823, %r1515;
	setp.ne.s32 	%p1287, %r1546, 1073741823;
	setp.ne.s32 	%p1288, %r1546, %r1515;
	and.pred  	%p1289, %p1287, %p1288;
	@%p1289 bra 	$L__BB0_1876;
	atom.relaxed.shared.cas.b32 	%r1549, [%r436+904], 1073741823, %r428;
	setp.eq.s32 	%p1290, %r1549, 1073741823;
	setp.eq.s32 	%p1291, %r1549, %r428;
	or.pred  	%p1292, %p1290, %p1291;
	@%p1292 bra 	$L__BB0_1880;
$L__BB0_1876:
	add.s16 	%rs548, %rs246, 1;
	mul.wide.u16 	%r1551, %rs548, 3;
	add.s32 	%r1552, %r1551, 2;
	setp.lt.u32 	%p1293, %r1552, %r8;
	selp.b16 	%rs247, %rs548, 0, %p1293;
	cvt.u32.u16 	%r1928, %rs247;
	mul.wide.u16 	%r1553, %rs247, 12;
	add.s32 	%r438, %r1504, %r1553;
	atom.relaxed.shared.cas.b32 	%r1555, [%r438+896], 1073741823, %r1514;
	setp.ne.s32 	%p1294, %r1555, 1073741823;
	setp.ne.s32 	%p1295, %r1555, %r1514;
	and.pred  	%p1296, %p1294, %p1295;
	@%p1296 bra 	$L__BB0_1879;
	atom.relaxed.shared.cas.b32 	%r1557, [%r438+900], 1073741823, %r1515;
	setp.ne.s32 	%p1297, %r1557, 1073741823;
	setp.ne.s32 	%p1298, %r1557, %r1515;
	and.pred  	%p1299, %p1297, %p1298;
	@%p1299 bra 	$L__BB0_1879;
	atom.relaxed.shared.cas.b32 	%r1560, [%r438+904], 1073741823, %r428;
	setp.eq.s32 	%p1300, %r1560, 1073741823;
	setp.eq.s32 	%p1301, %r1560, %r428;
	or.pred  	%p1302, %p1300, %p1301;
	@%p1302 bra 	$L__BB0_1880;
$L__BB0_1879:
	add.s16 	%rs549, %rs247, 1;
	mul.wide.u16 	%r1563, %rs549, 3;
	add.s32 	%r1564, %r1563, 2;
	setp.lt.u32 	%p1303, %r1564, %r8;
	selp.b16 	%rs646, %rs549, 0, %p1303;
	add.s16 	%rs647, %rs244, 4;
	and.b16  	%rs550, %rs244, 255;
	setp.lt.u16 	%p1304, %rs550, 36;
	mov.b32 	%r1928, 65535;
	@%p1304 bra 	$L__BB0_1867;
$L__BB0_1880:
	ld.shared.u32 	%r1565, [%r1934];
	// begin inline asm
	{
	 bfi.b32 %r1565, %r1928, %r1565, 15, 15;
	}
	// end inline asm
	st.shared.u32 	[%r1934], %r1565;
$L__BB0_1881:
	ld.volatile.shared.u32 	%r1568, [%r1934];
	// begin inline asm
	{
	 .reg .u32 t1;
	 bfe.u32 t1, %r1568, 15, 15;
	 cvt.u16.u32 %rs551, t1;
	}
	// end inline asm
	mul.wide.u16 	%r1569, %rs551, 12;
	add.s32 	%r1571, %r1504, %r1569;
	ld.volatile.shared.u32 	%r1572, [%r1571+904];
	and.b32  	%r1573, %r1572, -1073741824;
	setp.eq.s32 	%p1305, %r1573, 1073741824;
	setp.gt.u32 	%p1306, %r1572, -1073741825;
	or.pred  	%p1307, %p1306, %p1305;
	mov.u32 	%r1932, %r1852;
	@%p1307 bra 	$L__BB0_1899;
$L__BB0_1882:
	mov.u32 	%r1932, %r1930;
	ld.volatile.shared.u32 	%r1574, [%r1934];
	// begin inline asm
	{
	 .reg .u32 t1;
	 bfe.u32 t1, %r1574, 15, 15;
	 cvt.u16.u32 %rs552, t1;
	}
	// end inline asm
	cvt.u32.u16 	%r1930, %rs552;
	mul.wide.u16 	%r1933, %rs552, 3;
	shl.b32 	%r1576, %r1933, 2;
	add.s32 	%r444, %r1504, %r1576;
	add.s32 	%r1934, %r444, 904;
	ld.volatile.shared.u32 	%r1575, [%r444+904];
	// begin inline asm
	{
	 .reg .u32 t1;
	 bfe.u32 t1, %r1575, 15, 15;
	 cvt.u16.u32 %rs553, t1;
	}
	// end inline asm
	setp.ne.s16 	%p1308, %rs553, 32767;
	@%p1308 bra 	$L__BB0_1898;
	ld.volatile.shared.u32 	%rd11155, [%r444+896];
	ld.volatile.shared.u32 	%rd11154, [%r444+900];
	// begin inline asm
	{
	 bfi.b64 %rd11154, %rd11155, %rd11154, 32, 32;
	}
	// end inline asm
	mov.b32 	%r1579, 31;
	// begin inline asm
	{
	 .reg .u64 t1;
	 bfe.u64 t1, %rd11154, %r1579, 31;
	 cvt.u32.u64 %r1578, t1;
	}
	// end inline asm
	or.b32  	%r446, %r1578, -1073741824;
	add.u64 	%rd11164, %SPL, 0;
	st.local.u32 	[%rd11164], %r446;
	cvt.u64.u32 	%rd11158, %r446;
	mov.b64 	%rd11159, 1073741823;
	// begin inline asm
	{
	 bfi.b64 %rd11158, %rd11159, %rd11158, 32, 32;
	}
	// end inline asm
	// begin inline asm
	{
	 .reg .u64 t1;
	 bfe.u64 t1, %rd11158, 32, 32;
	 cvt.u32.u64 %r1580, t1;
	}
	// end inline asm
	// begin inline asm
	{
	 cvt.u32.u64 %r1581, %rd11158;
	}
	// end inline asm
	shl.b64 	%rd11165, %rd11158, 38;
	shr.u64 	%rd11166, %rd11158, 14;
	xor.b64  	%rd11167, %rd11166, %rd11165;
	xor.b64  	%rd11168, %rd11167, %rd11158;
	xor.b64  	%rd11169, %rd11168, -3335678366873096957;
	mul.lo.s64 	%rd11170, %rd11169, -5840758589994634535;
	mul.lo.s64 	%rd11171, %rd11169, 1679878983265390592;
	shr.u64 	%rd11172, %rd11170, 52;
	or.b64  	%rd11173, %rd11171, %rd11172;
	xor.b64  	%rd11174, %rd11173, %rd11170;
	mov.b64 	{%r1582, %r1583}, %rd11174;
	shf.l.wrap.b32 	%r1584, %r1583, %r1582, 5;
	shf.l.wrap.b32 	%r1585, %r1582, %r1583, 5;
	mov.b64 	%rd11175, {%r1585, %r1584};
	xor.b64  	%rd11176, %rd11175, %rd11174;
	mul.lo.s64 	%rd11177, %rd11176, -3335678965870153727;
	shr.u64 	%rd11178, %rd11177, 43;
	shr.u64 	%rd11179, %rd11177, 31;
	xor.b64  	%rd11180, %rd11179, %rd11178;
	xor.b64  	%rd11181, %rd11180, %rd11177;
	shr.u64 	%rd11182, %rd11181, 23;
	xor.b64  	%rd11183, %rd11182, %rd11181;
	mul.lo.s64 	%rd11184, %rd11183, -2643882559164237823;
	shr.u64 	%rd11185, %rd11184, 28;
	xor.b64  	%rd11186, %rd11185, %rd11184;
	cvt.u16.u64 	%rs555, %rd11186;
	mul.hi.u16 	%rs556, %rs555, 1223;
	sub.s16 	%rs557, %rs555, %rs556;
	shr.u16 	%rs558, %rs557, 1;
	add.s16 	%rs559, %rs558, %rs556;
	shr.u16 	%rs560, %rs559, 11;
	mul.lo.s16 	%rs561, %rs560, 4021;
	sub.s16 	%rs648, %rs555, %rs561;
	mov.b16 	%rs649, 0;
$L__BB0_1884:
	mov.u16 	%rs252, %rs649;
	cvt.u32.u16 	%r1931, %rs648;
	mul.wide.u16 	%r1586, %rs648, 12;
	add.s32 	%r450, %r1504, %r1586;
	atom.relaxed.shared.cas.b32 	%r1588, [%r450+896], 1073741823, %r1580;
	setp.ne.s32 	%p1309, %r1588, 1073741823;
	setp.ne.s32 	%p1310, %r1588, %r1580;
	and.pred  	%p1311, %p1309, %p1310;
	@%p1311 bra 	$L__BB0_1887;
	atom.relaxed.shared.cas.b32 	%r1590, [%r450+900], 1073741823, %r1581;
	setp.ne.s32 	%p1312, %r1590, 1073741823;
	setp.ne.s32 	%p1313, %r1590, %r1581;
	and.pred  	%p1314, %p1312, %p1313;
	@%p1314 bra 	$L__BB0_1887;
	atom.relaxed.shared.cas.b32 	%r1593, [%r450+904], 1073741823, %r446;
	setp.eq.s32 	%p1315, %r1593, 1073741823;
	setp.eq.s32 	%p1316, %r1593, %r446;
	or.pred  	%p1317, %p1315, %p1316;
	@%p1317 bra 	$L__BB0_1897;
$L__BB0_1887:
	add.s16 	%rs562, %rs648, 1;
	mul.wide.u16 	%r1595, %rs562, 3;
	add.s32 	%r1596, %r1595, 2;
	setp.lt.u32 	%p1318, %r1596, %r8;
	selp.b16 	%rs253, %rs562, 0, %p1318;
	cvt.u32.u16 	%r1931, %rs253;
	mul.wide.u16 	%r1597, %rs253, 12;
	add.s32 	%r452, %r1504, %r1597;
	atom.relaxed.shared.cas.b32 	%r1599, [%r452+896], 1073741823, %r1580;
	setp.ne.s32 	%p1319, %r1599, 1073741823;
	setp.ne.s32 	%p1320, %r1599, %r1580;
	and.pred  	%p1321, %p1319, %p1320;
	@%p1321 bra 	$L__BB0_1890;
	atom.relaxed.shared.cas.b32 	%r1601, [%r452+900], 1073741823, %r1581;
	setp.ne.s32 	%p1322, %r1601, 1073741823;
	setp.ne.s32 	%p1323, %r1601, %r1581;
	and.pred  	%p1324, %p1322, %p1323;
	@%p1324 bra 	$L__BB0_1890;
	atom.relaxed.shared.cas.b32 	%r1604, [%r452+904], 1073741823, %r446;
	setp.eq.s32 	%p1325, %r1604, 1073741823;
	setp.eq.s32 	%p1326, %r1604, %r446;
	or.pred  	%p1327, %p1325, %p1326;
	@%p1327 bra 	$L__BB0_1897;
$L__BB0_1890:
	add.s16 	%rs563, %rs253, 1;
	mul.wide.u16 	%r1606, %rs563, 3;
	add.s32 	%r1607, %r1606, 2;
	setp.lt.u32 	%p1328, %r1607, %r8;
	selp.b16 	%rs254, %rs563, 0, %p1328;
	cvt.u32.u16 	%r1931, %rs254;
	mul.wide.u16 	%r1608, %rs254, 12;
	add.s32 	%r454, %r1504, %r1608;
	atom.relaxed.shared.cas.b32 	%r1610, [%r454+896], 1073741823, %r1580;
	setp.ne.s32 	%p1329, %r1610, 1073741823;
	setp.ne.s32 	%p1330, %r1610, %r1580;
	and.pred  	%p1331, %p1329, %p1330;
	@%p1331 bra 	$L__BB0_1893;
	atom.relaxed.shared.cas.b32 	%r1612, [%r454+900], 1073741823, %r1581;
	setp.ne.s32 	%p1332, %r1612, 1073741823;
	setp.ne.s32 	%p1333, %r1612, %r1581;
	and.pred  	%p1334, %p1332, %p1333;
	@%p1334 bra 	$L__BB0_1893;
	atom.relaxed.shared.cas.b32 	%r1615, [%r454+904], 1073741823, %r446;
	setp.eq.s32 	%p1335, %r1615, 1073741823;
	setp.eq.s32 	%p1336, %r1615, %r446;
	or.pred  	%p1337, %p1335, %p1336;
	@%p1337 bra 	$L__BB0_1897;
$L__BB0_1893:
	add.s16 	%rs564, %rs254, 1;
	mul.wide.u16 	%r1617, %rs564, 3;
	add.s32 	%r1618, %r1617, 2;
	setp.lt.u32 	%p1338, %r1618, %r8;
	selp.b16 	%rs255, %rs564, 0, %p1338;
	cvt.u32.u16 	%r1931, %rs255;
	mul.wide.u16 	%r1619, %rs255, 12;
	add.s32 	%r456, %r1504, %r1619;
	atom.relaxed.shared.cas.b32 	%r1621, [%r456+896], 1073741823, %r1580;
	setp.ne.s32 	%p1339, %r1621, 1073741823;
	setp.ne.s32 	%p1340, %r1621, %r1580;
	and.pred  	%p1341, %p1339, %p1340;
	@%p1341 bra 	$L__BB0_1896;
	atom.relaxed.shared.cas.b32 	%r1623, [%r456+900], 1073741823, %r1581;
	setp.ne.s32 	%p1342, %r1623, 1073741823;
	setp.ne.s32 	%p1343, %r1623, %r1581;
	and.pred  	%p1344, %p1342, %p1343;
	@%p1344 bra 	$L__BB0_1896;
	atom.relaxed.shared.cas.b32 	%r1626, [%r456+904], 1073741823, %r446;
	setp.eq.s32 	%p1345, %r1626, 1073741823;
	setp.eq.s32 	%p1346, %r1626, %r446;
	or.pred  	%p1347, %p1345, %p1346;
	@%p1347 bra 	$L__BB0_1897;
$L__BB0_1896:
	add.s16 	%rs565, %rs255, 1;
	mul.wide.u16 	%r1629, %rs565, 3;
	add.s32 	%r1630, %r1629, 2;
	setp.lt.u32 	%p1348, %r1630, %r8;
	selp.b16 	%rs648, %rs565, 0, %p1348;
	add.s16 	%rs649, %rs252, 4;
	and.b16  	%rs566, %rs252, 255;
	setp.lt.u16 	%p1349, %rs566, 36;
	mov.b32 	%r1931, 65535;
	@%p1349 bra 	$L__BB0_1884;
$L__BB0_1897:
	ld.shared.u32 	%r1631, [%r1934];
	// begin inline asm
	{
	 bfi.b32 %r1631, %r1931, %r1631, 15, 15;
	}
	// end inline asm
	st.shared.u32 	[%r1934], %r1631;
$L__BB0_1898:
	ld.volatile.shared.u32 	%r1634, [%r1934];
	// begin inline asm
	{
	 .reg .u32 t1;
	 bfe.u32 t1, %r1634, 15, 15;
	 cvt.u16.u32 %rs567, t1;
	}
	// end inline asm
	mul.wide.u16 	%r1635, %rs567, 12;
	add.s32 	%r1637, %r1504, %r1635;
	ld.volatile.shared.u32 	%r1638, [%r1637+904];
	and.b32  	%r1639, %r1638, -1073741824;
	setp.ne.s32 	%p1350, %r1639, 1073741824;
	setp.lt.u32 	%p1351, %r1638, -1073741824;
	and.pred  	%p1352, %p1351, %p1350;
	@%p1352 bra 	$L__BB0_1882;
$L__BB0_1899:
	ld.volatile.shared.u32 	%r1643, [%r1934];
	shl.b32 	%r1644, %r1933, 2;
	add.s32 	%r1646, %r1504, %r1644;
	st.volatile.shared.u32 	[%r1646+896], %r1643;
	ld.volatile.shared.u32 	%r1647, [%r1646+896];
	and.b32  	%r1648, %r1647, 1073741823;
	st.volatile.shared.u32 	[%r1646+896], %r1648;
	mad.lo.s32 	%r1649, %r1932, 12, %r1504;
	ld.volatile.shared.u32 	%rd11188, [%r1649+896];
	ld.volatile.shared.u32 	%rd11187, [%r1649+900];
	// begin inline asm
	{
	 bfi.b64 %rd11187, %rd11188, %rd11187, 32, 32;
	}
	// end inline asm
	mov.b32 	%r1641, 31;
	// begin inline asm
	{
	 .reg .u64 t1;
	 bfe.u64 t1, %rd11187, %r1641, 31;
	 cvt.u32.u64 %r1640, t1;
	}
	// end inline asm
	or.b32  	%r1650, %r1640, -1073741824;
	st.volatile.shared.u32 	[%r1934], %r1650;
	ld.volatile.shared.u32 	%r1642, [%r14+904];
	// begin inline asm
	{
	 .reg .u32 t1;
	 bfe.u32 t1, %r1642, 15, 15;
	 cvt.u16.u32 %rs568, t1;
	}
	// end inline asm
	mul.wide.u16 	%r1651, %rs568, 12;
	add.s32 	%r1652, %r1504, %r1651;
	ld.volatile.shared.u32 	%r1653, [%r1652+904];
	and.b32  	%r1654, %r1653, -1073741824;
	setp.ne.s32 	%p1353, %r1654, 1073741824;
	setp.lt.u32 	%p1354, %r1653, -1073741824;
	and.pred  	%p1355, %p1354, %p1353;
	@%p1355 bra 	$L__BB0_1865;
$L__BB0_1900:
	ld.volatile.shared.u32 	%r1655, [%r14+904];
	st.volatile.shared.u32 	[%r14+896], %r1655;
	ld.volatile.shared.u32 	%r1656, [%r14+896];
	and.b32  	%r1657, %r1656, 1073741823;
	st.volatile.shared.u32 	[%r14+896], %r1657;
$L__BB0_1901:
	or.b32  	%r1658, %r1923, -1073741824;
	st.volatile.shared.u32 	[%r14+904], %r1658;
	mov.u16 	%rs650, %rs2;
	bra.uni 	$L__BB0_1966;
$L__BB0_1902:
	add.s32 	%r1402, %r384, %r1923;
	cvt.u64.u32 	%rd11053, %r1402;
	setp.gt.u64 	%p1138, %rd3, %rd11053;
	selp.b32 	%r1403, 0, %r9, %p1138;
	sub.s32 	%r1923, %r1402, %r1403;
	mul.wide.u32 	%rd11054, %r1923, 8;
	add.s64 	%rd1128, %rd2, %rd11054;
	ld.global.u64 	%rd12132, [%rd1128];
	setp.ne.s64 	%p1139, %rd12132, -1;
	@%p1139 bra 	$L__BB0_1904;
	atom.relaxed.global.cas.b64 	%rd12132, [%rd1128], -1, %rd269;
	setp.eq.s64 	%p1140, %rd12132, -1;
	@%p1140 bra 	$L__BB0_1840;
$L__BB0_1904:
	setp.eq.s64 	%p1141, %rd12132, %rd269;
	@%p1141 bra 	$L__BB0_1960;
	add.s32 	%r1404, %r384, %r1923;
	cvt.u64.u32 	%rd11055, %r1404;
	setp.gt.u64 	%p1142, %rd3, %rd11055;
	selp.b32 	%r1405, 0, %r9, %p1142;
	sub.s32 	%r1923, %r1404, %r1405;
	mul.wide.u32 	%rd11056, %r1923, 8;
	add.s64 	%rd1132, %rd2, %rd11056;
	ld.global.u64 	%rd12133, [%rd1132];
	setp.ne.s64 	%p1143, %rd12133, -1;
	@%p1143 bra 	$L__BB0_1907;
	atom.relaxed.global.cas.b64 	%rd12133, [%rd1132], -1, %rd269;
	setp.eq.s64 	%p1144, %rd12133, -1;
	@%p1144 bra 	$L__BB0_1840;
$L__BB0_1907:
	setp.eq.s64 	%p1145, %rd12133, %rd269;
	@%p1145 bra 	$L__BB0_1960;
	add.s32 	%r1406, %r384, %r1923;
	cvt.u64.u32 	%rd11057, %r1406;
	setp.gt.u64 	%p1146, %rd3, %rd11057;
	selp.b32 	%r1407, 0, %r9, %p1146;
	sub.s32 	%r1923, %r1406, %r1407;
	mul.wide.u32 	%rd11058, %r1923, 8;
	add.s64 	%rd1136, %rd2, %rd11058;
	ld.global.u64 	%rd12134, [%rd1136];
	setp.ne.s64 	%p1147, %rd12134, -1;
	@%p1147 bra 	$L__BB0_1910;
	atom.relaxed.global.cas.b64 	%rd12134, [%rd1136], -1, %rd269;
	setp.eq.s64 	%p1148, %rd12134, -1;
	@%p1148 bra 	$L__BB0_1840;
$L__BB0_1910:
	setp.eq.s64 	%p1149, %rd12134, %rd269;
	@%p1149 bra 	$L__BB0_1960;
	add.s32 	%r1408, %r384, %r1923;
	cvt.u64.u32 	%rd11059, %r1408;
	setp.gt.u64 	%p1150, %rd3, %rd11059;
	selp.b32 	%r1409, 0, %r9, %p1150;
	sub.s32 	%r1923, %r1408, %r1409;
	mul.wide.u32 	%rd11060, %r1923, 8;
	add.s64 	%rd1140, %rd2, %rd11060;
	ld.global.u64 	%rd12135, [%rd1140];
	setp.ne.s64 	%p1151, %rd12135, -1;
	@%p1151 bra 	$L__BB0_1913;
	atom.relaxed.global.cas.b64 	%rd12135, [%rd1140], -1, %rd269;
	setp.eq.s64 	%p1152, %rd12135, -1;
	@%p1152 bra 	$L__BB0_1840;
$L__BB0_1913:
	setp.eq.s64 	%p1153, %rd12135, %rd269;
	@%p1153 bra 	$L__BB0_1960;
	add.s32 	%r1410, %r384, %r1923;
	cvt.u64.u32 	%rd11061, %r1410;
	setp.gt.u64 	%p1154, %rd3, %rd11061;
	selp.b32 	%r1411, 0, %r9, %p1154;
	sub.s32 	%r1923, %r1410, %r1411;
	mul.wide.u32 	%rd11062, %r1923, 8;
	add.s64 	%rd1144, %rd2, %rd11062;
	ld.global.u64 	%rd12136, [%rd1144];
	setp.ne.s64 	%p1155, %rd12136, -1;
	@%p1155 bra 	$L__BB0_1916;
	atom.relaxed.global.cas.b64 	%rd12136, [%rd1144], -1, %rd269;
	setp.eq.s64 	%p1156, %rd12136, -1;
	@%p1156 bra 	$L__BB0_1840;
$L__BB0_1916:
	setp.eq.s64 	%p1157, %rd12136, %rd269;
	@%p1157 bra 	$L__BB0_1960;
	add.s32 	%r1412, %r384, %r1923;
	cvt.u64.u32 	%rd11063, %r1412;
	setp.gt.u64 	%p1158, %rd3, %rd11063;
	selp.b32 	%r1413, 0, %r9, %p1158;
	sub.s32 	%r1923, %r1412, %r1413;
	mul.wide.u32 	%rd11064, %r1923, 8;
	add.s64 	%rd1148, %rd2, %rd11064;
	ld.global.u64 	%rd12137, [%rd1148];
	setp.ne.s64 	%p1159, %rd12137, -1;
	@%p1159 bra 	$L__BB0_1919;
	atom.relaxed.global.cas.b64 	%rd12137, [%rd1148], -1, %rd269;
	setp.eq.s64 	%p1160, %rd12137, -1;
	@%p1160 bra 	$L__BB0_1840;
$L__BB0_1919:
	setp.eq.s64 	%p1161, %rd12137, %rd269;
	@%p1161 bra 	$L__BB0_1960;
	add.s32 	%r1414, %r384, %r1923;
	cvt.u64.u32 	%rd11065, %r1414;
	setp.gt.u64 	%p1162, %rd3, %rd11065;
	selp.b32 	%r1415, 0, %r9, %p1162;
	sub.s32 	%r1923, %r1414, %r1415;
	mul.wide.u32 	%rd11066, %r1923, 8;
	add.s64 	%rd1152, %rd2, %rd11066;
	ld.global.u64 	%rd12138, [%rd1152];
	setp.ne.s64 	%p1163, %rd12138, -1;
	@%p1163 bra 	$L__BB0_1922;
	atom.relaxed.global.cas.b64 	%rd12138, [%rd1152], -1, %rd269;
	setp.eq.s64 	%p1164, %rd12138, -1;
	@%p1164 bra 	$L__BB0_1840;
$L__BB0_1922:
	setp.eq.s64 	%p1165, %rd12138, %rd269;
	@%p1165 bra 	$L__BB0_1960;
	add.s32 	%r1416, %r384, %r1923;
	cvt.u64.u32 	%rd11067, %r1416;
	setp.gt.u64 	%p1166, %rd3, %rd11067;
	selp.b32 	%r1417, 0, %r9, %p1166;
	sub.s32 	%r1923, %r1416, %r1417;
	mul.wide.u32 	%rd11068, %r1923, 8;
	add.s64 	%rd1156, %rd2, %rd11068;
	ld.global.u64 	%rd12139, [%rd1156];
	setp.ne.s64 	%p1167, %rd12139, -1;
	@%p1167 bra 	$L__BB0_1925;
	atom.relaxed.global.cas.b64 	%rd12139, [%rd1156], -1, %rd269;
	setp.eq.s64 	%p1168, %rd12139, -1;
	@%p1168 bra 	$L__BB0_1840;
$L__BB0_1925:
	setp.eq.s64 	%p1169, %rd12139, %rd269;
	@%p1169 bra 	$L__BB0_1960;
	add.s32 	%r1418, %r384, %r1923;
	cvt.u64.u32 	%rd11069, %r1418;
	setp.gt.u64 	%p1170, %rd3, %rd11069;
	selp.b32 	%r1419, 0, %r9, %p1170;
	sub.s32 	%r1923, %r1418, %r1419;
	mul.wide.u32 	%rd11070, %r1923, 8;
	add.s64 	%rd1160, %rd2, %rd11070;
	ld.global.u64 	%rd12140, [%rd1160];
	setp.ne.s64 	%p1171, %rd12140, -1;
	@%p1171 bra 	$L__BB0_1928;
	atom.relaxed.global.cas.b64 	%rd12140, [%rd1160], -1, %rd269;
	setp.eq.s64 	%p1172, %rd12140, -1;
	@%p1172 bra 	$L__BB0_1840;
$L__BB0_1928:
	setp.eq.s64 	%p1173, %rd12140, %rd269;
	@%p1173 bra 	$L__BB0_1960;
	add.s32 	%r1420, %r384, %r1923;
	cvt.u64.u32 	%rd11071, %r1420;
	setp.gt.u64 	%p1174, %rd3, %rd11071;
	selp.b32 	%r1421, 0, %r9, %p1174;
	sub.s32 	%r1923, %r1420, %r1421;
	mul.wide.u32 	%rd11072, %r1923, 8;
	add.s64 	%rd1164, %rd2, %rd11072;
	ld.global.u64 	%rd12141, [%rd1164];
	setp.ne.s64 	%p1175, %rd12141, -1;
	@%p1175 bra 	$L__BB0_1931;
	atom.relaxed.global.cas.b64 	%rd12141, [%rd1164], -1, %rd269;
	setp.eq.s64 	%p1176, %rd12141, -1;
	@%p1176 bra 	$L__BB0_1840;
$L__BB0_1931:
	setp.eq.s64 	%p1177, %rd12141, %rd269;
	@%p1177 bra 	$L__BB0_1960;
	add.s32 	%r1422, %r384, %r1923;
	cvt.u64.u32 	%rd11073, %r1422;
	setp.gt.u64 	%p1178, %rd3, %rd11073;
	selp.b32 	%r1423, 0, %r9, %p1178;
	sub.s32 	%r1923, %r1422, %r1423;
	mul.wide.u32 	%rd11074, %r1923, 8;
	add.s64 	%rd1168, %rd2, %rd11074;
	ld.global.u64 	%rd12142, [%rd1168];
	setp.ne.s64 	%p1179, %rd12142, -1;
	@%p1179 bra 	$L__BB0_1934;
	atom.relaxed.global.cas.b64 	%rd12142, [%rd1168], -1, %rd269;
	setp.eq.s64 	%p1180, %rd12142, -1;
	@%p1180 bra 	$L__BB0_1840;
$L__BB0_1934:
	setp.eq.s64 	%p1181, %rd12142, %rd269;
	@%p1181 bra 	$L__BB0_1960;
	add.s32 	%r1424, %r384, %r1923;
	cvt.u64.u32 	%rd11075, %r1424;
	setp.gt.u64 	%p1182, %rd3, %rd11075;
	selp.b32 	%r1425, 0, %r9, %p1182;
	sub.s32 	%r1923, %r1424, %r1425;
	mul.wide.u32 	%rd11076, %r1923, 8;
	add.s64 	%rd1172, %rd2, %rd11076;
	ld.global.u64 	%rd12143, [%rd1172];
	setp.ne.s64 	%p1183, %rd12143, -1;
	@%p1183 bra 	$L__BB0_1937;
	atom.relaxed.global.cas.b64 	%rd12143, [%rd1172], -1, %rd269;
	setp.eq.s64 	%p1184, %rd12143, -1;
	@%p1184 bra 	$L__BB0_1840;
$L__BB0_1937:
	setp.eq.s64 	%p1185, %rd12143, %rd269;
	@%p1185 bra 	$L__BB0_1960;
	add.s32 	%r1426, %r384, %r1923;
	cvt.u64.u32 	%rd11077, %r1426;
	setp.gt.u64 	%p1186, %rd3, %rd11077;
	selp.b32 	%r1427, 0, %r9, %p1186;
	sub.s32 	%r1923, %r1426, %r1427;
	mul.wide.u32 	%rd11078, %r1923, 8;
	add.s64 	%rd1176, %rd2, %rd11078;
	ld.global.u64 	%rd12144, [%rd1176];
	setp.ne.s64 	%p1187, %rd12144, -1;
	@%p1187 bra 	$L__BB0_1940;
	atom.relaxed.global.cas.b64 	%rd12144, [%rd1176], -1, %rd269;
	setp.eq.s64 	%p1188, %rd12144, -1;
	@%p1188 bra 	$L__BB0_1840;
$L__BB0_1940:
	setp.eq.s64 	%p1189, %rd12144, %rd269;
	@%p1189 bra 	$L__BB0_1960;
	add.s32 	%r1428, %r384, %r1923;
	cvt.u64.u32 	%rd11079, %r1428;
	setp.gt.u64 	%p1190, %rd3, %rd11079;
	selp.b32 	%r1429, 0, %r9, %p1190;
	sub.s32 	%r1923, %r1428, %r1429;
	mul.wide.u32 	%rd11080, %r1923, 8;
	add.s64 	%rd1180, %rd2, %rd11080;
	ld.global.u64 	%rd12145, [%rd1180];
	setp.ne.s64 	%p1191, %rd12145, -1;
	@%p1191 bra 	$L__BB0_1943;
	atom.relaxed.global.cas.b64 	%rd12145, [%rd1180], -1, %rd269;
	setp.eq.s64 	%p1192, %rd12145, -1;
	@%p1192 bra 	$L__BB0_1840;
$L__BB0_1943:
	setp.eq.s64 	%p1193, %rd12145, %rd269;
	@%p1193 bra 	$L__BB0_1960;
	add.s32 	%r1430, %r384, %r1923;
	cvt.u64.u32 	%rd11081, %r1430;
	setp.gt.u64 	%p1194, %rd3, %rd11081;
	selp.b32 	%r1431, 0, %r9, %p1194;
	sub.s32 	%r1923, %r1430, %r1431;
	mul.wide.u32 	%rd11082, %r1923, 8;
	add.s64 	%rd1184, %rd2, %rd11082;
	ld.global.u64 	%rd12146, [%rd1184];
	setp.ne.s64 	%p1195, %rd12146, -1;
	@%p1195 bra 	$L__BB0_1946;
	atom.relaxed.global.cas.b64 	%rd12146, [%rd1184], -1, %rd269;
	setp.eq.s64 	%p1196, %rd12146, -1;
	@%p1196 bra 	$L__BB0_1840;
$L__BB0_1946:
	setp.eq.s64 	%p1197, %rd12146, %rd269;
	@%p1197 bra 	$L__BB0_1960;
	add.s32 	%r1432, %r384, %r1923;
	cvt.u64.u32 	%rd11083, %r1432;
	setp.gt.u64 	%p1198, %rd3, %rd11083;
	selp.b32 	%r1433, 0, %r9, %p1198;
	sub.s32 	%r1923, %r1432, %r1433;
	mul.wide.u32 	%rd11084, %r1923, 8;
	add.s64 	%rd1188, %rd2, %rd11084;
	ld.global.u64 	%rd12147, [%rd1188];
	setp.ne.s64 	%p1199, %rd12147, -1;
	@%p1199 bra 	$L__BB0_1949;
	atom.relaxed.global.cas.b64 	%rd12147, [%rd1188], -1, %rd269;
	setp.eq.s64 	%p1200, %rd12147, -1;
	@%p1200 bra 	$L__BB0_1840;
$L__BB0_1949:
	setp.eq.s64 	%p1201, %rd12147, %rd269;
	@%p1201 bra 	$L__BB0_1960;
	add.s32 	%r1434, %r384, %r1923;
	cvt.u64.u32 	%rd11085, %r1434;
	setp.gt.u64 	%p1202, %rd3, %rd11085;
	selp.b32 	%r1435, 0, %r9, %p1202;
	sub.s32 	%r1923, %r1434, %r1435;
	mul.wide.u32 	%rd11086, %r1923, 8;
	add.s64 	%rd1192, %rd2, %rd11086;
	ld.global.u64 	%rd12148, [%rd1192];
	setp.ne.s64 	%p1203, %rd12148, -1;
	@%p1203 bra 	$L__BB0_1952;
	atom.relaxed.global.cas.b64 	%rd12148, [%rd1192], -1, %rd269;
	setp.eq.s64 	%p1204, %rd12148, -1;
	@%p1204 bra 	$L__BB0_1840;
$L__BB0_1952:
	setp.eq.s64 	%p1205, %rd12148, %rd269;
	@%p1205 bra 	$L__BB0_1960;
	add.s32 	%r1436, %r384, %r1923;
	cvt.u64.u32 	%rd11087, %r1436;
	setp.gt.u64 	%p1206, %rd3, %rd11087;
	selp.b32 	%r1437, 0, %r9, %p1206;
	sub.s32 	%r1923, %r1436, %r1437;
	mul.wide.u32 	%rd11088, %r1923, 8;
	add.s64 	%rd1196, %rd2, %rd11088;
	ld.global.u64 	%rd12149, [%rd1196];
	setp.ne.s64 	%p1207, %rd12149, -1;
	@%p1207 bra 	$L__BB0_1955;
	atom.relaxed.global.cas.b64 	%rd12149, [%rd1196], -1, %rd269;
	setp.eq.s64 	%p1208, %rd12149, -1;
	@%p1208 bra 	$L__BB0_1840;
$L__BB0_1955:
	setp.eq.s64 	%p1209, %rd12149, %rd269;
	@%p1209 bra 	$L__BB0_1960;
	add.s32 	%r1438, %r384, %r1923;
	cvt.u64.u32 	%rd11089, %r1438;
	setp.gt.u64 	%p1210, %rd3, %rd11089;
	selp.b32 	%r1439, 0, %r9, %p1210;
	sub.s32 	%r1923, %r1438, %r1439;
	mul.wide.u32 	%rd11090, %r1923, 8;
	add.s64 	%rd1200, %rd2, %rd11090;
	ld.global.u64 	%rd12150, [%rd1200];
	setp.ne.s64 	%p1211, %rd12150, -1;
	@%p1211 bra 	$L__BB0_1958;
	atom.relaxed.global.cas.b64 	%rd12150, [%rd1200], -1, %rd269;
	setp.eq.s64 	%p1212, %rd12150, -1;
	@%p1212 bra 	$L__BB0_1840;
$L__BB0_1958:
	setp.eq.s64 	%p1213, %rd12150, %rd269;
	@%p1213 bra 	$L__BB0_1960;
	bra.uni 	$L__BB0_1963;
$L__BB0_1959:
	setp.ne.s64 	%p1137, %rd12151, %rd269;
	@%p1137 bra 	$L__BB0_1902;
$L__BB0_1960:
	mov.b16 	%rs517, 1;
	st.global.u8 	[%rd4], %rs517;
	bra.uni 	$L__BB0_1962;
$L__BB0_1961:
	cvt.u32.u64 	%r1923, %rd12152;
$L__BB0_1962:
	setp.ne.s32 	%p1214, %r1923, -1;
	@%p1214 bra 	$L__BB0_1846;
$L__BB0_1963:
	setp.eq.s64 	%p1215, %rd270, 0;
	@%p1215 bra 	$L__BB0_1965;
	mov.b32 	%r1440, 2;
	st.volatile.shared.u32 	[shared+4], %r1440;
	mov.u16 	%rs650, %rs2;
	bra.uni 	$L__BB0_1966;
$L__BB0_1965:
	mov.b32 	%r1441, 3;
	st.volatile.shared.u32 	[shared+4], %r1441;
	mov.u16 	%rs650, %rs2;
$L__BB0_1966:
	mov.u32 	%r1833, %ntid.x;
	add.s32 	%r1853, %r1852, %r1833;
	and.b32  	%r1852, %r1853, 65535;
	mul.lo.s32 	%r1851, %r1852, 3;
	add.s32 	%r1834, %r1851, 2;
	setp.lt.u32 	%p1533, %r1834, %r8;
	@%p1533 bra 	$L__BB0_21;
$L__BB0_1967:
	bar.sync 	0;
	and.b16  	%rs572, %rs650, 255;
	setp.eq.s16 	%p1534, %rs572, 0;
	@%p1534 bra 	$L__BB0_1970;
	ld.volatile.shared.u32 	%r1835, [shared+4];
	setp.ne.s32 	%p1535, %r1835, 0;
	@%p1535 bra 	$L__BB0_1970;
	mov.b32 	%r1836, 1;
	st.volatile.shared.u32 	[shared+4], %r1836;
$L__BB0_1970:
	bar.sync 	0;
	ld.volatile.shared.u32 	%r1837, [shared+4];
	setp.eq.s32 	%p1536, %r1837, 1;
	@%p1536 bra 	$L__BB0_17;
$L__BB0_1971:
	@%p13 bra 	$L__BB0_1974;
	ld.volatile.shared.u32 	%r1838, [shared+8];
	setp.lt.u32 	%p1538, %r1838, 103;
	@%p1538 bra 	$L__BB0_1974;
	mov.b32 	%r1839, 102;
	st.volatile.shared.u32 	[shared+8], %r1839;
$L__BB0_1974:
	ld.param.u64 	%rd11718, [_Z19store_initial_statePjPmPbPVhS0__param_4];
	cvta.to.global.u64 	%rd1207, %rd11718;
	bar.sync 	0;
	bar.sync 	0;
	setp.gt.u32 	%p1539, %r1, 101;
	@%p1539 bra 	$L__BB0_1976;
	shl.b32 	%r1840, %r1, 2;
	mov.u32 	%r1841, shared;
	add.s32 	%r1842, %r1841, %r1840;
	add.s32 	%r1843, %r1842, %r1840;
	ld.volatile.shared.u32 	%rd11710, [%r1843+16];
	ld.volatile.shared.u32 	%rd11709, [%r1843+20];
	// begin inline asm
	{
	 bfi.b64 %rd11709, %rd11710, %rd11709, 32, 32;
	}
	// end inline asm
	mul.wide.u32 	%rd11712, %r1, 8;
	add.s64 	%rd11713, %rd1207, %rd11712;
	st.global.u64 	[%rd11713], %rd11709;
$L__BB0_1976:
	@%p13 bra 	$L__BB0_1978;
	ld.volatile.shared.u32 	%rd11714, [shared+8];
	st.global.u64 	[%rd1207+944], %rd11714;
$L__BB0_1978:
	ret;

}


// ===== COMPILED SASS (sm_100) =====

	.target	sm_100

	.elftype	@"ET_EXEC"


//--------------------- .note.nv.tkinfo           --------------------------
	.section	.note.nv.tkinfo,"",@"SHT_NOTE"
	.sectionflags	@"SHF_NOTE_NV_TKINFO"
	.tkinfo
        /*0018*/ 	.word	0x00000002
        /*0030*/ 	.string	""
        /*0030*/ 	.string	"ptxas"
        /*0030*/ 	.string	"Cuda compilation tools, release 13.0, V13.0.88"
        /*0030*/ 	.string	"Build cuda_13.0.r13.0/compiler.36424714_0"
        /*0030*/ 	.string	"-arch sm_100 -m 64 "



//--------------------- .note.nv.cuinfo           --------------------------
	.section	.note.nv.cuinfo,"",@"SHT_NOTE"
	.sectionflags	@"SHF_NOTE_NV_CUINFO"
        /*0018*/ 	.short	0x0002
        /*001a*/ 	.short	0x0064
        /*001c*/ 	.short	0x0082
	.zero		2


//--------------------- .nv.info                  --------------------------
	.section	.nv.info,"",@"SHT_CUDA_INFO"
	.align	4


	//----- nvinfo : EIATTR_REGCOUNT
	.align		4
        /*0000*/ 	.byte	0x04, 0x2f
        /*0002*/ 	.short	(.L_5 - .L_4)
	.align		4
.L_4:
        /*0004*/ 	.word	index@(_Z19store_initial_statePjPmPbPVhS0_)
        /*0008*/ 	.word	0x00000066


	//----- nvinfo : EIATTR_FRAME_SIZE
	.align		4
.L_5:
        /*000c*/ 	.byte	0x04, 0x11
        /*000e*/ 	.short	(.L_7 - .L_6)
	.align		4
.L_6:
        /*0010*/ 	.word	index@(_Z19store_initial_statePjPmPbPVhS0_)
        /*0014*/ 	.word	0x00000000


	//----- nvinfo : EIATTR_MIN_STACK_SIZE
	.align		4
.L_7:
        /*0018*/ 	.byte	0x04, 0x12
        /*001a*/ 	.short	(.L_9 - .L_8)
	.align		4
.L_8:
        /*001c*/ 	.word	index@(_Z19store_initial_statePjPmPbPVhS0_)
        /*0020*/ 	.word	0x00000000
.L_9:


//--------------------- .nv.compat                --------------------------
	.section	.nv.compat,"",@"SHT_CUDA_COMPAT_INFO"
	.align	4
        /*0000*/ 	.byte	0x02, 0x09, 0x00, 0x00, 0x02, 0x02, 0x01, 0x00, 0x02, 0x05, 0x05, 0x00, 0x03, 0x07, 0x01, 0x01
        /*0010*/ 	.byte	0x02, 0x03, 0x00, 0x00, 0x02, 0x06, 0x01, 0x00, 0x04, 0x0b, 0x08, 0x00, 0x09, 0x00, 0x00, 0x00
        /*0020*/ 	.byte	0x00, 0x00, 0x00, 0x00


//--------------------- .nv.info._Z19store_initial_statePjPmPbPVhS0_ --------------------------
	.section	.nv.info._Z19store_initial_statePjPmPbPVhS0_,"",@"SHT_CUDA_INFO"
	.sectionflags	@""
	.align	4


	//----- nvinfo : EIATTR_CUDA_API_VERSION
	.align		4
        /*0000*/ 	.byte	0x04, 0x37
        /*0002*/ 	.short	(.L_11 - .L_10)
.L_10:
        /*0004*/ 	.word	0x00000082


	//----- nvinfo : EIATTR_KPARAM_INFO
	.align		4
.L_11:
        /*0008*/ 	.byte	0x04, 0x17
        /*000a*/ 	.short	(.L_13 - .L_12)
.L_12:
        /*000c*/ 	.word	0x00000000
        /*0010*/ 	.short	0x0004
        /*0012*/ 	.short	0x0020
        /*0014*/ 	.byte	0x00, 0xf5, 0x21, 0x00


	//----- nvinfo : EIATTR_KPARAM_INFO
	.align		4
.L_13:
        /*0018*/ 	.byte	0x04, 0x17
        /*001a*/ 	.short	(.L_15 - .L_14)
.L_14:
        /*001c*/ 	.word	0x00000000
        /*0020*/ 	.short	0x0003
        /*0022*/ 	.short	0x0018
        /*0024*/ 	.byte	0x00, 0xf5, 0x21, 0x00


	//----- nvinfo : EIATTR_KPARAM_INFO
	.align		4
.L_15:
        /*0028*/ 	.byte	0x04, 0x17
        /*002a*/ 	.short	(.L_17 - .L_16)
.L_16:
        /*002c*/ 	.word	0x00000000
        /*0030*/ 	.short	0x0002
        /*0032*/ 	.short	0x0010
        /*0034*/ 	.byte	0x00, 0xf5, 0x21, 0x00


	//----- nvinfo : EIATTR_KPARAM_INFO
	.align		4
.L_17:
        /*0038*/ 	.byte	0x04, 0x17
        /*003a*/ 	.short	(.L_19 - .L_18)
.L_18:
        /*003c*/ 	.word	0x00000000
        /*0040*/ 	.short	0x0001
        /*0042*/ 	.short	0x0008
        /*0044*/ 	.byte	0x00, 0xf5, 0x21, 0x00


	//----- nvinfo : EIATTR_KPARAM_INFO
	.align		4
.L_19:
        /*0048*/ 	.byte	0x04, 0x17
        /*004a*/ 	.short	(.L_21 - .L_20)
.L_20:
        /*004c*/ 	.word	0x00000000
        /*0050*/ 	.short	0x0000
        /*0052*/ 	.short	0x0000
        /*0054*/ 	.byte	0x00, 0xf5, 0x21, 0x00


	//----- nvinfo : EIATTR_SPARSE_MMA_MASK
	.align		4
.L_21:
        /*0058*/ 	.byte	0x03, 0x50
        /*005a*/ 	.short	0x0000


	//----- nvinfo : EIATTR_MAXREG_COUNT
	.align		4
        /*005c*/ 	.byte	0x03, 0x1b
        /*005e*/ 	.short	0x00ff


	//----- nvinfo : EIATTR_NUM_BARRIERS
	.align		4
        /*0060*/ 	.byte	0x02, 0x4c
        /*0062*/ 	.byte	0x01
	.zero		1


	//----- nvinfo : EIATTR_MERCURY_ISA_VERSION
	.align		4
        /*0064*/ 	.byte	0x03, 0x5f
        /*0066*/ 	.short	0x0101


	//----- nvinfo : EIATTR_INT_WARP_WIDE_INSTR_OFFSETS
	.align		4
        /*0068*/ 	.byte	0x04, 0x31
        /*006a*/ 	.short	(.L_23 - .L_22)


	//   ....[0]....
.L_22:
        /*006c*/ 	.word	0x0000fda0


	//   ....[1]....
        /*0070*/ 	.word	0x0000fe20


	//   ....[2]....
        /*0074*/ 	.word	0x000435b0


	//   ....[3]....
        /*0078*/ 	.word	0x00043660


	//   ....[4]....
        /*007c*/ 	.word	0x0004a910


	//   ....[5]....
        /*0080*/ 	.word	0x0004a9c0


	//   ....[6]....
        /*0084*/ 	.word	0x0004aef0


	//   ....[7]....
        /*0088*/ 	.word	0x0004af70


	//----- nvinfo : EIATTR_VRC_CTA_INIT_COUNT
	.align		4
.L_23:
        /*008c*/ 	.byte	0x02, 0x4a
	.zero		1
	.zero		1


	//----- nvinfo : EIATTR_EXIT_INSTR_OFFSETS
	.align		4
        /*0090*/ 	.byte	0x04, 0x1c
        /*0092*/ 	.short	(.L_25 - .L_24)


	//   ....[0]....
.L_24:
        /*0094*/ 	.word	0x00000030


	//   ....[1]....
        /*0098*/ 	.word	0x000555c0


	//   ....[2]....
        /*009c*/ 	.word	0x00055610


	//----- nvinfo : EIATTR_INDIRECT_BRANCH_TARGETS
	.align		4
.L_25:
        /*00a0*/ 	.byte	0x04, 0x34
        /*00a2*/ 	.short	(.L_27 - .L_26)


	//   ....[0]....
.L_26:
        /*00a4*/ 	.word	.L_x_957@srel
        /*00a8*/ 	.short	0x0
        /*00aa*/ 	.short	0x0
        /*00ac*/ 	.word	0x3
        /*00b0*/ 	.word	.L_x_958@srel
        /*00b4*/ 	.word	.L_x_959@srel
        /*00b8*/ 	.word	.L_x_960@srel


	//----- nvinfo : EIATTR_CRS_STACK_SIZE
	.align		4
.L_27:
        /*00bc*/ 	.byte	0x04, 0x1e
        /*00be*/ 	.short	(.L_29 - .L_28)
.L_28:
        /*00c0*/ 	.word	0x00000000


	//----- nvinfo : EIATTR_CBANK_PARAM_SIZE
	.align		4
.L_29:
        /*00c4*/ 	.byte	0x03, 0x19
        /*00c6*/ 	.short	0x0028


	//----- nvinfo : EIATTR_PARAM_CBANK
	.align		4
        /*00c8*/ 	.byte	0x04, 0x0a
        /*00ca*/ 	.short	(.L_31 - .L_30)
	.align		4
.L_30:
        /*00cc*/ 	.word	index@(.nv.constant0._Z19store_initial_statePjPmPbPVhS0_)
        /*00d0*/ 	.short	0x0380
        /*00d2*/ 	.short	0x0028


	//----- nvinfo : EIATTR_SW_WAR
	.align		4
.L_31:
        /*00d4*/ 	.byte	0x04, 0x36
        /*00d6*/ 	.short	(.L_33 - .L_32)
.L_32:
        /*00d8*/ 	.word	0x00000008
.L_33:


//--------------------- .nv.callgraph             --------------------------
	.section	.nv.callgraph,"",@"SHT_CUDA_CALLGRAPH"
	.align	4
	.sectionentsize	8
	.align		4
        /*0000*/ 	.word	0x00000000
	.align		4
        /*0004*/ 	.word	0xffffffff
	.align		4
        /*0008*/ 	.word	0x00000000
	.align		4
        /*000c*/ 	.word	0xfffffffe
	.align		4
        /*0010*/ 	.word	0x00000000
	.align		4
        /*0014*/ 	.word	0xfffffffd
	.align		4
        /*0018*/ 	.word	0x00000000
	.align		4
        /*001c*/ 	.word	0xfffffffc


//--------------------- .nv.constant3             --------------------------
	.section	.nv.constant3,"a",@progbits
	.align	8
.nv.constant3:
	.type		d_kernel_iters,@object
	.size		d_kernel_iters,(d_shared_size - d_kernel_iters)
d_kernel_iters:
	.zero		4
	.type		d_shared_size,@object
	.size		d_shared_size,(d_hash_table_size - d_shared_size)
d_shared_size:
	.zero		4
	.type		d_hash_table_size,@object
	.size		d_hash_table_size,(d_internal_hash_table_size - d_hash_table_size)
d_hash_table_size:
	.zero		8
	.type		d_internal_hash_table_size,@object
	.size		d_internal_hash_table_size,(.L_3 - d_internal_hash_table_size)
d_internal_hash_table_size:
	.zero		8
.L_3:


//--------------------- .nv.constant2._Z19store_initial_statePjPmPbPVhS0_ --------------------------
	.section	.nv.constant2._Z19store_initial_statePjPmPbPVhS0_,"a",@progbits
	.sectionflags	@""
	.align	4
.nv.constant2._Z19store_initial_statePjPmPbPVhS0_:
        /*0000*/ 	.byte	0x10, 0x03, 0x00, 0x00, 0x70, 0x03, 0x00, 0x00, 0xb0, 0x02, 0x00, 0x00


//--------------------- .text._Z19store_initial_statePjPmPbPVhS0_ --------------------------
	.section	.text._Z19store_initial_statePjPmPbPVhS0_,"ax",@progbits
	.align	128
        .global         _Z19store_initial_statePjPmPbPVhS0_
        .type           _Z19store_initial_statePjPmPbPVhS0_,@function
        .size           _Z19store_initial_statePjPmPbPVhS0_,(.L_x_961 - _Z19store_initial_statePjPmPbPVhS0_)
        .other          _Z19store_initial_statePjPmPbPVhS0_,@"STO_CUDA_ENTRY STV_DEFAULT"
_Z19store_initial_statePjPmPbPVhS0_:
.text._Z19store_initial_statePjPmPbPVhS0_:
[----:B------:R-:W-:Y:S08]  /*0000*/  LDC R1, c[0x0][0x37c] ;  /* 0x0000df00ff017b82 */ /* 0x000ff00000000800 */
[----:B------:R-:W0:Y:S02]  /*0010*/  S2UR UR4, SR_CTAID.X ;  /* 0x00000000000479c3 */ /* 0x000e240000002500 */
[----:B0-----:R-:W-:-:S13]  /*0020*/  ISETP.NE.AND P0, PT, RZ, UR4, PT ;  /* 0x00000004ff007c0c */ /* 0x001fda000bf05270 */
[----:B------:R-:W-:Y:S05]  /*0030*/  @P0 EXIT ;  /* 0x000000000000094d */ /* 0x000fea0003800000 */
[----:B------:R-:W0:Y:S01]  /*0040*/  S2R R0, SR_TID.X ;  /* 0x0000000000007919 */ /* 0x000e220000002100 */
[----:B------:R-:W1:Y:S01]  /*0050*/  S2UR UR5, SR_CgaCtaId ;  /* 0x00000000000579c3 */ /* 0x000e620000008800 */
[----:B------:R-:W2:Y:S01]  /*0060*/  LDCU UR6, c[0x3][0x4] ;  /* 0x00c00080ff0677ac */ /* 0x000ea20008000800 */
[----:B------:R-:W-:Y:S01]  /*0070*/  BSSY.RECONVERGENT B0, `(.L_x_0) ;  /* 0x000000e000007945 */ /* 0x000fe20003800200 */
[----:B------:R-:W-:Y:S01]  /*0080*/  PLOP3.LUT P1, PT, PT, PT, PT, 0x8, 0x80 ;  /* 0x000000000080781c */ /* 0x000fe20003f2e170 */
[----:B------:R-:W-:Y:S01]  /*0090*/  UMOV UR4, 0x400 ;  /* 0x0000040000047882 */ /* 0x000fe20000000000 */
[----:B--2---:R-:W-:Y:S02]  /*00a0*/  UIADD3 UR7, UPT, UPT, UR6, -0x4, URZ ;  /* 0xfffffffc06077890 */ /* 0x004fe4000fffe0ff */
[----:B-1----:R-:W-:Y:S01]  /*00b0*/  ULEA UR5, UR5, UR4, 0x18 ;  /* 0x0000000405057291 */ /* 0x002fe2000f8ec0ff */
[----:B0-----:R-:W-:-:S03]  /*00c0*/  ISETP.GT.U32.AND P0, PT, R0, 0x3, PT ;  /* 0x000000030000780c */ /* 0x001fc60003f04070 */
[----:B------:R-:W-:-:S10]  /*00d0*/  ISETP.GE.U32.AND P2, PT, R0, UR7, PT ;  /* 0x0000000700007c0c */ /* 0x000fd4000bf46070 */
[----:B------:R-:W-:Y:S05]  /*00e0*/  @P0 BRA `(.L_x_1) ;  /* 0x0000000000180947 */ /* 0x000fea0003800000 */
[C---:B------:R-:W-:Y:S02]  /*00f0*/  ISETP.NE.AND P0, PT, R0.reuse, RZ, PT ;  /* 0x000000ff0000720c */ /* 0x040fe40003f05270 */
[----:B------:R-:W-:-:S05]  /*0100*/  LEA R2, R0, UR5, 0x2 ;  /* 0x0000000500027c11 */ /* 0x000fca000f8e10ff */
[----:B------:R0:W-:Y:S06]  /*0110*/  STS [R2], RZ ;  /* 0x000000ff02007388 */ /* 0x0001ec0000000800 */
[----:B------:R-:W1:Y:S01]  /*0120*/  @!P0 LDC R3, c[0x3][RZ] ;  /* 0x00c00000ff038b82 */ /* 0x000e620000000800 */
[----:B------:R-:W-:Y:S01]  /*0130*/  @!P0 PLOP3.LUT P1, PT, PT, PT, PT, 0x80, 0x8 ;  /* 0x000000000008881c */ /* 0x000fe20003f2f070 */
[----:B-1----:R0:W-:-:S12]  /*0140*/  @!P0 STS [UR5], R3 ;  /* 0x00000003ff008988 */ /* 0x0021d80008000805 */
.L_x_1:
[----:B------:R-:W-:Y:S05]  /*0150*/  BSYNC.RECONVERGENT B0 ;  /* 0x0000000000007941 */ /* 0x000fea0003800200 */
.L_x_0:
[----:B------:R-:W-:Y:S04]  /*0160*/  BSSY.RECONVERGENT B0, `(.L_x_2) ;  /* 0x000000a000007945 */ /* 0x000fe80003800200 */
[----:B------:R-:W-:Y:S05]  /*0170*/  @P2 BRA `(.L_x_3) ;  /* 0x0000000000202947 */ /* 0x000fea0003800000 */
[----:B------:R-:W1:Y:S01]  /*0180*/  LDC R5, c[0x0][0x360] ;  /* 0x0000d800ff057b82 */ /* 0x000e620000000800 */
[----:B0-----:R-:W-:Y:S02]  /*0190*/  IMAD.MOV.U32 R2, RZ, RZ, R0 ;  /* 0x000000ffff027224 */ /* 0x001fe400078e0000 */
[----:B------:R-:W-:-:S07]  /*01a0*/  IMAD.MOV.U32 R4, RZ, RZ, 0x3fffffff ;  /* 0x3fffffffff047424 */ /* 0x000fce00078e00ff */
.L_x_4:
[----:B------:R-:W-:Y:S01]  /*01b0*/  LEA R3, R2, UR5, 0x2 ;  /* 0x0000000502037c11 */ /* 0x000fe2000f8e10ff */
[----:B-1----:R-:W-:-:S04]  /*01c0*/  IMAD.IADD R2, R5, 0x1, R2 ;  /* 0x0000000105027824 */ /* 0x002fc800078e0202 */
[----:B------:R2:W-:Y:S01]  /*01d0*/  STS [R3+0x10], R4 ;  /* 0x0000100403007388 */ /* 0x0005e20000000800 */
[----:B------:R-:W-:-:S13]  /*01e0*/  ISETP.GE.U32.AND P0, PT, R2, UR7, PT ;  /* 0x0000000702007c0c */ /* 0x000fda000bf06070 */
[----:B--2---:R-:W-:Y:S05]  /*01f0*/  @!P0 BRA `(.L_x_4) ;  /* 0xfffffffc00ec8947 */ /* 0x004fea000383ffff */
.L_x_3:
[----:B------:R-:W-:Y:S05]  /*0200*/  BSYNC.RECONVERGENT B0 ;  /* 0x0000000000007941 */ /* 0x000fea0003800200 */
.L_x_2:
[----:B------:R-:W-:Y:S01]  /*0210*/  BAR.SYNC.DEFER_BLOCKING 0x0 ;  /* 0x0000000000007b1d */ /* 0x000fe20000010000 */
[----:B------:R-:W-:-:S05]  /*0220*/  ISETP.GT.U32.AND P0, PT, R0, 0x2, PT ;  /* 0x000000020000780c */ /* 0x000fca0003f04070 */
[----:B------:R-:W-:Y:S08]  /*0230*/  BSSY.RECONVERGENT B0, `(.L_x_5) ;  /* 0x0000018000007945 */ /* 0x000ff00003800200 */
[----:B------:R-:W-:Y:S05]  /*0240*/  @P0 BRA `(.L_x_6) ;  /* 0x0000000000580947 */ /* 0x000fea0003800000 */
[----:B------:R-:W-:-:S05]  /*0250*/  IMAD.MOV.U32 R5, RZ, RZ, -0x1 ;  /* 0xffffffffff057424 */ /* 0x000fca00078e00ff */
[----:B0-----:R-:W-:-:S05]  /*0260*/  VIADDMNMX.U32 R2, R0, R5, 0x2, PT ;  /* 0x0000000200027446 */ /* 0x001fca0003800005 */
[----:B------:R-:W-:-:S04]  /*0270*/  IMAD.SHL.U32 R4, R2, 0x4, RZ ;  /* 0x0000000402047824 */ /* 0x000fc800078e00ff */
[----:B------:R-:W0:Y:S02]  /*0280*/  LDC R2, c[0x2][R4] ;  /* 0x0080000004027b82 */ /* 0x000e240000000800 */
[----:B0-----:R-:W-:-:S04]  /*0290*/  SHF.R.S32.HI R3, RZ, 0x1f, R2 ;  /* 0x0000001fff037819 */ /* 0x001fc80000011402 */
.L_x_957:
[----:B------:R-:W-:Y:S05]  /*02a0*/  BRX R2 -0x2b0                                                              (*"BRANCH_TARGETS .L_x_958,.L_x_959,.L_x_960"*) ;  /* 0xfffffffc02547949 */ /* 0x000fea000383ffff */
.L_x_960:
[----:B------:R-:W-:Y:S02]  /*02b0*/  IMAD.MOV.U32 R2, RZ, RZ, 0x7fffffff ;  /* 0x7fffffffff027424 */ /* 0x000fe400078e00ff */
[----:B------:R-:W-:-:S03]  /*02c0*/  IMAD.MOV.U32 R3, RZ, RZ, -0x7fff7ffe ;  /* 0x80008002ff037424 */ /* 0x000fc600078e00ff */
[----:B------:R1:W-:Y:S04]  /*02d0*/  STS [UR5+0x380], R2 ;  /* 0x00038002ff007988 */ /* 0x0003e80008000805 */
[----:B------:R1:W-:Y:S04]  /*02e0*/  STS [UR5+0x384], R5 ;  /* 0x00038405ff007988 */ /* 0x0003e80008000805 */
[----:B------:R1:W-:Y:S01]  /*02f0*/  STS [UR5+0x388], R3 ;  /* 0x00038803ff007988 */ /* 0x0003e20008000805 */
[----:B------:R-:W-:Y:S05]  /*0300*/  BRA `(.L_x_6) ;  /* 0x0000000000287947 */ /* 0x000fea0003800000 */
.L_x_958:
[----:B------:R-:W-:Y:S01]  /*0310*/  IMAD.MOV.U32 R2, RZ, RZ, 0x10000 ;  /* 0x00010000ff027424 */ /* 0x000fe200078e00ff */
[----:B------:R-:W-:Y:S01]  /*0320*/  STS [UR5+0x38c], RZ ;  /* 0x00038cffff007988 */ /* 0x000fe20008000805 */
[----:B------:R-:W-:-:S03]  /*0330*/  IMAD.MOV.U32 R3, RZ, RZ, 0x1fffffff ;  /* 0x1fffffffff037424 */ /* 0x000fc600078e00ff */
[----:B------:R2:W-:Y:S04]  /*0340*/  STS [UR5+0x390], R2 ;  /* 0x00039002ff007988 */ /* 0x0005e80008000805 */
[----:B------:R2:W-:Y:S01]  /*0350*/  STS [UR5+0x394], R3 ;  /* 0x00039403ff007988 */ /* 0x0005e20008000805 */
[----:B------:R-:W-:Y:S05]  /*0360*/  BRA `(.L_x_6) ;  /* 0x0000000000107947 */ /* 0x000fea0003800000 */
.L_x_959:
[----:B------:R-:W-:Y:S01]  /*0370*/  IMAD.MOV.U32 R2, RZ, RZ, 0x1fffffff ;  /* 0x1fffffffff027424 */ /* 0x000fe200078e00ff */
[----:B------:R-:W-:Y:S04]  /*0380*/  STS [UR5+0x398], RZ ;  /* 0x000398ffff007988 */ /* 0x000fe80008000805 */
[----:B------:R-:W-:Y:S04]  /*0390*/  STS [UR5+0x39c], RZ ;  /* 0x00039cffff007988 */ /* 0x000fe80008000805 */
[----:B------:R3:W-:Y:S02]  /*03a0*/  STS [UR5+0x3a0], R2 ;  /* 0x0003a002ff007988 */ /* 0x0007e40008000805 */
.L_x_6:
[----:B------:R-:W-:Y:S05]  /*03b0*/  BSYNC.RECONVERGENT B0 ;  /* 0x0000000000007941 */ /* 0x000fea0003800200 */
.L_x_5:
[----:B------:R-:W-:Y:S01]  /*03c0*/  BAR.SYNC.DEFER_BLOCKING 0x0 ;  /* 0x0000000000007b1d */ /* 0x000fe20000010000 */
[----:B012---:R-:W-:-:S05]  /*03d0*/  @P1 IMAD.MOV.U32 R3, RZ, RZ, 0x1 ;  /* 0x00000001ff031424 */ /* 0x007fca00078e00ff */
[----:B------:R-:W0:Y:S01]  /*03e0*/  LDCU.64 UR8, c[0x0][0x358] ;  /* 0x00006b00ff0877ac */ /* 0x000e220008000a00 */
[----:B------:R-:W-:Y:S01]  /*03f0*/  @P1 STS [UR5+0x4], R3 ;  /* 0x00000403ff001988 */ /* 0x000fe20008000805 */
[----:B------:R-:W-:Y:S06]  /*0400*/  BAR.SYNC.DEFER_BLOCKING 0x0 ;  /* 0x0000000000007b1d */ /* 0x000fec0000010000 */
[----:B---3--:R-:W1:Y:S02]  /*0410*/  LDS R2, [UR5+0x4] ;  /* 0x00000405ff027984 */ /* 0x008e640008000800 */
[----:B-1----:R-:W-:-:S13]  /*0420*/  ISETP.NE.AND P0, PT, R2, 0x1, PT ;  /* 0x000000010200780c */ /* 0x002fda0003f05270 */
[----:B0-----:R-:W-:Y:S05]  /*0430*/  @P0 BRA `(.L_x_7) ;  /* 0x00000550001c0947 */ /* 0x001fea0003800000 */
[----:B------:R-:W-:Y:S01]  /*0440*/  IMAD R2, R0, 0x3, RZ ;  /* 0x0000000300027824 */ /* 0x000fe200078e02ff */
[----:B------:R-:W-:Y:S01]  /*0450*/  UIADD3 UR4, UPT, UPT, UR6, -0xe0, URZ ;  /* 0xffffff2006047890 */ /* 0x000fe2000fffe0ff */
[----:B------:R-:W-:Y:S02]  /*0460*/  IMAD.MOV.U32 R14, RZ, RZ, 0x1 ;  /* 0x00000001ff0e7424 */ /* 0x000fe400078e00ff */
[----:B------:R-:W-:-:S09]  /*0470*/  VIADD R3, R2, 0x2 ;  /* 0x0000000202037836 */ /* 0x000fd20000000000 */
.L_x_953:
[----:B------:R-:W0:Y:S01]  /*0480*/  @P1 S2R R5, SR_CgaCtaId ;  /* 0x0000000000051919 */ /* 0x000e220000008800 */
[----:B------:R-:W-:Y:S01]  /*0490*/  BAR.SYNC.DEFER_BLOCKING 0x0 ;  /* 0x0000000000007b1d */ /* 0x000fe20000010000 */
[----:B------:R-:W-:Y:S02]  /*04a0*/  LOP3.LUT P0, RZ, R14, 0xff, RZ, 0xc0, !PT ;  /* 0x000000ff0eff7812 */ /* 0x000fe4000780c0ff */
[----:B------:R-:W-:Y:S02]  /*04b0*/  @P1 MOV R4, 0x400 ;  /* 0x0000040000041802 */ /* 0x000fe40000000f00 */
[----:B------:R-:W-:Y:S02]  /*04c0*/  ISETP.GE.U32.OR P0, PT, R3, UR4, !P0 ;  /* 0x0000000403007c0c */ /* 0x000fe4000c706470 */
[----:B------:R-:W-:Y:S02]  /*04d0*/  PRMT R14, RZ, 0x7610, R14 ;  /* 0x00007610ff0e7816 */ /* 0x000fe4000000000e */
[----:B0-----:R-:W-:-:S05]  /*04e0*/  @P1 LEA R4, R5, R4, 0x18 ;  /* 0x0000000405041211 */ /* 0x001fca00078ec0ff */
[----:B------:R0:W-:Y:S01]  /*04f0*/  @P1 STS [R4+0x4], RZ ;  /* 0x000004ff04001388 */ /* 0x0001e20000000800 */
[----:B------:R-:W-:Y:S06]  /*0500*/  BAR.SYNC.DEFER_BLOCKING 0x0 ;  /* 0x0000000000007b1d */ /* 0x000fec0000010000 */
[----:B-----5:R-:W-:Y:S05]  /*0510*/  @P0 BRA `(.L_x_8) ;  /* 0x0000054c00940947 */ /* 0x020fea0003800000 */
[----:B------:R-:W-:Y:S01]  /*0520*/  PRMT R14, RZ, 0x7610, R14 ;  /* 0x00007610ff0e7816 */ /* 0x000fe2000000000e */
[----:B------:R-:W-:Y:S02]  /*0530*/  IMAD.MOV.U32 R6, RZ, RZ, R2 ;  /* 0x000000ffff067224 */ /* 0x000fe400078e0002 */
[--C-:B0-----:R-:W-:Y:S02]  /*0540*/  IMAD.MOV.U32 R4, RZ, RZ, R0.reuse ;  /* 0x000000ffff047224 */ /* 0x101fe400078e0000 */
[----:B------:R-:W-:-:S07]  /*0550*/  IMAD.MOV.U32 R79, RZ, RZ, R0 ;  /* 0x000000ffff4f7224 */ /* 0x000fce00078e0000 */
.L_x_950:
[----:B------:R-:W-:Y:S05]  /*0560*/  YIELD ;  /* 0x0000000000007946 */ /* 0x000fea0003800000 */
[----:B------:R-:W0:Y:S01]  /*0570*/  S2UR UR6, SR_CgaCtaId ;  /* 0x00000000000679c3 */ /* 0x000e220000008800 */
[----:B------:R-:W-:Y:S02]  /*0580*/  UMOV UR5, 0x400 ;  /* 0x0000040000057882 */ /* 0x000fe40000000000 */
[----:B0-----:R-:W-:-:S06]  /*0590*/  ULEA UR5, UR6, UR5, 0x18 ;  /* 0x0000000506057291 */ /* 0x001fcc000f8ec0ff */
[----:B------:R-:W-:-:S05]  /*05a0*/  IMAD.U32 R5, RZ, RZ, UR5 ;  /* 0x00000005ff057e24 */ /* 0x000fca000f8e00ff */
[----:B------:R-:W0:Y:S02]  /*05b0*/  LDS R7, [R5+0x4] ;  /* 0x0000040005077984 */ /* 0x000e240000000800 */
[----:B0-----:R-:W-:-:S13]  /*05c0*/  ISETP.GT.U32.AND P0, PT, R7, 0x1, PT ;  /* 0x000000010700780c */ /* 0x001fda0003f04070 */
[----:B-----5:R-:W-:Y:S05]  /*05d0*/  @P0 BRA `(.L_x_8) ;  /* 0x0000054c00640947 */ /* 0x020fea0003800000 */
[----:B------:R-:W-:Y:S01]  /*05e0*/  IMAD R6, R6, 0x4, R5 ;  /* 0x0000000406067824 */ /* 0x000fe200078e0205 */
[----:B------:R-:W-:Y:S01]  /*05f0*/  BSSY B0, `(.L_x_9) ;  /* 0x00054d0000007945 */ /* 0x000fe20003800000 */
[----:B------:R-:W-:-:S03]  /*0600*/  PRMT R98, R14, 0x7610, R98 ;  /* 0x000076100e627816 */ /* 0x000fc60000000062 */
[----:B------:R-:W0:Y:S02]  /*0610*/  LDS R7, [R6+0x388] ;  /* 0x0003880006077984 */ /* 0x000e240000000800 */
[----:B0-----:R-:W-:-:S13]  /*0620*/  ISETP.NE.AND P0, PT, R7, 0x1fffffff, PT ;  /* 0x1fffffff0700780c */ /* 0x001fda0003f05270 */
[----:B------:R-:W-:Y:S05]  /*0630*/  @P0 BRA `(.L_x_10) ;  /* 0x0000007400500947 */ /* 0x000fea0003800000 */
[----:B------:R-:W0:Y:S04]  /*0640*/  LDS R19, [R6+0x380] ;  /* 0x0003800006137984 */ /* 0x000e280000000800 */
[----:B------:R-:W1:Y:S01]  /*0650*/  LDS R18, [R6+0x384] ;  /* 0x0003840006127984 */ /* 0x000e620000000800 */
[----:B0-----:R-:W-:Y:S01]  /*0660*/  SHF.R.U32.HI R22, RZ, 0xe, R19 ;  /* 0x0000000eff167819 */ /* 0x001fe20000011613 */
[----:B-1----:R-:W-:-:S05]  /*0670*/  IMAD.SHL.U32 R7, R18, 0x40, RZ ;  /* 0x0000004012077824 */ /* 0x002fca00078e00ff */
[----:B------:R-:W-:Y:S02]  /*0680*/  LOP3.LUT R22, R19, R22, R7, 0x96, !PT ;  /* 0x0000001613167212 */ /* 0x000fe400078e9607 */
[----:B------:R-:W-:Y:S02]  /*0690*/  SHF.R.U64 R7, R18, 0xe, R19 ;  /* 0x0000000e12077819 */ /* 0x000fe40000001213 */
[----:B------:R-:W-:Y:S02]  /*06a0*/  LOP3.LUT R22, R22, 0xd1b54a32, RZ, 0x3c, !PT ;  /* 0xd1b54a3216167812 */ /* 0x000fe400078e3cff */
[----:B------:R-:W-:-:S03]  /*06b0*/  LOP3.LUT R20, R7, 0xd192ed03, R18, 0x96, !PT ;  /* 0xd192ed0307147812 */ /* 0x000fc600078e9612 */
[----:B------:R-:W-:Y:S02]  /*06c0*/  IMAD R7, R22, 0x108ef2d9, RZ ;  /* 0x108ef2d916077824 */ /* 0x000fe400078e02ff */
[----:B------:R-:W-:-:S04]  /*06d0*/  IMAD.WIDE.U32 R12, R20, 0x108ef2d9, RZ ;  /* 0x108ef2d9140c7825 */ /* 0x000fc800078e00ff */
[----:B------:R-:W-:Y:S02]  /*06e0*/  IMAD R11, R22, -0x10d27000, RZ ;  /* 0xef2d9000160b7824 */ /* 0x000fe400078e02ff */
[C---:B------:R-:W-:Y:S02]  /*06f0*/  IMAD R7, R20.reuse, -0x510e8afe, R7 ;  /* 0xaef1750214077824 */ /* 0x040fe400078e0207 */
[----:B------:R-:W-:-:S04]  /*0700*/  IMAD.WIDE.U32 R8, R20, -0x10d27000, RZ ;  /* 0xef2d900014087825 */ /* 0x000fc800078e00ff */
[----:B------:R-:W-:Y:S02]  /*0710*/  IMAD R11, R20, 0x17502108, R11 ;  /* 0x17502108140b7824 */ /* 0x000fe400078e020b */
[----:B------:R-:W-:Y:S02]  /*0720*/  IMAD.IADD R21, R13, 0x1, R7 ;  /* 0x000000010d157824 */ /* 0x000fe400078e0207 */
[----:B------:R-:W-:-:S03]  /*0730*/  IMAD.IADD R10, R9, 0x1, R11 ;  /* 0x00000001090a7824 */ /* 0x000fc600078e020b */
[----:B------:R-:W-:Y:S02]  /*0740*/  SHF.R.U32.HI R11, RZ, 0x14, R21 ;  /* 0x00000014ff0b7819 */ /* 0x000fe40000011615 */
[----:B------:R-:W-:Y:S02]  /*0750*/  LOP3.LUT R10, R10, R21, RZ, 0x3c, !PT ;  /* 0x000000150a0a7212 */ /* 0x000fe400078e3cff */
[----:B------:R-:W-:-:S04]  /*0760*/  LOP3.LUT R11, R12, R8, R11, 0x1e, !PT ;  /* 0x000000080c0b7212 */ /* 0x000fc800078e1e0b */
[----:B------:R-:W-:Y:S02]  /*0770*/  SHF.L.W.U32.HI R7, R10, 0x5, R11 ;  /* 0x000000050a077819 */ /* 0x000fe40000010e0b */
[----:B------:R-:W-:Y:S02]  /*0780*/  SHF.L.W.U32.HI R8, R11, 0x5, R10 ;  /* 0x000000050b087819 */ /* 0x000fe40000010e0a */
[----:B------:R-:W-:Y:S02]  /*0790*/  LOP3.LUT R9, R7, R10, RZ, 0x3c, !PT ;  /* 0x0000000a07097212 */ /* 0x000fe400078e3cff */
[----:B------:R-:W-:-:S03]  /*07a0*/  LOP3.LUT R7, R8, R11, RZ, 0x3c, !PT ;  /* 0x0000000b08077212 */ /* 0x000fc600078e3cff */
[----:B------:R-:W-:Y:S02]  /*07b0*/  IMAD R10, R9, 0x5a913001, RZ ;  /* 0x5a913001090a7824 */ /* 0x000fe400078e02ff */
[----:B------:R-:W-:-:S04]  /*07c0*/  IMAD.WIDE.U32 R8, R7, 0x5a913001, RZ ;  /* 0x5a91300107087825 */ /* 0x000fc800078e00ff */
[----:B------:R-:W-:-:S04]  /*07d0*/  IMAD R7, R7, -0x2e4ab659, R10 ;  /* 0xd1b549a707077824 */ /* 0x000fc800078e020a */
[----:B------:R-:W-:-:S05]  /*07e0*/  IMAD.IADD R10, R9, 0x1, R7 ;  /* 0x00000001090a7824 */ /* 0x000fca00078e0207 */
[--C-:B------:R-:W-:Y:S02]  /*07f0*/  SHF.R.U32.HI R9, RZ, 0x1f, R10.reuse ;  /* 0x0000001fff097819 */ /* 0x100fe4000001160a */
[--C-:B------:R-:W-:Y:S02]  /*0800*/  SHF.R.U32.HI R16, RZ, 0xb, R10.reuse ;  /* 0x0000000bff107819 */ /* 0x100fe4000001160a */
[C---:B------:R-:W-:Y:S02]  /*0810*/  SHF.R.U64 R7, R8.reuse, 0x1f, R10 ;  /* 0x0000001f08077819 */ /* 0x040fe4000000120a */
[----:B------:R-:W-:Y:S02]  /*0820*/  LOP3.LUT R9, R9, R10, RZ, 0x3c, !PT ;  /* 0x0000000a09097212 */ /* 0x000fe400078e3cff */
[----:B------:R-:W-:Y:S01]  /*0830*/  LOP3.LUT R16, R8, R7, R16, 0x96, !PT ;  /* 0x0000000708107212 */ /* 0x000fe200078e9610 */
[----:B------:R-:W0:Y:S01]  /*0840*/  LDC.64 R10, c[0x0][0x388] ;  /* 0x0000e200ff0a7b82 */ /* 0x000e220000000a00 */
[----:B------:R-:W-:-:S02]  /*0850*/  SHF.R.U32.HI R8, RZ, 0x17, R9 ;  /* 0x00000017ff087819 */ /* 0x000fc40000011609 */
[----:B------:R-:W-:Y:S02]  /*0860*/  SHF.R.U64 R7, R16, 0x17, R9 ;  /* 0x0000001710077819 */ /* 0x000fe40000001209 */
[----:B------:R-:W-:Y:S02]  /*0870*/  LOP3.LUT R8, R8, R9, RZ, 0x3c, !PT ;  /* 0x0000000908087212 */ /* 0x000fe400078e3cff */
[----:B------:R-:W-:-:S03]  /*0880*/  LOP3.LUT R7, R7, R16, RZ, 0x3c, !PT ;  /* 0x0000001007077212 */ /* 0x000fc600078e3cff */
[----:B------:R-:W-:Y:S02]  /*0890*/  IMAD R16, R8, 0x12a3801, RZ ;  /* 0x012a380108107824 */ /* 0x000fe400078e02ff */
[----:B------:R-:W-:-:S04]  /*08a0*/  IMAD.WIDE.U32 R8, R7, 0x12a3801, RZ ;  /* 0x012a380107087825 */ /* 0x000fc800078e00ff */
[----:B------:R-:W-:-:S04]  /*08b0*/  IMAD R15, R7, -0x24b0f52e, R16 ;  /* 0xdb4f0ad2070f7824 */ /* 0x000fc800078e0210 */
[----:B------:R-:W-:-:S05]  /*08c0*/  IMAD.IADD R15, R9, 0x1, R15 ;  /* 0x00000001090f7824 */ /* 0x000fca00078e020f */
[--C-:B------:R-:W-:Y:S02]  /*08d0*/  SHF.R.U32.HI R16, RZ, 0x1f, R15.reuse ;  /* 0x0000001fff107819 */ /* 0x100fe4000001160f */
[----:B------:R-:W-:-:S04]  /*08e0*/  SHF.R.U32.HI R7, RZ, 0x3, R15 ;  /* 0x00000003ff077819 */ /* 0x000fc8000001160f */
[----:B------:R-:W-:-:S04]  /*08f0*/  LOP3.LUT R7, R16, R7, RZ, 0x3c, !PT ;  /* 0x0000000710077212 */ /* 0x000fc800078e3cff */
[----:B0-----:R-:W-:-:S04]  /*0900*/  LEA R48, P0, R7, R10, 0x3 ;  /* 0x0000000a07307211 */ /* 0x001fc800078018ff */
[----:B------:R-:W-:-:S05]  /*0910*/  LEA.HI.X R49, R7, R11, RZ, 0x3, P0 ;  /* 0x0000000b07317211 */ /* 0x000fca00000f1cff */
[----:B------:R-:W2:Y:S01]  /*0920*/  LDG.E.64 R16, desc[UR8][R48.64] ;  /* 0x0000000830107981 */ /* 0x000ea2000c1e1b00 */
[----:B------:R-:W-:Y:S01]  /*0930*/  SHF.L.U32 R23, R22, 0x1e, RZ ;  /* 0x0000001e16177819 */ /* 0x000fe200000006ff */
[C---:B------:R-:W-:Y:S01]  /*0940*/  IMAD.WIDE.U32 R24, R20.reuse, 0x40000000, RZ ;  /* 0x4000000014187825 */ /* 0x040fe200078e00ff */
[--C-:B------:R-:W-:Y:S01]  /*0950*/  SHF.R.U32.HI R45, RZ, 0x1, R21.reuse ;  /* 0x00000001ff2d7819 */ /* 0x100fe20000011615 */
[----:B------:R-:W-:Y:S01]  /*0960*/  BSSY.RELIABLE B1, `(.L_x_11) ;  /* 0x000071d000017945 */ /* 0x000fe20003800100 */
[----:B------:R-:W-:Y:S01]  /*0970*/  SHF.R.U32.HI R35, RZ, 0x16, R21 ;  /* 0x00000016ff237819 */ /* 0x000fe20000011615 */
[----:B------:R-:W-:Y:S01]  /*0980*/  IMAD R29, R20, -0x7bdc434a, R23 ;  /* 0x8423bcb6141d7824 */ /* 0x000fe200078e0217 */
[----:B------:R-:W-:Y:S01]  /*0990*/  SHF.R.U32.HI R23, RZ, 0x2, R21 ;  /* 0x00000002ff177819 */ /* 0x000fe20000011615 */
[----:B------:R-:W-:Y:S02]  /*09a0*/  IMAD.U32 R31, R22, -0x80000000, RZ ;  /* 0x80000000161f7824 */ /* 0x000fe400078e00ff */
[----:B------:R-:W-:Y:S01]  /*09b0*/  IMAD.WIDE.U32 R42, R20, -0x70000000, RZ ;  /* 0x90000000142a7825 */ /* 0x000fe200078e00ff */
[----:B------:R-:W-:-:S02]  /*09c0*/  LOP3.LUT R32, R12, R24, R23, 0x1e, !PT ;  /* 0x000000180c207212 */ /* 0x000fc400078e1e17 */
[----:B------:R-:W-:Y:S01]  /*09d0*/  SHF.R.U32.HI R23, RZ, 0x4, R21 ;  /* 0x00000004ff177819 */ /* 0x000fe20000011615 */
[----:B------:R-:W-:Y:S02]  /*09e0*/  IMAD.IADD R28, R25, 0x1, R29 ;  /* 0x00000001191c7824 */ /* 0x000fe400078e021d */
[----:B------:R-:W-:Y:S01]  /*09f0*/  IMAD R27, R22, -0x70000000, RZ ;  /* 0x90000000161b7824 */ /* 0x000fe200078e02ff */
[----:B------:R-:W-:Y:S01]  /*0a00*/  LOP3.LUT R42, R12, R42, R23, 0x1e, !PT ;  /* 0x0000002a0c2a7212 */ /* 0x000fe200078e1e17 */
[----:B------:R-:W-:-:S04]  /*0a10*/  IMAD.WIDE.U32 R24, R20, -0x80000000, RZ ;  /* 0x8000000014187825 */ /* 0x000fc800078e00ff */
[----:B------:R-:W-:Y:S01]  /*0a20*/  IMAD R31, R20, 0x847796c, R31 ;  /* 0x0847796c141f7824 */ /* 0x000fe200078e021f */
[----:B------:R-:W-:Y:S01]  /*0a30*/  LOP3.LUT R45, R12, R24, R45, 0x1e, !PT ;  /* 0x000000180c2d7212 */ /* 0x000fe200078e1e2d */
[----:B------:R-:W-:Y:S02]  /*0a40*/  IMAD R23, R22, 0x2d900000, RZ ;  /* 0x2d90000016177824 */ /* 0x000fe400078e02ff */
[----:B------:R-:W-:Y:S02]  /*0a50*/  IMAD R27, R20, 0x2108ef2d, R27 ;  /* 0x2108ef2d141b7824 */ /* 0x000fe400078e021b */
[----:B------:R-:W-:Y:S02]  /*0a60*/  IMAD.IADD R46, R25, 0x1, R31 ;  /* 0x00000001192e7824 */ /* 0x000fe400078e021f */
[----:B------:R-:W-:Y:S02]  /*0a70*/  IMAD R31, R22, -0x4349c000, RZ ;  /* 0xbcb64000161f7824 */ /* 0x000fe400078e02ff */
[----:B------:R-:W-:Y:S01]  /*0a80*/  IMAD.WIDE.U32 R36, R20, 0x2d900000, RZ ;  /* 0x2d90000014247825 */ /* 0x000fe200078e00ff */
[----:B------:R-:W-:-:S03]  /*0a90*/  LOP3.LUT R46, R46, R21, RZ, 0x3c, !PT ;  /* 0x000000152e2e7212 */ /* 0x000fc600078e3cff */
[C---:B------:R-:W-:Y:S01]  /*0aa0*/  IMAD R25, R20.reuse, 0x502108ef, R23 ;  /* 0x502108ef14197824 */ /* 0x040fe200078e0217 */
[----:B------:R-:W-:Y:S01]  /*0ab0*/  SHF.R.U32.HI R23, RZ, 0xc, R21 ;  /* 0x0000000cff177819 */ /* 0x000fe20000011615 */
[----:B------:R-:W-:Y:S01]  /*0ac0*/  IMAD.IADD R40, R43, 0x1, R27 ;  /* 0x000000012b287824 */ /* 0x000fe200078e021b */
[----:B------:R-:W-:Y:S01]  /*0ad0*/  SHF.R.U32.HI R43, RZ, 0x12, R21 ;  /* 0x00000012ff2b7819 */ /* 0x000fe20000011615 */
[----:B------:R-:W-:Y:S01]  /*0ae0*/  IMAD.WIDE.U32 R26, R20, -0x4349c000, RZ ;  /* 0xbcb64000141a7825 */ /* 0x000fe200078e00ff */
[----:B------:R-:W-:Y:S02]  /*0af0*/  LOP3.LUT R36, R12, R36, R23, 0x1e, !PT ;  /* 0x000000240c247212 */ /* 0x000fe400078e1e17 */
[----:B------:R-:W-:Y:S01]  /*0b00*/  SHF.R.U32.HI R23, RZ, 0x6, R21 ;  /* 0x00000006ff177819 */ /* 0x000fe20000011615 */
[----:B------:R-:W-:Y:S01]  /*0b10*/  IMAD R31, R20, 0x5d408423, R31 ;  /* 0x5d408423141f7824 */ /* 0x000fe200078e021f */
[----:B------:R-:W-:Y:S01]  /*0b20*/  LOP3.LUT R43, R12, R26, R43, 0x1e, !PT ;  /* 0x0000001a0c2b7212 */ /* 0x000fe200078e1e2b */
[----:B------:R-:W-:Y:S01]  /*0b30*/  IMAD.IADD R30, R37, 0x1, R25 ;  /* 0x00000001251e7824 */ /* 0x000fe200078e0219 */
[----:B------:R-:W-:Y:S01]  /*0b40*/  SHF.R.U32.HI R26, RZ, 0x11, R21 ;  /* 0x00000011ff1a7819 */ /* 0x000fe20000011615 */
[----:B------:R-:W-:-:S03]  /*0b50*/  IMAD.WIDE.U32 R24, R20, 0x64000000, RZ ;  /* 0x6400000014187825 */ /* 0x000fc600078e00ff */
[-C--:B------:R-:W-:Y:S01]  /*0b60*/  LOP3.LUT R37, R30, R21.reuse, RZ, 0x3c, !PT ;  /* 0x000000151e257212 */ /* 0x080fe200078e3cff */
[----:B------:R-:W-:Y:S01]  /*0b70*/  IMAD R29, R22, 0x64000000, RZ ;  /* 0x64000000161d7824 */ /* 0x000fe200078e02ff */
[----:B------:R-:W-:Y:S01]  /*0b80*/  LOP3.LUT R23, R12, R24, R23, 0x1e, !PT ;  /* 0x000000180c177212 */ /* 0x000fe200078e1e17 */
[----:B------:R-:W-:Y:S01]  /*0b90*/  IMAD.IADD R44, R27, 0x1, R31 ;  /* 0x000000011b2c7824 */ /* 0x000fe200078e021f */
[----:B------:R-:W-:Y:S01]  /*0ba0*/  LOP3.LUT R31, R28, R21, RZ, 0x3c, !PT ;  /* 0x000000151c1f7212 */ /* 0x000fe200078e3cff */
[C---:B------:R-:W-:Y:S01]  /*0bb0*/  IMAD R41, R20.reuse, 0x796c8000, RZ ;  /* 0x796c800014297824 */ /* 0x040fe200078e02ff */
[----:B------:R-:W-:Y:S01]  /*0bc0*/  SHF.R.U32.HI R30, RZ, 0x1d, R21 ;  /* 0x0000001dff1e7819 */ /* 0x000fe20000011615 */
[----:B------:R-:W-:Y:S01]  /*0bd0*/  IMAD R29, R20, 0x8423bcb, R29 ;  /* 0x08423bcb141d7824 */ /* 0x000fe200078e021d */
[----:B------:R-:W-:Y:S01]  /*0be0*/  SHF.L.W.U32.HI R24, R31, 0x11, R32 ;  /* 0x000000111f187819 */ /* 0x000fe20000010e20 */
[----:B------:R-:W-:Y:S01]  /*0bf0*/  IMAD R27, R22, 0x3bcb6400, RZ ;  /* 0x3bcb6400161b7824 */ /* 0x000fe200078e02ff */
[----:B------:R-:W-:Y:S01]  /*0c00*/  LOP3.LUT R41, R21, R41, R26, 0x1e, !PT ;  /* 0x0000002915297212 */ /* 0x000fe200078e1e1a */
[----:B------:R-:W-:Y:S01]  /*0c10*/  IMAD.IADD R34, R25, 0x1, R29 ;  /* 0x0000000119227824 */ /* 0x000fe200078e021d */
[----:B------:R-:W-:Y:S01]  /*0c20*/  SHF.L.W.U32.HI R25, R32, 0x11, R31 ;  /* 0x0000001120197819 */ /* 0x000fe20000010e1f */
[----:B------:R-:W-:Y:S01]  /*0c30*/  IMAD R33, R20, -0x3a2bf7be, R27 ;  /* 0xc5d4084214217824 */ /* 0x000fe200078e021b */
[----:B------:R-:W-:Y:S01]  /*0c40*/  LOP3.LUT R26, R24, R31, RZ, 0x3c, !PT ;  /* 0x0000001f181a7212 */ /* 0x000fe200078e3cff */
[----:B------:R-:W-:Y:S01]  /*0c50*/  IMAD.WIDE.U32 R28, R20, 0x3bcb6400, RZ ;  /* 0x3bcb6400141c7825 */ /* 0x000fe200078e00ff */
[----:B------:R-:W-:-:S02]  /*0c60*/  SHF.L.W.U32.HI R24, R36, 0x13, R37 ;  /* 0x0000001324187819 */ /* 0x000fc40000010e25 */
[----:B------:R-:W-:Y:S01]  /*0c70*/  LOP3.LUT R27, R25, R32, RZ, 0x3c, !PT ;  /* 0x00000020191b7212 */ /* 0x000fe200078e3cff */
[----:B------:R-:W-:Y:S01]  /*0c80*/  IMAD R50, R26, 0x540da801, RZ ;  /* 0x540da8011a327824 */ /* 0x000fe200078e02ff */
[----:B------:R-:W-:Y:S01]  /*0c90*/  SHF.L.W.U32.HI R25, R37, 0x13, R36 ;  /* 0x0000001325197819 */ /* 0x000fe20000010e24 */
[----:B------:R-:W-:Y:S01]  /*0ca0*/  IMAD.IADD R38, R29, 0x1, R33 ;  /* 0x000000011d267824 */ /* 0x000fe200078e0221 */
[----:B------:R-:W-:Y:S01]  /*0cb0*/  LOP3.LUT R24, R24, R37, RZ, 0x3c, !PT ;  /* 0x0000002518187212 */ /* 0x000fe200078e3cff */
[----:B------:R-:W-:Y:S01]  /*0cc0*/  IMAD R53, R27, -0x2de80b7, R50 ;  /* 0xfd217f491b357824 */ /* 0x000fe200078e0232 */
[----:B------:R-:W-:Y:S01]  /*0cd0*/  LOP3.LUT R26, R25, R36, RZ, 0x3c, !PT ;  /* 0x00000024191a7212 */ /* 0x000fe200078e3cff */
[----:B------:R-:W-:Y:S01]  /*0ce0*/  IMAD R39, R20, -0x7b886938, RZ ;  /* 0x847796c814277824 */ /* 0x000fe200078e02ff */
[----:B------:R-:W-:Y:S01]  /*0cf0*/  SHF.R.U64 R29, R12, 0x11, R21 ;  /* 0x000000110c1d7819 */ /* 0x000fe20000001215 */
[----:B------:R-:W-:Y:S01]  /*0d00*/  IMAD R31, R24, 0x35529001, RZ ;  /* 0x35529001181f7824 */ /* 0x000fe200078e02ff */
[----:B------:R-:W-:Y:S01]  /*0d10*/  LOP3.LUT R44, R44, R21, RZ, 0x3c, !PT ;  /* 0x000000152c2c7212 */ /* 0x000fe200078e3cff */
[----:B------:R-:W-:Y:S01]  /*0d20*/  IMAD.WIDE.U32 R24, R27, 0x540da801, RZ ;  /* 0x540da8011b187825 */ /* 0x000fe200078e00ff */
[----:B------:R-:W-:-:S02]  /*0d30*/  LOP3.LUT R32, R29, R12, RZ, 0x3c, !PT ;  /* 0x0000000c1d207212 */ /* 0x000fc400078e3cff */
[----:B------:R-:W-:Y:S01]  /*0d40*/  LOP3.LUT R39, R21, R39, R30, 0x1e, !PT ;  /* 0x0000002715277212 */ /* 0x000fe200078e1e1e */
[C---:B------:R-:W-:Y:S01]  /*0d50*/  IMAD R31, R26.reuse, -0x38f55fb, R31 ;  /* 0xfc70aa051a1f7824 */ /* 0x040fe200078e021f */
[----:B------:R-:W-:Y:S01]  /*0d60*/  SHF.L.W.U32.HI R29, R41, 0xa, R32 ;  /* 0x0000000a291d7819 */ /* 0x000fe20000010e20 */
[----:B------:R-:W-:Y:S01]  /*0d70*/  IMAD.WIDE.U32 R26, R26, 0x35529001, RZ ;  /* 0x355290011a1a7825 */ /* 0x000fe200078e00ff */
[----:B------:R-:W-:Y:S02]  /*0d80*/  LOP3.LUT R35, R12, R28, R35, 0x1e, !PT ;  /* 0x0000001c0c237212 */ /* 0x000fe400078e1e23 */
[----:B------:R-:W-:Y:S01]  /*0d90*/  LOP3.LUT R30, R29, R32, RZ, 0x3c, !PT ;  /* 0x000000201d1e7212 */ /* 0x000fe200078e3cff */
[----:B------:R-:W-:Y:S01]  /*0da0*/  IMAD.IADD R47, R27, 0x1, R31 ;  /* 0x000000011b2f7824 */ /* 0x000fe200078e021f */
[----:B------:R-:W-:Y:S01]  /*0db0*/  SHF.L.W.U32.HI R28, R43, 0x11, R44 ;  /* 0x000000112b1c7819 */ /* 0x000fe20000010e2c */
[----:B------:R-:W-:Y:S01]  /*0dc0*/  IMAD.IADD R53, R25, 0x1, R53 ;  /* 0x0000000119357824 */ /* 0x000fe200078e0235 */
[----:B------:R-:W-:-:S02]  /*0dd0*/  SHF.L.W.U32.HI R25, R32, 0xa, R41 ;  /* 0x0000000a20197819 */ /* 0x000fc40000010e29 */
[--C-:B------:R-:W-:Y:S02]  /*0de0*/  SHF.R.U32.HI R27, RZ, 0x12, R47.reuse ;  /* 0x00000012ff1b7819 */ /* 0x100fe4000001162f */
[----:B------:R-:W-:Y:S02]  /*0df0*/  SHF.R.U64 R33, R26, 0x1d, R47 ;  /* 0x0000001d1a217819 */ /* 0x000fe4000000122f */
[--C-:B------:R-:W-:Y:S02]  /*0e00*/  SHF.R.U64 R50, R24, 0x1b, R53.reuse ;  /* 0x0000001b18327819 */ /* 0x100fe40000001235 */
[----:B------:R-:W-:Y:S02]  /*0e10*/  SHF.R.U32.HI R29, RZ, 0xd, R53 ;  /* 0x0000000dff1d7819 */ /* 0x000fe40000011635 */
[----:B------:R-:W-:Y:S02]  /*0e20*/  LOP3.LUT R32, R25, R41, RZ, 0x3c, !PT ;  /* 0x0000002919207212 */ /* 0x000fe400078e3cff */
[----:B------:R-:W-:-:S02]  /*0e30*/  LOP3.LUT R41, R40, R21, RZ, 0x3c, !PT ;  /* 0x0000001528297212 */ /* 0x000fc400078e3cff */
[----:B------:R-:W-:Y:S01]  /*0e40*/  LOP3.LUT R33, R26, R33, R27, 0x96, !PT ;  /* 0x000000211a217212 */ /* 0x000fe200078e961b */
[----:B------:R-:W-:Y:S01]  /*0e50*/  IMAD R51, R32, -0x7ab037ff, RZ ;  /* 0x854fc80120337824 */ /* 0x000fe200078e02ff */
[----:B------:R-:W-:Y:S02]  /*0e60*/  SHF.L.W.U32.HI R27, R45, 0x12, R46 ;  /* 0x000000122d1b7819 */ /* 0x000fe40000010e2e */
[----:B------:R-:W-:Y:S01]  /*0e70*/  LOP3.LUT R50, R24, R29, R50, 0x96, !PT ;  /* 0x0000001d18327212 */ /* 0x000fe200078e9632 */
[----:B------:R-:W-:Y:S01]  /*0e80*/  IMAD R51, R30, -0x2b1e311, R51 ;  /* 0xfd4e1cef1e337824 */ /* 0x000fe200078e0233 */
[----:B------:R-:W-:Y:S02]  /*0e90*/  SHF.L.W.U32.HI R24, R42, 0x11, R41 ;  /* 0x000000112a187819 */ /* 0x000fe40000010e29 */
[----:B------:R-:W-:Y:S02]  /*0ea0*/  SHF.L.W.U32.HI R26, R46, 0x12, R45 ;  /* 0x000000122e1a7819 */ /* 0x000fe40000010e2d */
[----:B------:R-:W-:-:S02]  /*0eb0*/  SHF.L.W.U32.HI R29, R44, 0x11, R43 ;  /* 0x000000112c1d7819 */ /* 0x000fc40000010e2b */
[----:B------:R-:W-:Y:S02]  /*0ec0*/  LOP3.LUT R27, R27, R46, RZ, 0x3c, !PT ;  /* 0x0000002e1b1b7212 */ /* 0x000fe400078e3cff */
[----:B------:R-:W-:Y:S02]  /*0ed0*/  LOP3.LUT R31, R24, R41, RZ, 0x3c, !PT ;  /* 0x00000029181f7212 */ /* 0x000fe400078e3cff */
[----:B------:R-:W-:Y:S01]  /*0ee0*/  LOP3.LUT R24, R26, R45, RZ, 0x3c, !PT ;  /* 0x0000002d1a187212 */ /* 0x000fe200078e3cff */
[----:B------:R-:W-:Y:S01]  /*0ef0*/  IMAD R55, R27, 0x69271001, RZ ;  /* 0x692710011b377824 */ /* 0x000fe200078e02ff */
[----:B------:R-:W-:Y:S01]  /*0f00*/  LOP3.LUT R29, R29, R44, RZ, 0x3c, !PT ;  /* 0x0000002c1d1d7212 */ /* 0x000fe200078e3cff */
[----:B------:R-:W-:Y:S01]  /*0f10*/  IMAD.WIDE.U32 R26, R30, -0x7ab037ff, RZ ;  /* 0x854fc8011e1a7825 */ /* 0x000fe200078e00ff */
[----:B------:R-:W-:Y:S02]  /*0f20*/  SHF.L.W.U32.HI R25, R41, 0x11, R42 ;  /* 0x0000001129197819 */ /* 0x000fe40000010e2a */
[----:B------:R-:W-:Y:S01]  /*0f30*/  LOP3.LUT R28, R28, R43, RZ, 0x3c, !PT ;  /* 0x0000002b1c1c7212 */ /* 0x000fe200078e3cff */
[----:B------:R-:W-:Y:S01]  /*0f40*/  IMAD R29, R29, -0x64ff3fff, RZ ;  /* 0x9b00c0011d1d7824 */ /* 0x000fe200078e02ff */
[----:B------:R-:W-:Y:S01]  /*0f50*/  LOP3.LUT R30, R25, R42, RZ, 0x3c, !PT ;  /* 0x0000002a191e7212 */ /* 0x000fe200078e3cff */
[----:B------:R-:W-:Y:S01]  /*0f60*/  IMAD R55, R24, -0x36c2e8f, R55 ;  /* 0xfc93d17118377824 */ /* 0x000fe200078e0237 */
[-C--:B------:R-:W-:Y:S01]  /*0f70*/  LOP3.LUT R34, R34, R21.reuse, RZ, 0x3c, !PT ;  /* 0x0000001522227212 */ /* 0x080fe200078e3cff */
[----:B------:R-:W-:Y:S01]  /*0f80*/  IMAD.WIDE.U32 R24, R24, 0x69271001, RZ ;  /* 0x6927100118187825 */ /* 0x000fe200078e00ff */
[----:B------:R-:W-:-:S03]  /*0f90*/  LOP3.LUT R38, R38, R21, RZ, 0x3c, !PT ;  /* 0x0000001526267212 */ /* 0x000fc600078e3cff */
[----:B------:R-:W-:Y:S02]  /*0fa0*/  IMAD.IADD R52, R27, 0x1, R51 ;  /* 0x000000011b347824 */ /* 0x000fe400078e0233 */
[C---:B------:R-:W-:Y:S02]  /*0fb0*/  IMAD R51, R28.reuse, -0x3b56f0d, R29 ;  /* 0xfc4a90f31c337824 */ /* 0x040fe400078e021d */
[----:B------:R-:W-:Y:S01]  /*0fc0*/  IMAD.WIDE.U32 R28, R28, -0x64ff3fff, RZ ;  /* 0x9b00c0011c1c7825 */ /* 0x000fe200078e00ff */
[--C-:B------:R-:W-:Y:S02]  /*0fd0*/  SHF.R.U32.HI R57, RZ, 0x1c, R52.reuse ;  /* 0x0000001cff397819 */ /* 0x100fe40000011634 */
[--C-:B------:R-:W-:Y:S01]  /*0fe0*/  SHF.R.U64 R27, R26, 0x1c, R52.reuse ;  /* 0x0000001c1a1b7819 */ /* 0x100fe20000001234 */
[----:B------:R-:W-:Y:S01]  /*0ff0*/  IMAD.IADD R32, R25, 0x1, R55 ;  /* 0x0000000119207824 */ /* 0x000fe200078e0237 */
[--C-:B------:R-:W-:Y:S01]  /*1000*/  SHF.R.U32.HI R40, RZ, 0x7, R52.reuse ;  /* 0x00000007ff287819 */ /* 0x100fe20000011634 */
[----:B------:R-:W-:Y:S01]  /*1010*/  IMAD R31, R31, 0xec2f001, RZ ;  /* 0x0ec2f0011f1f7824 */ /* 0x000fe200078e02ff */
[----:B------:R-:W-:Y:S01]  /*1020*/  SHF.R.U32.HI R59, RZ, 0x12, R52 ;  /* 0x00000012ff3b7819 */ /* 0x000fe20000011634 */
[----:B------:R-:W-:Y:S01]  /*1030*/  IMAD.IADD R25, R29, 0x1, R51 ;  /* 0x000000011d197824 */ /* 0x000fe200078e0233 */
[----:B------:R-:W-:Y:S01]  /*1040*/  SHF.R.U32.HI R29, RZ, 0x7, R32 ;  /* 0x00000007ff1d7819 */ /* 0x000fe20000011620 */
[C---:B------:R-:W-:Y:S01]  /*1050*/  IMAD R55, R30.reuse, -0x2c77eda, R31 ;  /* 0xfd3881261e377824 */ /* 0x040fe200078e021f */
[----:B------:R-:W-:Y:S01]  /*1060*/  LOP3.LUT R57, R57, R52, RZ, 0x3c, !PT ;  /* 0x0000003439397212 */ /* 0x000fe200078e3cff */
[----:B------:R-:W-:Y:S01]  /*1070*/  IMAD.WIDE.U32 R30, R30, 0xec2f001, RZ ;  /* 0x0ec2f0011e1e7825 */ /* 0x000fe200078e00ff */
[----:B------:R-:W-:-:S02]  /*1080*/  LOP3.LUT R29, R29, R24, RZ, 0x3c, !PT ;  /* 0x000000181d1d7212 */ /* 0x000fc400078e3cff */
[----:B------:R-:W-:Y:S01]  /*1090*/  SHF.R.U32.HI R24, RZ, 0x1b, R53 ;  /* 0x0000001bff187819 */ /* 0x000fe20000011635 */
[----:B------:R-:W-:Y:S01]  /*10a0*/  IMAD.IADD R55, R31, 0x1, R55 ;  /* 0x000000011f377824 */ /* 0x000fe200078e0237 */
[----:B------:R-:W-:Y:S01]  /*10b0*/  LOP3.LUT R59, R59, R40, R27, 0x96, !PT ;  /* 0x000000283b3b7212 */ /* 0x000fe200078e961b */
[----:B------:R-:W-:Y:S01]  /*10c0*/  IMAD R57, R57, 0x2734f801, RZ ;  /* 0x2734f80139397824 */ /* 0x000fe200078e02ff */
[----:B------:R-:W-:Y:S02]  /*10d0*/  LOP3.LUT R24, R24, R53, RZ, 0x3c, !PT ;  /* 0x0000003518187212 */ /* 0x000fe400078e3cff */
[----:B------:R-:W-:Y:S02]  /*10e0*/  SHF.R.U32.HI R53, RZ, 0xc, R55 ;  /* 0x0000000cff357819 */ /* 0x000fe40000011637 */
[----:B------:R-:W-:Y:S02]  /*10f0*/  SHF.R.U32.HI R52, RZ, 0x1d, R47 ;  /* 0x0000001dff347819 */ /* 0x000fe4000001162f */
[----:B------:R-:W-:-:S02]  /*1100*/  SHF.R.U32.HI R40, RZ, 0xb, R25 ;  /* 0x0000000bff287819 */ /* 0x000fc40000011619 */
[----:B------:R-:W-:Y:S02]  /*1110*/  LOP3.LUT R53, R53, R55, RZ, 0x3c, !PT ;  /* 0x0000003735357212 */ /* 0x000fe400078e3cff */
[----:B------:R-:W-:Y:S02]  /*1120*/  SHF.R.U64 R51, R28, 0xb, R25 ;  /* 0x0000000b1c337819 */ /* 0x000fe40000001219 */
[----:B------:R-:W-:Y:S02]  /*1130*/  SHF.R.U32.HI R27, RZ, 0xe, R32 ;  /* 0x0000000eff1b7819 */ /* 0x000fe40000011620 */
[----:B------:R-:W-:Y:S02]  /*1140*/  LOP3.LUT R52, R52, R47, RZ, 0x3c, !PT ;  /* 0x0000002f34347212 */ /* 0x000fe400078e3cff */
[----:B------:R-:W-:Y:S02]  /*1150*/  LOP3.LUT R40, R40, R25, RZ, 0x3c, !PT ;  /* 0x0000001928287212 */ /* 0x000fe400078e3cff */
[----:B------:R-:W-:-:S02]  /*1160*/  SHF.R.U32.HI R54, RZ, 0x7, R53 ;  /* 0x00000007ff367819 */ /* 0x000fc40000011635 */
[----:B------:R-:W-:Y:S01]  /*1170*/  SHF.R.U32.HI R31, RZ, 0x2, R53 ;  /* 0x00000002ff1f7819 */ /* 0x000fe20000011635 */
[----:B------:R-:W-:Y:S01]  /*1180*/  IMAD R53, R53, 0x3f94a801, RZ ;  /* 0x3f94a80135357824 */ /* 0x000fe200078e02ff */
[----:B------:R-:W-:Y:S02]  /*1190*/  LOP3.LUT R51, R51, R28, RZ, 0x3c, !PT ;  /* 0x0000001c33337212 */ /* 0x000fe400078e3cff */
[----:B------:R-:W-:Y:S02]  /*11a0*/  LOP3.LUT R25, R27, R32, RZ, 0x3c, !PT ;  /* 0x000000201b197212 */ /* 0x000fe400078e3cff */
[----:B------:R-:W-:Y:S02]  /*11b0*/  LOP3.LUT R56, R59, R26, RZ, 0x3c, !PT ;  /* 0x0000001a3b387212 */ /* 0x000fe400078e3cff */
[----:B------:R-:W-:Y:S02]  /*11c0*/  SHF.R.U32.HI R27, RZ, 0x4, R24 ;  /* 0x00000004ff1b7819 */ /* 0x000fe40000011618 */
[----:B------:R-:W-:Y:S01]  /*11d0*/  SHF.R.U64 R28, R33, 0x1c, R52 ;  /* 0x0000001c211c7819 */ /* 0x000fe20000001234 */
[----:B------:R-:W-:Y:S01]  /*11e0*/  IMAD R57, R56, -0x2a79126, R57 ;  /* 0xfd586eda38397824 */ /* 0x000fe200078e0239 */
[----:B------:R-:W-:-:S02]  /*11f0*/  LOP3.LUT R31, R31, R54, RZ, 0x3c, !PT ;  /* 0x000000361f1f7212 */ /* 0x000fc400078e3cff */
[----:B------:R-:W-:Y:S02]  /*1200*/  SHF.R.U32.HI R47, RZ, 0x17, R40 ;  /* 0x00000017ff2f7819 */ /* 0x000fe40000011628 */
[----:B------:R-:W-:Y:S02]  /*1210*/  SHF.R.U64 R54, R30, 0xc, R55 ;  /* 0x0000000c1e367819 */ /* 0x000fe40000001237 */
[----:B------:R-:W-:Y:S02]  /*1220*/  SHF.R.U64 R26, R29, 0xe, R32 ;  /* 0x0000000e1d1a7819 */ /* 0x000fe40000001220 */
[----:B------:R-:W-:Y:S02]  /*1230*/  LOP3.LUT R27, R27, R50, RZ, 0x3c, !PT ;  /* 0x000000321b1b7212 */ /* 0x000fe400078e3cff */
[----:B------:R-:W-:Y:S01]  /*1240*/  LOP3.LUT R28, R28, R33, RZ, 0x3c, !PT ;  /* 0x000000211c1c7212 */ /* 0x000fe200078e3cff */
[----:B------:R-:W-:Y:S01]  /*1250*/  IMAD.WIDE.U32 R32, R56, 0x2734f801, RZ ;  /* 0x2734f80138207825 */ /* 0x000fe200078e00ff */
[----:B------:R-:W-:-:S02]  /*1260*/  SHF.R.U64 R50, R51, 0x17, R40 ;  /* 0x0000001733327819 */ /* 0x000fc40000001228 */
[----:B------:R-:W-:Y:S02]  /*1270*/  LOP3.LUT R47, R47, R40, RZ, 0x3c, !PT ;  /* 0x000000282f2f7212 */ /* 0x000fe400078e3cff */
[----:B------:R-:W-:Y:S01]  /*1280*/  LOP3.LUT R32, R31, R54, R30, 0x96, !PT ;  /* 0x000000361f207212 */ /* 0x000fe200078e961e */
[----:B------:R-:W-:Y:S01]  /*1290*/  IMAD.IADD R30, R33, 0x1, R57 ;  /* 0x00000001211e7824 */ /* 0x000fe200078e0239 */
[----:B------:R-:W-:Y:S02]  /*12a0*/  LOP3.LUT R50, R50, R51, RZ, 0x3c, !PT ;  /* 0x0000003332327212 */ /* 0x000fe400078e3cff */
[----:B------:R-:W-:Y:S01]  /*12b0*/  SHF.R.U32.HI R40, RZ, 0xb, R47 ;  /* 0x0000000bff287819 */ /* 0x000fe2000001162f */
[C---:B------:R-:W-:Y:S01]  /*12c0*/  IMAD R53, R32.reuse, -0x2bc865b, R53 ;  /* 0xfd4379a520357824 */ /* 0x040fe200078e0235 */
[----:B------:R-:W-:Y:S01]  /*12d0*/  LOP3.LUT R26, R25, R26, R29, 0x96, !PT ;  /* 0x0000001a191a7212 */ /* 0x000fe200078e961d */
[----:B------:R-:W-:Y:S01]  /*12e0*/  IMAD.WIDE.U32 R32, R32, 0x3f94a801, RZ ;  /* 0x3f94a80120207825 */ /* 0x000fe200078e00ff */
[----:B------:R-:W-:-:S02]  /*12f0*/  SHF.R.U64 R31, R50, 0xb, R47 ;  /* 0x0000000b321f7819 */ /* 0x000fc4000000122f */
[----:B------:R-:W-:Y:S01]  /*1300*/  LOP3.LUT R32, R40, R47, RZ, 0x3c, !PT ;  /* 0x0000002f28207212 */ /* 0x000fe200078e3cff */
[----:B------:R-:W-:Y:S01]  /*1310*/  IMAD.IADD R33, R33, 0x1, R53 ;  /* 0x0000000121217824 */ /* 0x000fe200078e0235 */
[----:B------:R-:W-:Y:S02]  /*1320*/  SHF.R.U32.HI R29, RZ, 0x1c, R52 ;  /* 0x0000001cff1d7819 */ /* 0x000fe40000011634 */
[----:B------:R-:W-:Y:S02]  /*1330*/  SHF.R.U64 R47, R12, 0x1d, R21 ;  /* 0x0000001d0c2f7819 */ /* 0x000fe40000001215 */
[----:B------:R-:W-:Y:S02]  /*1340*/  LOP3.LUT R29, R29, R52, RZ, 0x3c, !PT ;  /* 0x000000341d1d7212 */ /* 0x000fe400078e3cff */
[----:B------:R-:W-:Y:S02]  /*1350*/  LOP3.LUT R31, R31, R50, RZ, 0x3c, !PT ;  /* 0x000000321f1f7212 */ /* 0x000fe400078e3cff */
[----:B------:R-:W-:-:S02]  /*1360*/  LOP3.LUT R40, R47, R12, RZ, 0x3c, !PT ;  /* 0x0000000c2f287212 */ /* 0x000fc400078e3cff */
[----:B--2---:R-:W-:-:S04]  /*1370*/  ISETP.NE.U32.AND P0, PT, R16, -0x1, PT ;  /* 0xffffffff1000780c */ /* 0x004fc80003f05070 */
[----:B------:R-:W-:-:S13]  /*1380*/  ISETP.NE.AND.EX P0, PT, R17, -0x1, PT, P0 ;  /* 0xffffffff1100780c */ /* 0x000fda0003f05300 */
[----:B------:R-:W-:Y:S05]  /*1390*/  @P0 BRA `(.L_x_12) ;  /* 0x0000000000180947 */ /* 0x000fea0003800000 */
[----:B------:R-:W-:Y:S02]  /*13a0*/  IMAD.MOV.U32 R16, RZ, RZ, -0x1 ;  /* 0xffffffffff107424 */ /* 0x000fe400078e00ff */
[----:B------:R-:W-:-:S06]  /*13b0*/  IMAD.MOV.U32 R17, RZ, RZ, -0x1 ;  /* 0xffffffffff117424 */ /* 0x000fcc00078e00ff */
[----:B------:R-:W2:Y:S02]  /*13c0*/  ATOMG.E.CAS.64.STRONG.GPU PT, R16, [R48], R16, R18 ;  /* 0x00000010301073a9 */ /* 0x000ea400001ee512 */
[----:B--2---:R-:W-:-:S04]  /*13d0*/  ISETP.NE.U32.AND P0, PT, R16, -0x1, PT ;  /* 0xffffffff1000780c */ /* 0x004fc80003f05070 */
[----:B------:R-:W-:-:S13]  /*13e0*/  ISETP.NE.AND.EX P0, PT, R17, -0x1, PT, P0 ;  /* 0xffffffff1100780c */ /* 0x000fda0003f05300 */
[----:B------:R-:W-:Y:S05]  /*13f0*/  @!P0 BRA `(.L_x_13) ;  /* 0x0000006400c08947 */ /* 0x000fea0003800000 */
.L_x_12:
[----:B------:R-:W-:-:S04]  /*1400*/  ISETP.NE.U32.AND P0, PT, R16, R18, PT ;  /* 0x000000121000720c */ /* 0x000fc80003f05070 */
[----:B------:R-:W-:-:S13]  /*1410*/  ISETP.NE.AND.EX P0, PT, R17, R19, PT, P0 ;  /* 0x000000131100720c */ /* 0x000fda0003f05300 */
[----:B------:R-:W-:Y:S05]  /*1420*/  @!P0 BRA `(.L_x_14) ;  /* 0x0000006400a48947 */ /* 0x000fea0003800000 */
[----:B------:R-:W-:Y:S02]  /*1430*/  SHF.L.W.U32.HI R7, R38, 0x3, R35 ;  /* 0x0000000326077819 */ /* 0x000fe40000010e23 */
[----:B------:R-:W-:Y:S02]  /*1440*/  SHF.L.W.U32.HI R16, R35, 0x3, R38 ;  /* 0x0000000323107819 */ /* 0x000fe40000010e26 */
[----:B------:R-:W-:Y:S02]  /*1450*/  LOP3.LUT R17, R7, R38, RZ, 0x3c, !PT ;  /* 0x0000002607117212 */ /* 0x000fe400078e3cff */
[----:B------:R-:W-:-:S03]  /*1460*/  LOP3.LUT R7, R16, R35, RZ, 0x3c, !PT ;  /* 0x0000002310077212 */ /* 0x000fc600078e3cff */
[----:B------:R-:W-:Y:S02]  /*1470*/  IMAD R48, R17, -0x4686f7ff, RZ ;  /* 0xb979080111307824 */ /* 0x000fe400078e02ff */
[----:B------:R-:W-:-:S04]  /*1480*/  IMAD.WIDE.U32 R16, R7, -0x4686f7ff, RZ ;  /* 0xb979080107107825 */ /* 0x000fc800078e00ff */
[----:B------:R-:W-:-:S04]  /*1490*/  IMAD R7, R7, -0x1e64fe5c, R48 ;  /* 0xe19b01a407077824 */ /* 0x000fc800078e0230 */
[----:B------:R-:W-:-:S05]  /*14a0*/  IMAD.IADD R48, R17, 0x1, R7 ;  /* 0x0000000111307824 */ /* 0x000fca00078e0207 */
[--C-:B------:R-:W-:Y:S02]  /*14b0*/  SHF.R.U32.HI R47, RZ, 0x2, R48.reuse ;  /* 0x00000002ff2f7819 */ /* 0x100fe40000011630 */
[--C-:B------:R-:W-:Y:S02]  /*14c0*/  SHF.R.U32.HI R17, RZ, 0x8, R48.reuse ;  /* 0x00000008ff117819 */ /* 0x100fe40000011630 */
[--C-:B------:R-:W-:Y:S02]  /*14d0*/  SHF.R.U32.HI R7, RZ, 0x13, R48.reuse ;  /* 0x00000013ff077819 */ /* 0x100fe40000011630 */
[----:B------:R-:W-:Y:S02]  /*14e0*/  LOP3.LUT R17, R16, R47, R17, 0x96, !PT ;  /* 0x0000002f10117212 */ /* 0x000fe400078e9611 */
[----:B------:R-:W-:Y:S02]  /*14f0*/  LOP3.LUT R7, R7, R48, RZ, 0x3c, !PT ;  /* 0x0000003007077212 */ /* 0x000fe400078e3cff */
[----:B------:R-:W-:-:S03]  /*1500*/  SHF.R.U64 R16, R17, 0x13, R48 ;  /* 0x0000001311107819 */ /* 0x000fc60000001230 */
[----:B------:R-:W-:Y:S01]  /*1510*/  IMAD R7, R7, 0x34e39801, RZ ;  /* 0x34e3980107077824 */ /* 0x000fe200078e02ff */
[----:B------:R-:W-:-:S05]  /*1520*/  LOP3.LUT R16, R16, R17, RZ, 0x3c, !PT ;  /* 0x0000001110107212 */ /* 0x000fca00078e3cff */
[C---:B------:R-:W-:Y:S02]  /*1530*/  IMAD R7, R16.reuse, -0x19f1d48b, R7 ;  /* 0xe60e2b7510077824 */ /* 0x040fe400078e0207 */
[----:B------:R-:W-:-:S04]  /*1540*/  IMAD.WIDE.U32 R16, R16, 0x34e39801, RZ ;  /* 0x34e3980110107825 */ /* 0x000fc800078e00ff */
[----:B------:R-:W-:-:S05]  /*1550*/  IMAD.IADD R17, R17, 0x1, R7 ;  /* 0x0000000111117824 */ /* 0x000fca00078e0207 */
[--C-:B------:R-:W-:Y:S02]  /*1560*/  SHF.R.U32.HI R16, RZ, 0x1d, R17.reuse ;  /* 0x0000001dff107819 */ /* 0x100fe40000011611 */
[----:B------:R-:W-:-:S04]  /*1570*/  SHF.R.U32.HI R7, RZ, 0x3, R17 ;  /* 0x00000003ff077819 */ /* 0x000fc80000011611 */
[----:B------:R-:W-:-:S04]  /*1580*/  LOP3.LUT R7, R16, R7, RZ, 0x3c, !PT ;  /* 0x0000000710077212 */ /* 0x000fc800078e3cff */
[----:B------:R-:W-:-:S04]  /*1590*/  LEA R48, P0, R7, R10, 0x3 ;  /* 0x0000000a07307211 */ /* 0x000fc800078018ff */
[----:B------:R-:W-:-:S05]  /*15a0*/  LEA.HI.X R49, R7, R11, RZ, 0x3, P0 ;  /* 0x0000000b07317211 */ /* 0x000fca00000f1cff */
[----:B------:R-:W2:Y:S02]  /*15b0*/  LDG.E.64 R16, desc[UR8][R48.64] ;  /* 0x0000000830107981 */ /* 0x000ea4000c1e1b00 */
        /* <DEDUP_REMOVED lines=9> */
.L_x_15:
[----:B------:R-:W-:-:S04]  /*1650*/  ISETP.NE.U32.AND P0, PT, R16, R18, PT ;  /* 0x000000121000720c */ /* 0x000fc80003f05070 */
[----:B------:R-:W-:-:S13]  /*1660*/  ISETP.NE.AND.EX P0, PT, R17, R19, PT, P0 ;  /* 0x000000131100720c */ /* 0x000fda0003f05300 */
[----:B------:R-:W-:Y:S05]  /*1670*/  @!P0 BRA `(.L_x_14) ;  /* 0x0000006400108947 */ /* 0x000fea0003800000 */
        /* <DEDUP_REMOVED lines=9> */
[C-C-:B------:R-:W-:Y:S02]  /*1710*/  SHF.R.U64 R48, R16.reuse, 0x1e, R47.reuse ;  /* 0x0000001e10307819 */ /* 0x140fe4000000122f */
[----:B------:R-:W-:Y:S02]  /*1720*/  SHF.R.U32.HI R7, RZ, 0xc, R47 ;  /* 0x0000000cff077819 */ /* 0x000fe4000001162f */
[----:B------:R-:W-:Y:S02]  /*1730*/  LOP3.LUT R17, R17, R47, RZ, 0x3c, !PT ;  /* 0x0000002f11117212 */ /* 0x000fe400078e3cff */
[----:B------:R-:W-:Y:S02]  /*1740*/  LOP3.LUT R48, R16, R48, R7, 0x96, !PT ;  /* 0x0000003010307212 */ /* 0x000fe400078e9607 */
[----:B------:R-:W-:-:S02]  /*1750*/  SHF.R.U32.HI R16, RZ, 0xf, R17 ;  /* 0x0000000fff107819 */ /* 0x000fc40000011611 */
[----:B------:R-:W-:Y:S02]  /*1760*/  SHF.R.U64 R7, R48, 0xf, R17 ;  /* 0x0000000f30077819 */ /* 0x000fe40000001211 */
[----:B------:R-:W-:Y:S02]  /*1770*/  LOP3.LUT R16, R16, R17, RZ, 0x3c, !PT ;  /* 0x0000001110107212 */ /* 0x000fe400078e3cff */
[----:B------:R-:W-:-:S03]  /*1780*/  LOP3.LUT R7, R7, R48, RZ, 0x3c, !PT ;  /* 0x0000003007077212 */ /* 0x000fc600078e3cff */
[----:B------:R-:W-:Y:S02]  /*1790*/  IMAD R48, R16, -0x6cee5fff, RZ ;  /* 0x9311a00110307824 */ /* 0x000fe400078e02ff */
[----:B------:R-:W-:-:S04]  /*17a0*/  IMAD.WIDE.U32 R16, R7, -0x6cee5fff, RZ ;  /* 0x9311a00107107825 */ /* 0x000fc800078e00ff */
[----:B------:R-:W-:-:S05]  /*17b0*/  IMAD R16, R7, -0x14121140, R48 ;  /* 0xebedeec007107824 */ /* 0x000fca00078e0230 */
[----:B------:R-:W-:-:S04]  /*17c0*/  IADD3 R16, PT, PT, R17, R16, RZ ;  /* 0x0000001011107210 */ /* 0x000fc80007ffe0ff */
[----:B------:R-:W-:-:S04]  /*17d0*/  SHF.R.U32.HI R7, RZ, 0x3, R16 ;  /* 0x00000003ff077819 */ /* 0x000fc80000011610 */
        /* <DEDUP_REMOVED lines=12> */
.L_x_16:
[----:B------:R-:W-:-:S04]  /*18a0*/  ISETP.NE.U32.AND P0, PT, R16, R18, PT ;  /* 0x000000121000720c */ /* 0x000fc80003f05070 */
[----:B------:R-:W-:-:S13]  /*18b0*/  ISETP.NE.AND.EX P0, PT, R17, R19, PT, P0 ;  /* 0x000000131100720c */ /* 0x000fda0003f05300 */
[----:B------:R-:W-:Y:S05]  /*18c0*/  @!P0 BRA `(.L_x_14) ;  /* 0x00000060007c8947 */ /* 0x000fea0003800000 */
[----:B------:R-:W-:Y:S01]  /*18d0*/  IMAD R7, R22, -0x21a4e000, RZ ;  /* 0xde5b200016077824 */ /* 0x000fe200078e02ff */
[----:B------:R-:W-:Y:S01]  /*18e0*/  SHF.R.U32.HI R47, RZ, 0x13, R21 ;  /* 0x00000013ff2f7819 */ /* 0x000fe20000011615 */
[----:B------:R-:W-:-:S04]  /*18f0*/  IMAD.WIDE.U32 R16, R20, -0x21a4e000, RZ ;  /* 0xde5b200014107825 */ /* 0x000fc800078e00ff */
[----:B------:R-:W-:Y:S01]  /*1900*/  IMAD R7, R20, 0x2ea04211, R7 ;  /* 0x2ea0421114077824 */ /* 0x000fe200078e0207 */
[----:B------:R-:W-:-:S03]  /*1910*/  LOP3.LUT R47, R12, R16, R47, 0x1e, !PT ;  /* 0x000000100c2f7212 */ /* 0x000fc600078e1e2f */
[----:B------:R-:W-:-:S05]  /*1920*/  IMAD.IADD R48, R17, 0x1, R7 ;  /* 0x0000000111307824 */ /* 0x000fca00078e0207 */
[----:B------:R-:W-:-:S04]  /*1930*/  LOP3.LUT R48, R48, R21, RZ, 0x3c, !PT ;  /* 0x0000001530307212 */ /* 0x000fc800078e3cff */
        /* <DEDUP_REMOVED lines=14> */
[----:B------:R-:W-:Y:S01]  /*1a20*/  IMAD R7, R7, -0x30120fff, RZ ;  /* 0xcfedf00107077824 */ /* 0x000fe200078e02ff */
[----:B------:R-:W-:-:S05]  /*1a30*/  LOP3.LUT R16, R16, R17, RZ, 0x3c, !PT ;  /* 0x0000001110107212 */ /* 0x000fca00078e3cff */
[C---:B------:R-:W-:Y:S02]  /*1a40*/  IMAD R7, R16.reuse, -0x105dc5bb, R7 ;  /* 0xefa23a4510077824 */ /* 0x040fe400078e0207 */
[----:B------:R-:W-:-:S04]  /*1a50*/  IMAD.WIDE.U32 R16, R16, -0x30120fff, RZ ;  /* 0xcfedf00110107825 */ /* 0x000fc800078e00ff */
        /* <DEDUP_REMOVED lines=16> */
.L_x_17:
[----:B------:R-:W-:-:S04]  /*1b60*/  ISETP.NE.U32.AND P0, PT, R16, R18, PT ;  /* 0x000000121000720c */ /* 0x000fc80003f05070 */
[----:B------:R-:W-:-:S13]  /*1b70*/  ISETP.NE.AND.EX P0, PT, R17, R19, PT, P0 ;  /* 0x000000131100720c */ /* 0x000fda0003f05300 */
[----:B------:R-:W-:Y:S05]  /*1b80*/  @!P0 BRA `(.L_x_14) ;  /* 0x0000005c00cc8947 */ /* 0x000fea0003800000 */
[----:B------:R-:W-:Y:S01]  /*1b90*/  IMAD R7, R22, 0x7796c800, RZ ;  /* 0x7796c80016077824 */ /* 0x000fe200078e02ff */
[----:B------:R-:W-:Y:S01]  /*1ba0*/  SHF.R.U32.HI R47, RZ, 0x15, R21 ;  /* 0x00000015ff2f7819 */ /* 0x000fe20000011615 */
[----:B------:R-:W-:-:S04]  /*1bb0*/  IMAD.WIDE.U32 R16, R20, 0x7796c800, RZ ;  /* 0x7796c80014107825 */ /* 0x000fc800078e00ff */
[----:B------:R-:W-:Y:S01]  /*1bc0*/  IMAD R7, R20, -0x7457ef7c, R7 ;  /* 0x8ba8108414077824 */ /* 0x000fe200078e0207 */
        /* <DEDUP_REMOVED lines=12> */
[----:B------:R-:W-:Y:S02]  /*1c90*/  SHF.R.U64 R7, R16, 0x17, R17 ;  /* 0x0000001710077819 */ /* 0x000fe40000001211 */
[----:B------:R-:W-:Y:S02]  /*1ca0*/  LOP3.LUT R50, R50, R17, RZ, 0x3c, !PT ;  /* 0x0000001132327212 */ /* 0x000fe400078e3cff */
[----:B------:R-:W-:Y:S02]  /*1cb0*/  LOP3.LUT R7, R7, R16, RZ, 0x3c, !PT ;  /* 0x0000001007077212 */ /* 0x000fe400078e3cff */
[--C-:B------:R-:W-:Y:S02]  /*1cc0*/  SHF.R.U32.HI R17, RZ, 0x1e, R50.reuse ;  /* 0x0000001eff117819 */ /* 0x100fe40000011632 */
[----:B------:R-:W-:-:S02]  /*1cd0*/  SHF.R.U64 R48, R7, 0x1e, R50 ;  /* 0x0000001e07307819 */ /* 0x000fc40000001232 */
[----:B------:R-:W-:Y:S02]  /*1ce0*/  LOP3.LUT R17, R17, R50, RZ, 0x3c, !PT ;  /* 0x0000003211117212 */ /* 0x000fe400078e3cff */
[----:B------:R-:W-:Y:S02]  /*1cf0*/  LOP3.LUT R48, R48, R7, RZ, 0x3c, !PT ;  /* 0x0000000730307212 */ /* 0x000fe400078e3cff */
[--C-:B------:R-:W-:Y:S02]  /*1d00*/  SHF.R.U32.HI R16, RZ, 0x1a, R17.reuse ;  /* 0x0000001aff107819 */ /* 0x100fe40000011611 */
[----:B------:R-:W-:Y:S02]  /*1d10*/  SHF.R.U64 R7, R48, 0x1a, R17 ;  /* 0x0000001a30077819 */ /* 0x000fe40000001211 */
[----:B------:R-:W-:Y:S02]  /*1d20*/  LOP3.LUT R16, R16, R17, RZ, 0x3c, !PT ;  /* 0x0000001110107212 */ /* 0x000fe400078e3cff */
[----:B------:R-:W-:-:S03]  /*1d30*/  LOP3.LUT R7, R7, R48, RZ, 0x3c, !PT ;  /* 0x0000003007077212 */ /* 0x000fc600078e3cff */
[----:B------:R-:W-:Y:S02]  /*1d40*/  IMAD R48, R16, -0x63980fff, RZ ;  /* 0x9c67f00110307824 */ /* 0x000fe400078e02ff */
[----:B------:R-:W-:-:S04]  /*1d50*/  IMAD.WIDE.U32 R16, R7, -0x63980fff, RZ ;  /* 0x9c67f00107107825 */ /* 0x000fc800078e00ff */
[----:B------:R-:W-:-:S04]  /*1d60*/  IMAD R7, R7, -0xdd11333, R48 ;  /* 0xf22eeccd07077824 */ /* 0x000fc800078e0230 */
        /* <DEDUP_REMOVED lines=16> */
.L_x_18:
        /* <DEDUP_REMOVED lines=44> */
.L_x_19:
[----:B------:R-:W-:-:S04]  /*2130*/  ISETP.NE.U32.AND P0, PT, R16, R18, PT ;  /* 0x000000121000720c */ /* 0x000fc80003f05070 */
[----:B------:R-:W-:-:S13]  /*2140*/  ISETP.NE.AND.EX P0, PT, R17, R19, PT, P0 ;  /* 0x000000131100720c */ /* 0x000fda0003f05300 */
[----:B------:R-:W-:Y:S05]  /*2150*/  @!P0 BRA `(.L_x_14) ;  /* 0x0000005800588947 */ /* 0x000fea0003800000 */
[----:B------:R-:W-:Y:S01]  /*2160*/  IMAD R7, R20, 0x423bcb64, RZ ;  /* 0x423bcb6414077824 */ /* 0x000fe200078e02ff */
[--C-:B------:R-:W-:Y:S02]  /*2170*/  SHF.R.U32.HI R48, RZ, 0x1e, R21.reuse ;  /* 0x0000001eff307819 */ /* 0x100fe40000011615 */
[----:B------:R-:W-:Y:S02]  /*2180*/  SHF.R.U64 R47, R12, 0x1e, R21 ;  /* 0x0000001e0c2f7819 */ /* 0x000fe40000001215 */
[----:B------:R-:W-:Y:S02]  /*2190*/  LOP3.LUT R48, R21, R7, R48, 0x1e, !PT ;  /* 0x0000000715307212 */ /* 0x000fe400078e1e30 */
[----:B------:R-:W-:-:S04]  /*21a0*/  LOP3.LUT R47, R47, R12, RZ, 0x3c, !PT ;  /* 0x0000000c2f2f7212 */ /* 0x000fc800078e3cff */
        /* <DEDUP_REMOVED lines=32> */
.L_x_20:
        /* <DEDUP_REMOVED lines=46> */
.L_x_21:
        /* <DEDUP_REMOVED lines=39> */
.L_x_22:
        /* <DEDUP_REMOVED lines=42> */
.L_x_23:
        /* <DEDUP_REMOVED lines=39> */
.L_x_24:
        /* <DEDUP_REMOVED lines=13> */
[----:B------:R-:W-:Y:S02]  /*2ee0*/  LOP3.LUT R44, R17, R16, RZ, 0x3c, !PT ;  /* 0x00000010112c7212 */ /* 0x000fe400078e3cff */
[----:B------:R-:W-:Y:S02]  /*2ef0*/  LOP3.LUT R16, R7, R43, RZ, 0x3c, !PT ;  /* 0x0000002b07107212 */ /* 0x000fe400078e3cff */
[----:B------:R-:W-:Y:S02]  /*2f00*/  SHF.R.U64 R17, R44, 0xc, R43 ;  /* 0x0000000c2c117819 */ /* 0x000fe4000000122b */
[----:B------:R-:W-:-:S02]  /*2f10*/  SHF.R.U32.HI R7, RZ, 0x1a, R16 ;  /* 0x0000001aff077819 */ /* 0x000fc40000011610 */
[----:B------:R-:W-:Y:S02]  /*2f20*/  LOP3.LUT R17, R17, R44, RZ, 0x3c, !PT ;  /* 0x0000002c11117212 */ /* 0x000fe400078e3cff */
        /* <DEDUP_REMOVED lines=20> */
.L_x_25:
[----:B------:R-:W-:-:S04]  /*3070*/  ISETP.NE.U32.AND P0, PT, R16, R18, PT ;  /* 0x000000121000720c */ /* 0x000fc80003f05070 */
[----:B------:R-:W-:-:S13]  /*3080*/  ISETP.NE.AND.EX P0, PT, R17, R19, PT, P0 ;  /* 0x000000131100720c */ /* 0x000fda0003f05300 */
[----:B------:R-:W-:Y:S05]  /*3090*/  @!P0 BRA `(.L_x_14) ;  /* 0x0000004800888947 */ /* 0x000fea0003800000 */
[----:B------:R-:W-:Y:S01]  /*30a0*/  IMAD R7, R22, -0x69380000, RZ ;  /* 0x96c8000016077824 */ /* 0x000fe200078e02ff */
[----:B------:R-:W-:Y:S01]  /*30b0*/  SHF.R.U32.HI R43, RZ, 0xd, R21 ;  /* 0x0000000dff2b7819 */ /* 0x000fe20000011615 */
[----:B------:R-:W-:-:S04]  /*30c0*/  IMAD.WIDE.U32 R16, R20, -0x69380000, RZ ;  /* 0x96c8000014107825 */ /* 0x000fc800078e00ff */
        /* <DEDUP_REMOVED lines=12> */
[----:B------:R-:W-:-:S04]  /*3190*/  SHF.R.U32.HI R44, RZ, 0x18, R43 ;  /* 0x00000018ff2c7819 */ /* 0x000fc8000001162b */
[----:B------:R-:W-:Y:S02]  /*31a0*/  LOP3.LUT R44, R44, R43, RZ, 0x3c, !PT ;  /* 0x0000002b2c2c7212 */ /* 0x000fe400078e3cff */
[----:B------:R-:W-:Y:S02]  /*31b0*/  SHF.R.U64 R43, R16, 0x18, R43 ;  /* 0x00000018102b7819 */ /* 0x000fe4000000122b */
[--C-:B------:R-:W-:Y:S02]  /*31c0*/  SHF.R.U32.HI R17, RZ, 0x7, R44.reuse ;  /* 0x00000007ff117819 */ /* 0x100fe4000001162c */
[----:B------:R-:W-:Y:S02]  /*31d0*/  SHF.R.U32.HI R7, RZ, 0x15, R44 ;  /* 0x00000015ff077819 */ /* 0x000fe4000001162c */
[----:B------:R-:W-:Y:S02]  /*31e0*/  LOP3.LUT R17, R17, R43, R16, 0x96, !PT ;  /* 0x0000002b11117212 */ /* 0x000fe400078e9610 */
[----:B------:R-:W-:-:S02]  /*31f0*/  LOP3.LUT R7, R7, R44, RZ, 0x3c, !PT ;  /* 0x0000002c07077212 */ /* 0x000fc400078e3cff */
        /* <DEDUP_REMOVED lines=15> */
[----:B------:R-:W-:Y:S01]  /*32f0*/  IMAD.MOV.U32 R16, RZ, RZ, -0x1 ;  /* 0xffffffffff107424 */ /* 0x000fe200078e00ff */
[----:B------:R-:W-:-:S06]  /*3300*/  MOV R17, 0xffffffff ;  /* 0xffffffff00117802 */ /* 0x000fcc0000000f00 */
[----:B------:R-:W2:Y:S02]  /*3310*/  ATOMG.E.CAS.64.STRONG.GPU PT, R16, [R44], R16, R18 ;  /* 0x000000102c1073a9 */ /* 0x000ea400001ee512 */
[----:B--2---:R-:W-:-:S04]  /*3320*/  ISETP.NE.U32.AND P0, PT, R16, -0x1, PT ;  /* 0xffffffff1000780c */ /* 0x004fc80003f05070 */
[----:B------:R-:W-:-:S13]  /*3330*/  ISETP.NE.AND.EX P0, PT, R17, -0x1, PT, P0 ;  /* 0xffffffff1100780c */ /* 0x000fda0003f05300 */
[----:B------:R-:W-:Y:S05]  /*3340*/  @!P0 BRA `(.L_x_13) ;  /* 0x0000004400ec8947 */ /* 0x000fea0003800000 */
.L_x_26:
        /* <DEDUP_REMOVED lines=13> */
[--C-:B------:R-:W-:Y:S02]  /*3420*/  LOP3.LUT R17, R16, R17, R42.reuse, 0x96, !PT ;  /* 0x0000001110117212 */ /* 0x100fe400078e962a */
        /* <DEDUP_REMOVED lines=22> */
.L_x_27:
        /* <DEDUP_REMOVED lines=42> */
.L_x_28:
        /* <DEDUP_REMOVED lines=39> */
.L_x_29:
        /* <DEDUP_REMOVED lines=12> */
[--C-:B------:R-:W-:Y:S02]  /*3b60*/  SHF.R.U64 R17, R16, 0x14, R40.reuse ;  /* 0x0000001410117819 */ /* 0x100fe40000001228 */
[----:B------:R-:W-:Y:S02]  /*3b70*/  LOP3.LUT R39, R39, R40, RZ, 0x3c, !PT ;  /* 0x0000002827277212 */ /* 0x000fe400078e3cff */
[----:B------:R-:W-:Y:S02]  /*3b80*/  LOP3.LUT R17, R17, R16, RZ, 0x3c, !PT ;  /* 0x0000001011117212 */ /* 0x000fe400078e3cff */
[----:B------:R-:W-:Y:S02]  /*3b90*/  SHF.R.U32.HI R16, RZ, 0x1d, R39 ;  /* 0x0000001dff107819 */ /* 0x000fe40000011627 */
[----:B------:R-:W-:-:S02]  /*3ba0*/  SHF.R.U32.HI R40, RZ, 0xc, R40 ;  /* 0x0000000cff287819 */ /* 0x000fc40000011628 */
[C---:B------:R-:W-:Y:S02]  /*3bb0*/  SHF.R.U64 R7, R17.reuse, 0x1d, R39 ;  /* 0x0000001d11077819 */ /* 0x040fe40000001227 */
[----:B------:R-:W-:Y:S02]  /*3bc0*/  LOP3.LUT R16, R16, R39, RZ, 0x3c, !PT ;  /* 0x0000002710107212 */ /* 0x000fe400078e3cff */
[----:B------:R-:W-:-:S03]  /*3bd0*/  LOP3.LUT R7, R17, R40, R7, 0x96, !PT ;  /* 0x0000002811077212 */ /* 0x000fc600078e9607 */
[----:B------:R-:W-:Y:S02]  /*3be0*/  IMAD R40, R16, 0x45068801, RZ ;  /* 0x4506880110287824 */ /* 0x000fe400078e02ff */
[----:B------:R-:W-:-:S04]  /*3bf0*/  IMAD.WIDE.U32 R16, R7, 0x45068801, RZ ;  /* 0x4506880107107825 */ /* 0x000fc800078e00ff */
[----:B------:R-:W-:-:S04]  /*3c00*/  IMAD R16, R7, -0x4d0e2a3, R40 ;  /* 0xfb2f1d5d07107824 */ /* 0x000fc800078e0228 */
        /* <DEDUP_REMOVED lines=14> */
.L_x_30:
[----:B------:R-:W-:-:S04]  /*3cf0*/  ISETP.NE.U32.AND P0, PT, R16, R18, PT ;  /* 0x000000121000720c */ /* 0x000fc80003f05070 */
[----:B------:R-:W-:-:S13]  /*3d00*/  ISETP.NE.AND.EX P0, PT, R17, R19, PT, P0 ;  /* 0x000000131100720c */ /* 0x000fda0003f05300 */
[----:B------:R-:W-:Y:S05]  /*3d10*/  @!P0 BRA `(.L_x_14) ;  /* 0x0000003c00688947 */ /* 0x000fea0003800000 */
[----:B------:R-:W-:Y:S01]  /*3d20*/  IMAD R7, R20, -0x21a4e000, RZ ;  /* 0xde5b200014077824 */ /* 0x000fe200078e02ff */
        /* <DEDUP_REMOVED lines=16> */
[----:B------:R-:W-:Y:S01]  /*3e30*/  SHF.R.U32.HI R7, RZ, 0xc, R17 ;  /* 0x0000000cff077819 */ /* 0x000fe20000011611 */
[----:B------:R-:W-:-:S03]  /*3e40*/  IMAD R17, R17, -0x28a32fff, RZ ;  /* 0xd75cd00111117824 */ /* 0x000fc600078e02ff */
[----:B------:R-:W-:-:S04]  /*3e50*/  LOP3.LUT R7, R40, R7, RZ, 0x3c, !PT ;  /* 0x0000000728077212 */ /* 0x000fc800078e3cff */
[----:B------:R-:W-:-:S05]  /*3e60*/  LOP3.LUT R16, R7, R39, R16, 0x96, !PT ;  /* 0x0000002707107212 */ /* 0x000fca00078e9610 */
        /* <DEDUP_REMOVED lines=16> */
.L_x_31:
        /* <DEDUP_REMOVED lines=37> */
.L_x_32:
        /* <DEDUP_REMOVED lines=16> */
[----:B------:R-:W-:Y:S01]  /*42c0*/  SHF.R.U32.HI R16, RZ, 0x2, R7 ;  /* 0x00000002ff107819 */ /* 0x000fe20000011607 */
[----:B------:R-:W-:-:S03]  /*42d0*/  IMAD R7, R7, -0x712ebfff, RZ ;  /* 0x8ed1400107077824 */ /* 0x000fc600078e02ff */
[----:B------:R-:W-:-:S05]  /*42e0*/  LOP3.LUT R16, R16, R17, R35, 0x96, !PT ;  /* 0x0000001110107212 */ /* 0x000fca00078e9623 */
        /* <DEDUP_REMOVED lines=18> */
.L_x_33:
[----:B------:R-:W-:-:S04]  /*4410*/  ISETP.NE.U32.AND P0, PT, R16, R18, PT ;  /* 0x000000121000720c */ /* 0x000fc80003f05070 */
[----:B------:R-:W-:-:S13]  /*4420*/  ISETP.NE.AND.EX P0, PT, R17, R19, PT, P0 ;  /* 0x000000131100720c */ /* 0x000fda0003f05300 */
[----:B------:R-:W-:Y:S05]  /*4430*/  @!P0 BRA `(.L_x_14) ;  /* 0x0000003400a08947 */ /* 0x000fea0003800000 */
[----:B------:R-:W-:Y:S01]  /*4440*/  IMAD.SHL.U32 R7, R22, 0x20000000, RZ ;  /* 0x2000000016077824 */ /* 0x000fe200078e00ff */
[----:B------:R-:W-:Y:S01]  /*4450*/  SHF.R.U32.HI R35, RZ, 0x3, R21 ;  /* 0x00000003ff237819 */ /* 0x000fe20000011615 */
[----:B------:R-:W-:-:S04]  /*4460*/  IMAD.WIDE.U32 R16, R20, 0x20000000, RZ ;  /* 0x2000000014107825 */ /* 0x000fc800078e00ff */
        /* <DEDUP_REMOVED lines=14> */
[----:B------:R-:W-:Y:S01]  /*4550*/  SHF.R.U32.HI R7, RZ, 0x11, R35 ;  /* 0x00000011ff077819 */ /* 0x000fe20000011623 */
[----:B------:R-:W-:-:S03]  /*4560*/  IMAD R35, R35, 0x69507001, RZ ;  /* 0x6950700123237824 */ /* 0x000fc600078e02ff */
[----:B------:R-:W-:-:S04]  /*4570*/  LOP3.LUT R7, R7, R17, R22, 0x96, !PT ;  /* 0x0000001107077212 */ /* 0x000fc800078e9616 */
        /* <DEDUP_REMOVED lines=14> */
[----:B------:R-:W-:Y:S02]  /*4660*/  IMAD.MOV.U32 R37, RZ, RZ, -0x1 ;  /* 0xffffffffff257424 */ /* 0x000fe400078e00ff */
[----:B------:R-:W-:Y:S02]  /*4670*/  IMAD.MOV.U32 R38, RZ, RZ, R18 ;  /* 0x000000ffff267224 */ /* 0x000fe400078e0012 */
[----:B------:R-:W-:-:S05]  /*4680*/  IMAD.MOV.U32 R39, RZ, RZ, R19 ;  /* 0x000000ffff277224 */ /* 0x000fca00078e0013 */
[----:B------:R-:W2:Y:S02]  /*4690*/  ATOMG.E.CAS.64.STRONG.GPU PT, R16, [R16], R36, R38 ;  /* 0x00000024101073a9 */ /* 0x000ea400001ee526 */
[----:B--2---:R-:W-:-:S04]  /*46a0*/  ISETP.NE.U32.AND P0, PT, R16, -0x1, PT ;  /* 0xffffffff1000780c */ /* 0x004fc80003f05070 */
[----:B------:R-:W-:-:S13]  /*46b0*/  ISETP.NE.AND.EX P0, PT, R17, -0x1, PT, P0 ;  /* 0xffffffff1100780c */ /* 0x000fda0003f05300 */
[----:B------:R-:W-:Y:S05]  /*46c0*/  @!P0 BRA `(.L_x_13) ;  /* 0x00000034000c8947 */ /* 0x000fea0003800000 */
[----:B------:R-:W-:Y:S02]  /*46d0*/  IMAD.MOV.U32 R36, RZ, RZ, R16 ;  /* 0x000000ffff247224 */ /* 0x000fe400078e0010 */
[----:B------:R-:W-:-:S07]  /*46e0*/  IMAD.MOV.U32 R37, RZ, RZ, R17 ;  /* 0x000000ffff257224 */ /* 0x000fce00078e0011 */
.L_x_34:
        /* <DEDUP_REMOVED lines=42> */
.L_x_35:
[----:B------:R-:W-:-:S04]  /*4990*/  ISETP.NE.U32.AND P0, PT, R36, R18, PT ;  /* 0x000000122400720c */ /* 0x000fc80003f05070 */
[----:B------:R-:W-:-:S13]  /*49a0*/  ISETP.NE.AND.EX P0, PT, R37, R19, PT, P0 ;  /* 0x000000132500720c */ /* 0x000fda0003f05300 */
[----:B------:R-:W-:Y:S05]  /*49b0*/  @!P0 BRA `(.L_x_14) ;  /* 0x0000003000408947 */ /* 0x000fea0003800000 */
        /* <DEDUP_REMOVED lines=13> */
[----:B------:R-:W-:Y:S01]  /*4a90*/  MOV R36, 0xffffffff ;  /* 0xffffffff00247802 */ /* 0x000fe20000000f00 */
        /* <DEDUP_REMOVED lines=9> */
.L_x_36:
[----:B------:R-:W-:-:S04]  /*4b30*/  ISETP.NE.U32.AND P0, PT, R36, R18, PT ;  /* 0x000000122400720c */ /* 0x000fc80003f05070 */
[----:B------:R-:W-:-:S13]  /*4b40*/  ISETP.NE.AND.EX P0, PT, R37, R19, PT, P0 ;  /* 0x000000132500720c */ /* 0x000fda0003f05300 */
[----:B------:R-:W-:Y:S05]  /*4b50*/  @!P0 BRA `(.L_x_14) ;  /* 0x0000002c00d88947 */ /* 0x000fea0003800000 */
        /* <DEDUP_REMOVED lines=21> */
.L_x_37:
        /* <DEDUP_REMOVED lines=26> */
.L_x_38:
        /* <DEDUP_REMOVED lines=34> */
[----:B------:R-:W-:Y:S01]  /*5070*/  MOV R38, R18 ;  /* 0x0000001200267202 */ /* 0x000fe20000000f00 */
[----:B------:R-:W-:Y:S02]  /*5080*/  IMAD.MOV.U32 R37, RZ, RZ, -0x1 ;  /* 0xffffffffff257424 */ /* 0x000fe400078e00ff */
[----:B------:R-:W-:-:S05]  /*5090*/  IMAD.MOV.U32 R39, RZ, RZ, R19 ;  /* 0x000000ffff277224 */ /* 0x000fca00078e0013 */
[----:B------:R-:W2:Y:S02]  /*50a0*/  ATOMG.E.CAS.64.STRONG.GPU PT, R16, [R16], R36, R38 ;  /* 0x00000024101073a9 */ /* 0x000ea400001ee526 */
[----:B--2---:R-:W-:-:S04]  /*50b0*/  ISETP.NE.U32.AND P0, PT, R16, -0x1, PT ;  /* 0xffffffff1000780c */ /* 0x004fc80003f05070 */
[----:B------:R-:W-:-:S13]  /*50c0*/  ISETP.NE.AND.EX P0, PT, R17, -0x1, PT, P0 ;  /* 0xffffffff1100780c */ /* 0x000fda0003f05300 */
[----:B------:R-:W-:Y:S05]  /*50d0*/  @!P0 BRA `(.L_x_13) ;  /* 0x0000002800888947 */ /* 0x000fea0003800000 */
[----:B------:R-:W-:Y:S02]  /*50e0*/  IMAD.MOV.U32 R28, RZ, RZ, R16 ;  /* 0x000000ffff1c7224 */ /* 0x000fe400078e0010 */
[----:B------:R-:W-:-:S07]  /*50f0*/  IMAD.MOV.U32 R29, RZ, RZ, R17 ;  /* 0x000000ffff1d7224 */ /* 0x000fce00078e0011 */
.L_x_39:
        /* <DEDUP_REMOVED lines=19> */
[----:B------:R-:W-:Y:S02]  /*5230*/  SHF.R.U64 R25, R16, 0x1c, R25 ;  /* 0x0000001c10197819 */ /* 0x000fe40000001219 */
[----:B------:R-:W-:Y:S01]  /*5240*/  SHF.R.U32.HI R7, RZ, 0x1, R17 ;  /* 0x00000001ff077819 */ /* 0x000fe20000011611 */
[----:B------:R-:W-:-:S03]  /*5250*/  IMAD R17, R17, 0x22ce8001, RZ ;  /* 0x22ce800111117824 */ /* 0x000fc600078e02ff */
[----:B------:R-:W-:-:S04]  /*5260*/  LOP3.LUT R7, R22, R7, RZ, 0x3c, !PT ;  /* 0x0000000716077212 */ /* 0x000fc800078e3cff */
[----:B------:R-:W-:-:S05]  /*5270*/  LOP3.LUT R16, R7, R25, R16, 0x96, !PT ;  /* 0x0000001907107212 */ /* 0x000fca00078e9610 */
        /* <DEDUP_REMOVED lines=22> */
.L_x_40:
        /* <DEDUP_REMOVED lines=13> */
[--C-:B------:R-:W-:Y:S02]  /*54b0*/  SHF.R.U64 R17, R16, 0x17, R25.reuse ;  /* 0x0000001710117819 */ /* 0x100fe40000001219 */
[----:B------:R-:W-:Y:S02]  /*54c0*/  SHF.R.U32.HI R7, RZ, 0x17, R25 ;  /* 0x00000017ff077819 */ /* 0x000fe40000011619 */
[----:B------:R-:W-:Y:S02]  /*54d0*/  LOP3.LUT R17, R17, R23, R22, 0x96, !PT ;  /* 0x0000001711117212 */ /* 0x000fe400078e9616 */
[----:B------:R-:W-:-:S02]  /*54e0*/  LOP3.LUT R7, R7, R25, RZ, 0x3c, !PT ;  /* 0x0000001907077212 */ /* 0x000fc400078e3cff */
[----:B------:R-:W-:-:S03]  /*54f0*/  LOP3.LUT R16, R17, R16, RZ, 0x3c, !PT ;  /* 0x0000001011107212 */ /* 0x000fc600078e3cff */
[----:B------:R-:W-:-:S04]  /*5500*/  IMAD R7, R7, 0x6bf43001, RZ ;  /* 0x6bf4300107077824 */ /* 0x000fc800078e02ff */
        /* <DEDUP_REMOVED lines=22> */
.L_x_41:
[----:B------:R-:W-:-:S04]  /*5670*/  ISETP.NE.U32.AND P0, PT, R22, R18, PT ;  /* 0x000000121600720c */ /* 0x000fc80003f05070 */
[----:B------:R-:W-:-:S13]  /*5680*/  ISETP.NE.AND.EX P0, PT, R23, R19, PT, P0 ;  /* 0x000000131700720c */ /* 0x000fda0003f05300 */
[----:B------:R-:W-:Y:S05]  /*5690*/  @!P0 BRA `(.L_x_14) ;  /* 0x0000002400088947 */ /* 0x000fea0003800000 */
[----:B------:R-:W-:Y:S01]  /*56a0*/  IMAD R16, R20, 0x108ef2d9, RZ ;  /* 0x108ef2d914107824 */ /* 0x000fe200078e02ff */
[----:B------:R-:W-:-:S04]  /*56b0*/  LOP3.LUT R13, R21, R12, RZ, 0x3c, !PT ;  /* 0x0000000c150d7212 */ /* 0x000fc800078e3cff */
[----:B------:R-:W-:-:S04]  /*56c0*/  LOP3.LUT R16, R16, R21, RZ, 0x3c, !PT ;  /* 0x0000001510107212 */ /* 0x000fc800078e3cff */
[----:B------:R-:W-:Y:S02]  /*56d0*/  SHF.L.W.U32.HI R7, R13, 0xc, R16 ;  /* 0x0000000c0d077819 */ /* 0x000fe40000010e10 */
[----:B------:R-:W-:Y:S02]  /*56e0*/  SHF.L.W.U32.HI R13, R16, 0xc, R13 ;  /* 0x0000000c100d7819 */ /* 0x000fe40000010e0d */
[----:B------:R-:W-:Y:S02]  /*56f0*/  LOP3.LUT R7, R7, R16, RZ, 0x3c, !PT ;  /* 0x0000001007077212 */ /* 0x000fe400078e3cff */
[----:B------:R-:W-:-:S03]  /*5700*/  LOP3.LUT R21, R13, R21, R12, 0x96, !PT ;  /* 0x000000150d157212 */ /* 0x000fc600078e960c */
[----:B------:R-:W-:Y:S02]  /*5710*/  IMAD R16, R7, -0x7b4457ff, RZ ;  /* 0x84bba80107107824 */ /* 0x000fe400078e02ff */
[----:B------:R-:W-:-:S04]  /*5720*/  IMAD.WIDE.U32 R12, R21, -0x7b4457ff, RZ ;  /* 0x84bba801150c7825 */ /* 0x000fc800078e00ff */
[----:B------:R-:W-:-:S04]  /*5730*/  IMAD R7, R21, -0x2f70d03, R16 ;  /* 0xfd08f2fd15077824 */ /* 0x000fc800078e0210 */
[----:B------:R-:W-:-:S05]  /*5740*/  IMAD.IADD R7, R13, 0x1, R7 ;  /* 0x000000010d077824 */ /* 0x000fca00078e0207 */
[--C-:B------:R-:W-:Y:S02]  /*5750*/  SHF.R.U32.HI R17, RZ, 0xa, R7.reuse ;  /* 0x0000000aff117819 */ /* 0x100fe40000011607 */
[----:B------:R-:W-:Y:S02]  /*5760*/  SHF.R.U64 R13, R12, 0xa, R7 ;  /* 0x0000000a0c0d7819 */ /* 0x000fe40000001207 */
[----:B------:R-:W-:Y:S02]  /*5770*/  LOP3.LUT R17, R17, R7, RZ, 0x3c, !PT ;  /* 0x0000000711117212 */ /* 0x000fe400078e3cff */
[----:B------:R-:W-:Y:S02]  /*5780*/  LOP3.LUT R13, R13, R12, RZ, 0x3c, !PT ;  /* 0x0000000c0d0d7212 */ /* 0x000fe400078e3cff */
[--C-:B------:R-:W-:Y:S02]  /*5790*/  SHF.R.U32.HI R12, RZ, 0xf, R17.reuse ;  /* 0x0000000fff0c7819 */ /* 0x100fe40000011611 */
        /* <DEDUP_REMOVED lines=16> */
[----:B------:R-:W-:-:S05]  /*58a0*/  IMAD.MOV.U32 R17, RZ, RZ, -0x1 ;  /* 0xffffffffff117424 */ /* 0x000fca00078e00ff */
[----:B------:R-:W2:Y:S02]  /*58b0*/  ATOMG.E.CAS.64.STRONG.GPU PT, R12, [R12], R16, R18 ;  /* 0x000000100c0c73a9 */ /* 0x000ea400001ee512 */
[----:B--2---:R-:W-:-:S04]  /*58c0*/  ISETP.NE.U32.AND P0, PT, R12, -0x1, PT ;  /* 0xffffffff0c00780c */ /* 0x004fc80003f05070 */
[----:B------:R-:W-:-:S13]  /*58d0*/  ISETP.NE.AND.EX P0, PT, R13, -0x1, PT, P0 ;  /* 0xffffffff0d00780c */ /* 0x000fda0003f05300 */
[----:B------:R-:W-:Y:S05]  /*58e0*/  @!P0 BRA `(.L_x_13) ;  /* 0x0000002000848947 */ /* 0x000fea0003800000 */
[----:B------:R-:W-:Y:S01]  /*58f0*/  MOV R16, R12 ;  /* 0x0000000c00107202 */ /* 0x000fe20000000f00 */
[----:B------:R-:W-:-:S07]  /*5900*/  IMAD.MOV.U32 R17, RZ, RZ, R13 ;  /* 0x000000ffff117224 */ /* 0x000fce00078e000d */
.L_x_42:
[----:B------:R-:W-:-:S04]  /*5910*/  ISETP.NE.U32.AND P0, PT, R16, R18, PT ;  /* 0x000000121000720c */ /* 0x000fc80003f05070 */
[----:B------:R-:W-:-:S13]  /*5920*/  ISETP.NE.AND.EX P0, PT, R17, R19, PT, P0 ;  /* 0x000000131100720c */ /* 0x000fda0003f05300 */
[----:B------:R-:W-:Y:S05]  /*5930*/  @!P0 BRA `(.L_x_14) ;  /* 0x0000002000608947 */ /* 0x000fea0003800000 */
        /* <DEDUP_REMOVED lines=17> */
[----:B------:R-:W-:Y:S02]  /*5a50*/  IMAD.MOV.U32 R16, RZ, RZ, R12 ;  /* 0x000000ffff107224 */ /* 0x000fe400078e000c */
[----:B------:R-:W-:-:S07]  /*5a60*/  IMAD.MOV.U32 R17, RZ, RZ, R13 ;  /* 0x000000ffff117224 */ /* 0x000fce00078e000d */
.L_x_43:
[----:B------:R-:W-:-:S04]  /*5a70*/  ISETP.NE.U32.AND P0, PT, R16, R18, PT ;  /* 0x000000121000720c */ /* 0x000fc80003f05070 */
[----:B------:R-:W-:-:S13]  /*5a80*/  ISETP.NE.AND.EX P0, PT, R17, R19, PT, P0 ;  /* 0x000000131100720c */ /* 0x000fda0003f05300 */
[----:B------:R-:W-:Y:S05]  /*5a90*/  @!P0 BRA `(.L_x_14) ;  /* 0x0000002000088947 */ /* 0x000fea0003800000 */
        /* <DEDUP_REMOVED lines=15> */
.L_x_44:
[----:B------:R-:W-:-:S04]  /*5b90*/  ISETP.NE.U32.AND P0, PT, R16, R18, PT ;  /* 0x000000121000720c */ /* 0x000fc80003f05070 */
[----:B------:R-:W-:-:S13]  /*5ba0*/  ISETP.NE.AND.EX P0, PT, R17, R19, PT, P0 ;  /* 0x000000131100720c */ /* 0x000fda0003f05300 */
[----:B------:R-:W-:Y:S05]  /*5bb0*/  @!P0 BRA `(.L_x_14) ;  /* 0x0000001c00c08947 */ /* 0x000fea0003800000 */
        /* <DEDUP_REMOVED lines=17> */
.L_x_45:
[----:B------:R-:W-:-:S04]  /*5cd0*/  ISETP.NE.U32.AND P0, PT, R12, R18, PT ;  /* 0x000000120c00720c */ /* 0x000fc80003f05070 */
[----:B------:R-:W-:-:S13]  /*5ce0*/  ISETP.NE.AND.EX P0, PT, R13, R19, PT, P0 ;  /* 0x000000130d00720c */ /* 0x000fda0003f05300 */
[----:B------:R-:W-:Y:S05]  /*5cf0*/  @!P0 BRA `(.L_x_14) ;  /* 0x0000001c00708947 */ /* 0x000fea0003800000 */
[----:B------:R-:W0:Y:S01]  /*5d00*/  LDC.64 R10, c[0x3][0x10] ;  /* 0x00c00400ff0a7b82 */ /* 0x000e220000000a00 */
[----:B------:R-:W-:-:S04]  /*5d10*/  SHF.R.U64 R15, R8, 0x1c, R15 ;  /* 0x0000001c080f7819 */ /* 0x000fc8000000120f */
[----:B------:R-:W-:-:S03]  /*5d20*/  LOP3.LUT R12, R15, 0xff, R8, 0x48, !PT ;  /* 0x000000ff0f0c7812 */ /* 0x000fc600078e4808 */
[----:B------:R-:W1:Y:S02]  /*5d30*/  LDC.64 R8, c[0x0][0x388] ;  /* 0x0000e200ff087b82 */ /* 0x000e640000000a00 */
[----:B------:R-:W-:-:S04]  /*5d40*/  VIADD R12, R12, 0xa ;  /* 0x0000000a0c0c7836 */ /* 0x000fc80000000000 */
[----:B------:R-:W-:-:S05]  /*5d50*/  IMAD.IADD R7, R12, 0x1, R7 ;  /* 0x000000010c077824 */ /* 0x000fca00078e0207 */
[----:B0-----:R-:W-:-:S04]  /*5d60*/  ISETP.GE.U32.AND P0, PT, R7, R10, PT ;  /* 0x0000000a0700720c */ /* 0x001fc80003f06070 */
[----:B------:R-:W-:-:S04]  /*5d70*/  ISETP.GE.U32.AND.EX P0, PT, RZ, R11, PT, P0 ;  /* 0x0000000bff00720c */ /* 0x000fc80003f06100 */
[----:B------:R-:W-:-:S05]  /*5d80*/  SEL R16, R10, RZ, P0 ;  /* 0x000000ff0a107207 */ /* 0x000fca0000000000 */
[----:B------:R-:W-:-:S04]  /*5d90*/  IMAD.IADD R7, R7, 0x1, -R16 ;  /* 0x0000000107077824 */ /* 0x000fc800078e0a10 */
[----:B-1----:R-:W-:-:S05]  /*5da0*/  IMAD.WIDE.U32 R16, R7, 0x8, R8 ;  /* 0x0000000807107825 */ /* 0x002fca00078e0008 */
[----:B------:R-:W2:Y:S01]  /*5db0*/  LDG.E.64 R20, desc[UR8][R16.64] ;  /* 0x0000000810147981 */ /* 0x000ea2000c1e1b00 */
[----:B------:R-:W-:Y:S01]  /*5dc0*/  BSSY.RELIABLE B2, `(.L_x_46) ;  /* 0x00001c6000027945 */ /* 0x000fe20003800100 */
        /* <DEDUP_REMOVED lines=13> */
.L_x_47:
[----:B------:R-:W-:-:S04]  /*5ea0*/  ISETP.NE.U32.AND P0, PT, R20, R18, PT ;  /* 0x000000121400720c */ /* 0x000fc80003f05070 */
[----:B------:R-:W-:-:S13]  /*5eb0*/  ISETP.NE.AND.EX P0, PT, R21, R19, PT, P0 ;  /* 0x000000131500720c */ /* 0x000fda0003f05300 */
[----:B------:R-:W-:Y:S05]  /*5ec0*/  @!P0 BRA `(.L_x_48) ;  /* 0x0000001800d48947 */ /* 0x000fea0003800000 */
[----:B------:R-:W-:-:S04]  /*5ed0*/  IADD3 R7, PT, PT, R7, R12, RZ ;  /* 0x0000000c07077210 */ /* 0x000fc80007ffe0ff */
[----:B------:R-:W-:-:S04]  /*5ee0*/  ISETP.GE.U32.AND P0, PT, R7, R10, PT ;  /* 0x0000000a0700720c */ /* 0x000fc80003f06070 */
[----:B------:R-:W-:-:S04]  /*5ef0*/  ISETP.GE.U32.AND.EX P0, PT, RZ, R11, PT, P0 ;  /* 0x0000000bff00720c */ /* 0x000fc80003f06100 */
[----:B------:R-:W-:-:S05]  /*5f00*/  SEL R16, R10, RZ, P0 ;  /* 0x000000ff0a107207 */ /* 0x000fca0000000000 */
[----:B------:R-:W-:-:S04]  /*5f10*/  IMAD.IADD R7, R7, 0x1, -R16 ;  /* 0x0000000107077824 */ /* 0x000fc800078e0a10 */
[----:B------:R-:W-:-:S05]  /*5f20*/  IMAD.WIDE.U32 R16, R7, 0x8, R8 ;  /* 0x0000000807107825 */ /* 0x000fca00078e0008 */
        /* <DEDUP_REMOVED lines=14> */
.L_x_49:
[----:B------:R-:W-:-:S04]  /*6010*/  ISETP.NE.U32.AND P0, PT, R20, R18, PT ;  /* 0x000000121400720c */ /* 0x000fc80003f05070 */
[----:B------:R-:W-:-:S13]  /*6020*/  ISETP.NE.AND.EX P0, PT, R21, R19, PT, P0 ;  /* 0x000000131500720c */ /* 0x000fda0003f05300 */
[----:B------:R-:W-:Y:S05]  /*6030*/  @!P0 BRA `(.L_x_48) ;  /* 0x0000001800788947 */ /* 0x000fea0003800000 */
[----:B------:R-:W-:-:S05]  /*6040*/  IMAD.IADD R7, R7, 0x1, R12 ;  /* 0x0000000107077824 */ /* 0x000fca00078e020c */
        /* <DEDUP_REMOVED lines=19> */
.L_x_50:
        /* <DEDUP_REMOVED lines=23> */
.L_x_51:
        /* <DEDUP_REMOVED lines=23> */
.L_x_52:
        /* <DEDUP_REMOVED lines=23> */
.L_x_53:
        /* <DEDUP_REMOVED lines=23> */
.L_x_54:
        /* <DEDUP_REMOVED lines=23> */
.L_x_55:
        /* <DEDUP_REMOVED lines=23> */
.L_x_56:
        /* <DEDUP_REMOVED lines=23> */
.L_x_57:
        /* <DEDUP_REMOVED lines=23> */
.L_x_58:
        /* <DEDUP_REMOVED lines=23> */
.L_x_59:
        /* <DEDUP_REMOVED lines=23> */
.L_x_60:
        /* <DEDUP_REMOVED lines=23> */
.L_x_61:
        /* <DEDUP_REMOVED lines=23> */
.L_x_62:
        /* <DEDUP_REMOVED lines=23> */
.L_x_63:
        /* <DEDUP_REMOVED lines=23> */
.L_x_64:
        /* <DEDUP_REMOVED lines=23> */
.L_x_65:
        /* <DEDUP_REMOVED lines=23> */
.L_x_66:
        /* <DEDUP_REMOVED lines=21> */
.L_x_67:
[----:B------:R-:W-:-:S04]  /*79d0*/  ISETP.NE.U32.AND P0, PT, R10, R18, PT ;  /* 0x000000120a00720c */ /* 0x000fc80003f05070 */
[----:B------:R-:W-:-:S13]  /*79e0*/  ISETP.NE.AND.EX P0, PT, R11, R19, PT, P0 ;  /* 0x000000130b00720c */ /* 0x000fda0003f05300 */
[----:B------:R-:W-:Y:S05]  /*79f0*/  @P0 BREAK.RELIABLE B2 ;  /* 0x0000000000020942 */ /* 0x000fea0003800100 */
[----:B------:R-:W-:Y:S05]  /*7a00*/  @P0 BREAK.RELIABLE B1 ;  /* 0x0000000000010942 */ /* 0x000fea0003800100 */
[----:B------:R-:W-:Y:S05]  /*7a10*/  @P0 BRA `(.L_x_68) ;  /* 0x00000000001c0947 */ /* 0x000fea0003800000 */
.L_x_48:
[----:B------:R-:W-:Y:S05]  /*7a20*/  BSYNC.RELIABLE B2 ;  /* 0x0000000000027941 */ /* 0x000fea0003800100 */
.L_x_46:
[----:B------:R-:W0:Y:S01]  /*7a30*/  LDC.64 R8, c[0x0][0x390] ;  /* 0x0000e400ff087b82 */ /* 0x000e220000000a00 */
[----:B------:R-:W-:Y:S01]  /*7a40*/  IMAD.MOV.U32 R10, RZ, RZ, 0x1 ;  /* 0x00000001ff0a7424 */ /* 0x000fe200078e00ff */
[----:B------:R-:W-:-:S13]  /*7a50*/  ISETP.NE.AND P0, PT, R7, -0x1, PT ;  /* 0xffffffff0700780c */ /* 0x000fda0003f05270 */
[----:B------:R-:W-:Y:S05]  /*7a60*/  @!P0 BREAK.RELIABLE B1 ;  /* 0x0000000000018942 */ /* 0x000fea0003800100 */
[----:B0-----:R0:W-:Y:S01]  /*7a70*/  STG.E.U8 desc[UR8][R8.64], R10 ;  /* 0x0000000a08007986 */ /* 0x0011e2000c101108 */
[----:B------:R-:W-:Y:S05]  /*7a80*/  @P0 BRA `(.L_x_69) ;  /* 0x0000000000280947 */ /* 0x000fea0003800000 */
.L_x_68:
[----:B------:R-:W-:-:S05]  /*7a90*/  IMAD.MOV.U32 R6, RZ, RZ, 0x3 ;  /* 0x00000003ff067424 */ /* 0x000fca00078e00ff */
[----:B------:R1:W-:Y:S01]  /*7aa0*/  STS [R5+0x4], R6 ;  /* 0x0000040605007388 */ /* 0x0003e20000000800 */
[----:B------:R-:W-:Y:S05]  /*7ab0*/  BRA `(.L_x_70) ;  /* 0x000004d8000c7947 */ /* 0x000fea0003800000 */
.L_x_14:
[----:B------:R-:W0:Y:S01]  /*7ac0*/  LDC.64 R8, c[0x0][0x390] ;  /* 0x0000e400ff087b82 */ /* 0x000e220000000a00 */
[----:B------:R-:W-:-:S05]  /*7ad0*/  IMAD.MOV.U32 R5, RZ, RZ, 0x1 ;  /* 0x00000001ff057424 */ /* 0x000fca00078e00ff */
[----:B0-----:R1:W-:Y:S01]  /*7ae0*/  STG.E.U8 desc[UR8][R8.64], R5 ;  /* 0x0000000508007986 */ /* 0x0013e2000c101108 */
[----:B------:R-:W-:Y:S05]  /*7af0*/  BRA `(.L_x_69) ;  /* 0x00000000000c7947 */ /* 0x000fea0003800000 */
.L_x_13:
[----:B------:R-:W0:Y:S01]  /*7b00*/  LDC.64 R8, c[0x0][0x390] ;  /* 0x0000e400ff087b82 */ /* 0x000e220000000a00 */
[----:B------:R-:W-:-:S05]  /*7b10*/  IMAD.MOV.U32 R5, RZ, RZ, 0x1 ;  /* 0x00000001ff057424 */ /* 0x000fca00078e00ff */
[----:B0-----:R2:W-:Y:S02]  /*7b20*/  STG.E.U8 desc[UR8][R8.64], R5 ;  /* 0x0000000508007986 */ /* 0x0015e4000c101108 */
.L_x_69:
[----:B------:R-:W-:Y:S05]  /*7b30*/  BSYNC.RELIABLE B1 ;  /* 0x0000000000017941 */ /* 0x000fea0003800100 */
.L_x_11:
[----:B------:R-:W-:-:S04]  /*7b40*/  LOP3.LUT R7, R7, 0x3fffffff, RZ, 0xc0, !PT ;  /* 0x3fffffff07077812 */ /* 0x000fc800078ec0ff */
[----:B------:R-:W-:-:S05]  /*7b50*/  LOP3.LUT R7, R7, 0x40000000, RZ, 0xfc, !PT ;  /* 0x4000000007077812 */ /* 0x000fca00078efcff */
[----:B------:R3:W-:Y:S01]  /*7b60*/  STS [R6+0x388], R7 ;  /* 0x0003880706007388 */ /* 0x0007e20000000800 */
[----:B------:R-:W-:Y:S05]  /*7b70*/  BRA `(.L_x_70) ;  /* 0x000004d400dc7947 */ /* 0x000fea0003800000 */
.L_x_10:
[----:B------:R-:W-:-:S13]  /*7b80*/  ISETP.GT.AND P0, PT, R7, -0x40000001, PT ;  /* 0xbfffffff0700780c */ /* 0x000fda0003f04270 */
[----:B------:R-:W-:Y:S05]  /*7b90*/  @P0 BRA `(.L_x_70) ;  /* 0x000004d400d40947 */ /* 0x000fea0003800000 */
[----:B------:R-:W0:Y:S01]  /*7ba0*/  LDS R7, [R6+0x380] ;  /* 0x0003800006077984 */ /* 0x000e220000000800 */
[----:B------:R-:W-:Y:S03]  /*7bb0*/  BSSY.RECONVERGENT B1, `(.L_x_71) ;  /* 0x0000016000017945 */ /* 0x000fe60003800200 */
[----:B------:R-:W1:Y:S01]  /*7bc0*/  LDS R8, [R6+0x384] ;  /* 0x0003840006087984 */ /* 0x000e620000000800 */
[----:B0-----:R-:W-:Y:S02]  /*7bd0*/  LOP3.LUT R10, R7, 0x3fffffff, RZ, 0xc0, !PT ;  /* 0x3fffffff070a7812 */ /* 0x001fe400078ec0ff */
[----:B-1----:R-:W-:-:S04]  /*7be0*/  LOP3.LUT R9, R8, 0x80000000, RZ, 0xc0, !PT ;  /* 0x8000000008097812 */ /* 0x002fc800078ec0ff */
[----:B------:R-:W-:-:S04]  /*7bf0*/  ISETP.NE.U32.AND P0, PT, R9, -0x80000000, PT ;  /* 0x800000000900780c */ /* 0x000fc80003f05070 */
[----:B------:R-:W-:-:S13]  /*7c00*/  ISETP.NE.AND.EX P0, PT, R10, 0x3fffffff, PT, P0 ;  /* 0x3fffffff0a00780c */ /* 0x000fda0003f05300 */
[----:B------:R-:W-:Y:S05]  /*7c10*/  @P0 BRA `(.L_x_72) ;  /* 0x00000000003c0947 */ /* 0x000fea0003800000 */
[----:B------:R-:W0:Y:S02]  /*7c20*/  LDS R9, [R6+0x388] ;  /* 0x0003880006097984 */ /* 0x000e240000000800 */
[----:B0-----:R-:W-:-:S04]  /*7c30*/  SHF.R.U32.HI R9, RZ, 0xf, R9 ;  /* 0x0000000fff097819 */ /* 0x001fc80000011609 */
[----:B------:R-:W-:-:S05]  /*7c40*/  SGXT.U32 R10, R9, 0xf ;  /* 0x0000000f090a781a */ /* 0x000fca0000000000 */
[----:B------:R-:W-:-:S06]  /*7c50*/  IMAD R10, R10, 0xc, R5 ;  /* 0x0000000c0a0a7824 */ /* 0x000fcc00078e0205 */
[----:B------:R-:W0:Y:S02]  /*7c60*/  LDS R10, [R10+0x388] ;  /* 0x000388000a0a7984 */ /* 0x000e240000000800 */
[----:B0-----:R-:W-:-:S04]  /*7c70*/  LOP3.LUT R9, R10, 0xc0000000, RZ, 0xc0, !PT ;  /* 0xc00000000a097812 */ /* 0x001fc800078ec0ff */
[----:B------:R-:W-:-:S04]  /*7c80*/  ISETP.NE.AND P0, PT, R9, 0x40000000, PT ;  /* 0x400000000900780c */ /* 0x000fc80003f05270 */
[----:B------:R-:W-:-:S13]  /*7c90*/  ISETP.LT.U32.AND P0, PT, R10, -0x40000000, P0 ;  /* 0xc00000000a00780c */ /* 0x000fda0000701070 */
[----:B------:R-:W-:-:S04]  /*7ca0*/  @!P0 LOP3.LUT R9, R10, 0x3fffffff, RZ, 0xc0, !PT ;  /* 0x3fffffff0a098812 */ /* 0x000fc800078ec0ff */
[C---:B------:R-:W-:Y:S01]  /*7cb0*/  @!P0 SHF.L.U64.HI R12, R9.reuse, 0x1f, RZ ;  /* 0x0000001f090c8819 */ /* 0x040fe200000102ff */
[----:B------:R-:W-:-:S03]  /*7cc0*/  @!P0 IMAD.U32 R9, R9, -0x80000000, RZ ;  /* 0x8000000009098824 */ /* 0x000fc600078e00ff */
[----:B------:R-:W-:Y:S02]  /*7cd0*/  @!P0 LOP3.LUT R7, R12, 0xc0000000, R7, 0xf8, !PT ;  /* 0xc00000000c078812 */ /* 0x000fe400078ef807 */
[----:B------:R-:W-:-:S03]  /*7ce0*/  @!P0 LOP3.LUT R8, R9, 0x7fffffff, R8, 0xf8, !PT ;  /* 0x7fffffff09088812 */ /* 0x000fc600078ef808 */
[----:B------:R0:W-:Y:S04]  /*7cf0*/  @!P0 STS [R6+0x380], R7 ;  /* 0x0003800706008388 */ /* 0x0001e80000000800 */
[----:B------:R0:W-:Y:S02]  /*7d00*/  @!P0 STS [R6+0x384], R8 ;  /* 0x0003840806008388 */ /* 0x0001e40000000800 */
.L_x_72:
[----:B------:R-:W-:Y:S05]  /*7d10*/  BSYNC.RECONVERGENT B1 ;  /* 0x0000000000017941 */ /* 0x000fea0003800200 */
.L_x_71:
[----:B------:R-:W-:Y:S01]  /*7d20*/  LOP3.LUT R9, R8, 0x7fffffff, RZ, 0xc0, !PT ;  /* 0x7fffffff08097812 */ /* 0x000fe200078ec0ff */
[----:B------:R-:W-:Y:S03]  /*7d30*/  BSSY.RECONVERGENT B1, `(.L_x_73) ;  /* 0x000000f000017945 */ /* 0x000fe60003800200 */
[----:B------:R-:W-:-:S04]  /*7d40*/  ISETP.NE.U32.AND P0, PT, R9, 0x7fffffff, PT ;  /* 0x7fffffff0900780c */ /* 0x000fc80003f05070 */
[----:B------:R-:W-:-:S13]  /*7d50*/  ISETP.NE.AND.EX P0, PT, RZ, RZ, PT, P0 ;  /* 0x000000ffff00720c */ /* 0x000fda0003f05300 */
[----:B------:R-:W-:Y:S05]  /*7d60*/  @P0 BRA `(.L_x_74) ;  /* 0x00000000002c0947 */ /* 0x000fea0003800000 */
[----:B------:R-:W1:Y:S02]  /*7d70*/  LDS R9, [R6+0x388] ;  /* 0x0003880006097984 */ /* 0x000e640000000800 */
[----:B-1----:R-:W-:-:S05]  /*7d80*/  SGXT.U32 R10, R9, 0xf ;  /* 0x0000000f090a781a */ /* 0x002fca0000000000 */
[----:B------:R-:W-:-:S06]  /*7d90*/  IMAD R10, R10, 0xc, R5 ;  /* 0x0000000c0a0a7824 */ /* 0x000fcc00078e0205 */
[----:B------:R-:W1:Y:S02]  /*7da0*/  LDS R10, [R10+0x388] ;  /* 0x000388000a0a7984 */ /* 0x000e640000000800 */
[----:B-1----:R-:W-:-:S04]  /*7db0*/  LOP3.LUT R9, R10, 0xc0000000, RZ, 0xc0, !PT ;  /* 0xc00000000a097812 */ /* 0x002fc800078ec0ff */
[----:B------:R-:W-:-:S04]  /*7dc0*/  ISETP.NE.AND P0, PT, R9, 0x40000000, PT ;  /* 0x400000000900780c */ /* 0x000fc80003f05270 */
[----:B------:R-:W-:-:S13]  /*7dd0*/  ISETP.LT.U32.AND P0, PT, R10, -0x40000000, P0 ;  /* 0xc00000000a00780c */ /* 0x000fda0000701070 */
[----:B------:R-:W-:Y:S01]  /*7de0*/  @!P0 LOP3.LUT R9, R10, 0x3fffffff, RZ, 0xc0, !PT ;  /* 0x3fffffff0a098812 */ /* 0x000fe200078ec0ff */
[----:B------:R1:W-:Y:S03]  /*7df0*/  @!P0 STS [R6+0x380], R7 ;  /* 0x0003800706008388 */ /* 0x0003e60000000800 */
[----:B0-----:R-:W-:-:S05]  /*7e00*/  @!P0 LOP3.LUT R8, R9, 0x80000000, R8, 0xf8, !PT ;  /* 0x8000000009088812 */ /* 0x001fca00078ef808 */
[----:B------:R1:W-:Y:S02]  /*7e10*/  @!P0 STS [R6+0x384], R8 ;  /* 0x0003840806008388 */ /* 0x0003e40000000800 */
.L_x_74:
[----:B------:R-:W-:Y:S05]  /*7e20*/  BSYNC.RECONVERGENT B1 ;  /* 0x0000000000017941 */ /* 0x000fea0003800200 */
.L_x_73:
[C---:B------:R-:W-:Y:S01]  /*7e30*/  LOP3.LUT R9, R8.reuse, 0x7fffffff, RZ, 0xc0, !PT ;  /* 0x7fffffff08097812 */ /* 0x040fe200078ec0ff */
[----:B------:R-:W-:Y:S01]  /*7e40*/  IMAD.MOV.U32 R14, RZ, RZ, 0x1 ;  /* 0x00000001ff0e7424 */ /* 0x000fe200078e00ff */
[----:B------:R-:W-:Y:S02]  /*7e50*/  LOP3.LUT R10, R8, 0x80000000, RZ, 0xc0, !PT ;  /* 0x80000000080a7812 */ /* 0x000fe400078ec0ff */
[----:B------:R-:W-:Y:S02]  /*7e60*/  ISETP.NE.U32.AND P0, PT, R9, 0x7fffffff, PT ;  /* 0x7fffffff0900780c */ /* 0x000fe40003f05070 */
[----:B------:R-:W-:Y:S02]  /*7e70*/  LOP3.LUT R9, R7, 0x3fffffff, RZ, 0xc0, !PT ;  /* 0x3fffffff07097812 */ /* 0x000fe400078ec0ff */
[----:B------:R-:W-:Y:S02]  /*7e80*/  ISETP.EQ.U32.AND P2, PT, R10, -0x80000000, PT ;  /* 0x800000000a00780c */ /* 0x000fe40003f42070 */
[----:B------:R-:W-:-:S04]  /*7e90*/  ISETP.NE.AND.EX P0, PT, RZ, RZ, PT, P0 ;  /* 0x000000ffff00720c */ /* 0x000fc80003f05300 */
[----:B------:R-:W-:-:S13]  /*7ea0*/  ISETP.EQ.OR.EX P0, PT, R9, 0x3fffffff, !P0, P2 ;  /* 0x3fffffff0900780c */ /* 0x000fda0004702720 */
[----:B------:R-:W-:Y:S05]  /*7eb0*/  @P0 BRA `(.L_x_70) ;  /* 0x000004d4000c0947 */ /* 0x000fea0003800000 */
[----:B------:R-:W-:Y:S01]  /*7ec0*/  LOP3.LUT R9, R7, 0x40000000, RZ, 0xc0, !PT ;  /* 0x4000000007097812 */ /* 0x000fe200078ec0ff */
[----:B------:R-:W-:Y:S01]  /*7ed0*/  BSSY B1, `(.L_x_75) ;  /* 0x0004ad1000017945 */ /* 0x000fe20003800000 */
[--C-:B------:R-:W-:Y:S02]  /*7ee0*/  SHF.R.U64 R73, R8, 0x2, R7.reuse ;  /* 0x0000000208497819 */ /* 0x100fe40000001207 */
[----:B------:R-:W-:Y:S02]  /*7ef0*/  ISETP.NE.AND.EX P0, PT, R9, RZ, PT, !PT ;  /* 0x000000ff0900720c */ /* 0x000fe40003f053f0 */
[----:B------:R-:W-:Y:S02]  /*7f00*/  SHF.R.U32.HI R74, RZ, 0x2, R7 ;  /* 0x00000002ff4a7819 */ /* 0x000fe40000011607 */
[----:B------:R-:W-:Y:S02]  /*7f10*/  LOP3.LUT R73, R73, 0xe0000000, RZ, 0xc0, !PT ;  /* 0xe000000049497812 */ /* 0x000fe400078ec0ff */
[----:B------:R-:W-:-:S02]  /*7f20*/  LOP3.LUT R74, R74, 0xfffffff, RZ, 0xc0, !PT ;  /* 0x0fffffff4a4a7812 */ /* 0x000fc400078ec0ff */
[----:B------:R-:W-:-:S05]  /*7f30*/  LOP3.LUT R73, R73, 0x1fffffff, R8, 0xf8, !PT ;  /* 0x1fffffff49497812 */ /* 0x000fca00078ef808 */
[----:B------:R-:W-:Y:S05]  /*7f40*/  @!P0 BRA `(.L_x_76) ;  /* 0x0000043400088947 */ /* 0x000fea0003800000 */
[----:B------:R-:W-:-:S05]  /*7f50*/  IMAD.SHL.U32 R11, R8, 0x40, RZ ;  /* 0x00000040080b7824 */ /* 0x000fca00078e00ff */
[----:B------:R-:W-:-:S04]  /*7f60*/  LOP3.LUT R11, R74, 0x3ffffc0, R11, 0x78, !PT ;  /* 0x03ffffc04a0b7812 */ /* 0x000fc800078e780b */
[--C-:B------:R-:W-:Y:S02]  /*7f70*/  SHF.R.U32.HI R12, RZ, 0x14, R11.reuse ;  /* 0x00000014ff0c7819 */ /* 0x100fe4000001160b */
[----:B------:R-:W-:Y:S02]  /*7f80*/  SHF.R.U64 R10, R73, 0x14, R11 ;  /* 0x00000014490a7819 */ /* 0x000fe4000000120b */
[----:B------:R-:W-:Y:S02]  /*7f90*/  LOP3.LUT R12, R12, R11, RZ, 0x3c, !PT ;  /* 0x0000000b0c0c7212 */ /* 0x000fe400078e3cff */
[----:B------:R-:W-:-:S04]  /*7fa0*/  LOP3.LUT R11, R10, R73, RZ, 0x3c, !PT ;  /* 0x000000490a0b7212 */ /* 0x000fc800078e3cff */
[C---:B------:R-:W-:Y:S01]  /*7fb0*/  SHF.L.U64.HI R24, R11.reuse, 0xe, R12 ;  /* 0x0000000e0b187819 */ /* 0x040fe2000001020c */
[----:B------:R-:W-:-:S03]  /*7fc0*/  IMAD.SHL.U32 R10, R11, 0x4000, RZ ;  /* 0x000040000b0a7824 */ /* 0x000fc600078e00ff */
[----:B------:R-:W-:Y:S02]  /*7fd0*/  LOP3.LUT R24, R12, 0x3ffffff, R24, 0x78, !PT ;  /* 0x03ffffff0c187812 */ /* 0x000fe400078e7818 */
[----:B------:R-:W-:Y:S02]  /*7fe0*/  LOP3.LUT R10, R11, 0xffffc000, R10, 0x78, !PT ;  /* 0xffffc0000b0a7812 */ /* 0x000fe400078e780a */
[----:B------:R-:W-:Y:S02]  /*7ff0*/  SHF.R.U32.HI R25, RZ, 0xc, R24 ;  /* 0x0000000cff197819 */ /* 0x000fe40000011618 */
[----:B------:R-:W-:Y:S02]  /*8000*/  LOP3.LUT R24, R24, 0x1b54a32, RZ, 0x3c, !PT ;  /* 0x01b54a3218187812 */ /* 0x000fe400078e3cff */
[----:B------:R-:W-:-:S03]  /*8010*/  LOP3.LUT R25, R10, 0xd192ed03, R25, 0x96, !PT ;  /* 0xd192ed030a197812 */ /* 0x000fc600078e9619 */
[----:B------:R-:W-:Y:S02]  /*8020*/  IMAD R12, R24, -0x70000000, RZ ;  /* 0x90000000180c7824 */ /* 0x000fe400078e02ff */
[----:B------:R-:W-:-:S04]  /*8030*/  IMAD.WIDE.U32 R14, R25, -0x70000000, RZ ;  /* 0x90000000190e7825 */ /* 0x000fc800078e00ff */
[----:B------:R-:W-:Y:S02]  /*8040*/  IMAD R47, R25, 0x108ef2d, R12 ;  /* 0x0108ef2d192f7824 */ /* 0x000fe400078e020c */
[C---:B------:R-:W-:Y:S02]  /*8050*/  IMAD R16, R24.reuse, 0x64000000, RZ ;  /* 0x6400000018107824 */ /* 0x040fe400078e02ff */
[C---:B------:R-:W-:Y:S02]  /*8060*/  IMAD R20, R24.reuse, 0x7796c800, RZ ;  /* 0x7796c80018147824 */ /* 0x040fe400078e02ff */
[----:B------:R-:W-:Y:S02]  /*8070*/  IMAD.IADD R47, R15, 0x1, R47 ;  /* 0x000000010f2f7824 */ /* 0x000fe400078e022f */
[----:B------:R-:W-:Y:S02]  /*8080*/  IMAD R29, R25, 0x423bcb, R16 ;  /* 0x00423bcb191d7824 */ /* 0x000fe400078e0210 */
[----:B------:R-:W-:-:S02]  /*8090*/  IMAD.SHL.U32 R12, R24, 0x40000000, RZ ;  /* 0x40000000180c7824 */ /* 0x000fc400078e00ff */
[C---:B------:R-:W-:Y:S02]  /*80a0*/  IMAD R15, R25.reuse, 0x3a81084, R20 ;  /* 0x03a81084190f7824 */ /* 0x040fe400078e0214 */
[----:B------:R-:W-:-:S04]  /*80b0*/  IMAD.WIDE.U32 R50, R25, 0x7796c800, RZ ;  /* 0x7796c80019327825 */ /* 0x000fc800078e00ff */
[C---:B------:R-:W-:Y:S02]  /*80c0*/  IMAD.U32 R10, R24.reuse, -0x80000000, RZ ;  /* 0x80000000180a7824 */ /* 0x040fe400078e00ff */
[----:B------:R-:W-:Y:S02]  /*80d0*/  IMAD R16, R24, -0x69380000, RZ ;  /* 0x96c8000018107824 */ /* 0x000fe400078e02ff */
[----:B------:R-:W-:Y:S02]  /*80e0*/  IMAD R19, R25, 0x23bcb6, R12 ;  /* 0x0023bcb619137824 */ /* 0x000fe400078e020c */
[----:B------:R-:W-:Y:S02]  /*80f0*/  IMAD.IADD R15, R51, 0x1, R15 ;  /* 0x00000001330f7824 */ /* 0x000fe400078e020f */
[C---:B------:R-:W-:Y:S02]  /*8100*/  IMAD R13, R25.reuse, 0x47796c, R10 ;  /* 0x0047796c190d7824 */ /* 0x040fe400078e020a */
[----:B------:R-:W-:-:S04]  /*8110*/  IMAD.WIDE.U32 R22, R25, -0x80000000, RZ ;  /* 0x8000000019167825 */ /* 0x000fc800078e00ff */
[----:B------:R-:W-:Y:S02]  /*8120*/  IMAD R51, R25, 0x108477, R16 ;  /* 0x0010847719337824 */ /* 0x000fe400078e0210 */
[C---:B------:R-:W-:Y:S02]  /*8130*/  IMAD.SHL.U32 R12, R24.reuse, 0x20000000, RZ ;  /* 0x20000000180c7824 */ /* 0x040fe400078e00ff */
[----:B------:R-:W-:Y:S02]  /*8140*/  IMAD R16, R24, -0x27000000, RZ ;  /* 0xd900000018107824 */ /* 0x000fe400078e02ff */
[----:B------:R-:W-:Y:S02]  /*8150*/  IMAD.IADD R18, R23, 0x1, R13 ;  /* 0x0000000117127824 */ /* 0x000fe400078e020d */
[C---:B------:R-:W-:Y:S02]  /*8160*/  IMAD R17, R25.reuse, 0x211de5b, R12 ;  /* 0x0211de5b19117824 */ /* 0x040fe400078e020c */
[----:B------:R-:W-:-:S04]  /*8170*/  IMAD.WIDE.U32 R20, R25, -0x69380000, RZ ;  /* 0x96c8000019147825 */ /* 0x000fc800078e00ff */
[C---:B------:R-:W-:Y:S02]  /*8180*/  IMAD R23, R25.reuse, 0x2108ef2, R16 ;  /* 0x02108ef219177824 */ /* 0x040fe400078e0210 */
[----:B------:R-:W-:-:S04]  /*8190*/  IMAD.WIDE.U32 R12, R25, -0x27000000, RZ ;  /* 0xd9000000190c7825 */ /* 0x000fc800078e00ff */
[C---:B------:R-:W-:Y:S02]  /*81a0*/  IMAD R26, R24.reuse, 0x6c800000, RZ ;  /* 0x6c800000181a7824 */ /* 0x040fe400078e02ff */
[----:B------:R-:W-:Y:S02]  /*81b0*/  IMAD R28, R24, 0x796c8000, RZ ;  /* 0x796c8000181c7824 */ /* 0x000fe400078e02ff */
[----:B------:R-:W-:Y:S02]  /*81c0*/  IMAD.IADD R51, R21, 0x1, R51 ;  /* 0x0000000115337824 */ /* 0x000fe400078e0233 */
[----:B------:R-:W-:-:S04]  /*81d0*/  IMAD.WIDE.U32 R64, R25, 0x20000000, RZ ;  /* 0x2000000019407825 */ /* 0x000fc800078e00ff */
[----:B------:R-:W-:Y:S01]  /*81e0*/  IMAD.IADD R46, R13, 0x1, R23 ;  /* 0x000000010d2e7824 */ /* 0x000fe200078e0217 */
[----:B------:R-:W-:Y:S01]  /*81f0*/  IADD3 R16, PT, PT, R65, R17, RZ ;  /* 0x0000001141107210 */ /* 0x000fe20007ffe0ff */
[C---:B------:R-:W-:Y:S02]  /*8200*/  IMAD R21, R25.reuse, 0x1084779, R26 ;  /* 0x0108477919157824 */ /* 0x040fe400078e021a */
[----:B------:R-:W-:Y:S02]  /*8210*/  IMAD R13, R25, 0x2810847, R28 ;  /* 0x02810847190d7824 */ /* 0x000fe400078e021c */
[C---:B------:R-:W-:Y:S02]  /*8220*/  IMAD R26, R24.reuse, 0x2d900000, RZ ;  /* 0x2d900000181a7824 */ /* 0x040fe400078e02ff */
[C---:B------:R-:W-:Y:S02]  /*8230*/  IMAD R28, R24.reuse, -0x4349c000, RZ ;  /* 0xbcb64000181c7824 */ /* 0x040fe400078e02ff */
[----:B------:R-:W-:-:S02]  /*8240*/  IMAD R30, R24, -0x21a4e000, RZ ;  /* 0xde5b2000181e7824 */ /* 0x000fc400078e02ff */
[C---:B------:R-:W-:Y:S02]  /*8250*/  IMAD R17, R25.reuse, 0x2108ef, R26 ;  /* 0x002108ef19117824 */ /* 0x040fe400078e021a */
[C---:B------:R-:W-:Y:S02]  /*8260*/  IMAD R23, R25.reuse, 0x1408423, R28 ;  /* 0x0140842319177824 */ /* 0x040fe400078e021c */
[----:B------:R-:W-:-:S04]  /*8270*/  IMAD.WIDE.U32 R44, R25, -0x4349c000, RZ ;  /* 0xbcb64000192c7825 */ /* 0x000fc800078e00ff */
[C---:B------:R-:W-:Y:S02]  /*8280*/  IMAD R26, R24.reuse, 0x108ef2d9, RZ ;  /* 0x108ef2d9181a7824 */ /* 0x040fe400078e02ff */
[----:B------:R-:W-:Y:S02]  /*8290*/  IMAD R41, R25, 0x2a04211, R30 ;  /* 0x02a0421119297824 */ /* 0x000fe400078e021e */
[C---:B------:R-:W-:Y:S02]  /*82a0*/  IMAD R30, R24.reuse, 0x3bcb6400, RZ ;  /* 0x3bcb6400181e7824 */ /* 0x040fe400078e02ff */
[----:B------:R-:W-:Y:S02]  /*82b0*/  IMAD R24, R24, -0x10d27000, RZ ;  /* 0xef2d900018187824 */ /* 0x000fe400078e02ff */
[----:B------:R-:W-:Y:S02]  /*82c0*/  IMAD.IADD R45, R45, 0x1, R23 ;  /* 0x000000012d2d7824 */ /* 0x000fe400078e0217 */
[----:B------:R-:W-:-:S04]  /*82d0*/  IMAD.WIDE.U32 R10, R25, 0x108ef2d9, RZ ;  /* 0x108ef2d9190a7825 */ /* 0x000fc800078e00ff */
[C---:B------:R-:W-:Y:S01]  /*82e0*/  IMAD R23, R25.reuse, 0x2f17502, R26 ;  /* 0x02f1750219177824 */ /* 0x040fe200078e021a */
[C---:B------:R-:W-:Y:S01]  /*82f0*/  LOP3.LUT R14, R10.reuse, 0xf0000000, R14, 0x78, !PT ;  /* 0xf00000000a0e7812 */ /* 0x040fe200078e780e */
[----:B------:R-:W-:Y:S01]  /*8300*/  IMAD R75, R25, 0x3502108, R24 ;  /* 0x03502108194b7824 */ /* 0x000fe200078e0218 */
[C---:B------:R-:W-:Y:S01]  /*8310*/  LOP3.LUT R22, R10.reuse, 0x80000000, R22, 0x78, !PT ;  /* 0x800000000a167812 */ /* 0x040fe200078e7816 */
[----:B------:R-:W-:Y:S01]  /*8320*/  IMAD.IADD R24, R11, 0x1, R23 ;  /* 0x000000010b187824 */ /* 0x000fe200078e0217 */
[C---:B------:R-:W-:Y:S01]  /*8330*/  LOP3.LUT R50, R10.reuse, 0xfffff800, R50, 0x78, !PT ;  /* 0xfffff8000a327812 */ /* 0x040fe200078e7832 */
[C---:B------:R-:W-:Y:S01]  /*8340*/  IMAD.WIDE.U32 R52, R25.reuse, 0x796c8000, RZ ;  /* 0x796c800019347825 */ /* 0x040fe200078e00ff */
[----:B------:R-:W-:Y:S02]  /*8350*/  LOP3.LUT R20, R10, 0xfff80000, R20, 0x78, !PT ;  /* 0xfff800000a147812 */ /* 0x000fe400078e7814 */
[----:B------:R-:W-:Y:S01]  /*8360*/  LOP3.LUT R24, R24, 0x3ffffff, RZ, 0xc0, !PT ;  /* 0x03ffffff18187812 */ /* 0x000fe200078ec0ff */
[----:B------:R-:W-:Y:S01]  /*8370*/  IMAD.WIDE.U32 R88, R25, 0x2d900000, RZ ;  /* 0x2d90000019587825 */ /* 0x000fe200078e00ff */
[----:B------:R-:W-:-:S02]  /*8380*/  LOP3.LUT R64, R10, 0xe0000000, R64, 0x78, !PT ;  /* 0xe00000000a407812 */ /* 0x000fc400078e7840 */
[C---:B------:R-:W-:Y:S01]  /*8390*/  LOP3.LUT R47, R24.reuse, 0x3ffffff, R47, 0x78, !PT ;  /* 0x03ffffff182f7812 */ /* 0x040fe200078e782f */
[----:B------:R-:W-:Y:S01]  /*83a0*/  IMAD R33, R25, 0x7796c8, RZ ;  /* 0x007796c819217824 */ /* 0x000fe200078e02ff */
[C---:B------:R-:W-:Y:S01]  /*83b0*/  LOP3.LUT R51, R24.reuse, 0x3ffffff, R51, 0x78, !PT ;  /* 0x03ffffff18337812 */ /* 0x040fe200078e7833 */
[----:B------:R-:W-:Y:S01]  /*83c0*/  IMAD.IADD R13, R53, 0x1, R13 ;  /* 0x00000001350d7824 */ /* 0x000fe200078e020d */
[C---:B------:R-:W-:Y:S01]  /*83d0*/  LOP3.LUT R53, R24.reuse, 0x3ffffff, R15, 0x78, !PT ;  /* 0x03ffffff18357812 */ /* 0x040fe200078e780f */
[----:B------:R-:W-:Y:S01]  /*83e0*/  IMAD.WIDE.U32 R56, R25, -0x10d27000, RZ ;  /* 0xef2d900019387825 */ /* 0x000fe200078e00ff */
[C---:B------:R-:W-:Y:S02]  /*83f0*/  LOP3.LUT R23, R24.reuse, 0x3fffff8, R33, 0x78, !PT ;  /* 0x03fffff818177812 */ /* 0x040fe400078e7821 */
[----:B------:R-:W-:Y:S01]  /*8400*/  LOP3.LUT R46, R24, 0x3ffffff, R46, 0x78, !PT ;  /* 0x03ffffff182e7812 */ /* 0x000fe200078e782e */
[----:B------:R-:W-:Y:S01]  /*8410*/  IMAD.IADD R17, R89, 0x1, R17 ;  /* 0x0000000159117824 */ /* 0x000fe200078e0211 */
[C---:B------:R-:W-:Y:S01]  /*8420*/  LOP3.LUT R12, R10.reuse, 0xff000000, R12, 0x78, !PT ;  /* 0xff0000000a0c7812 */ /* 0x040fe200078e780c */
[----:B------:R-:W-:Y:S01]  /*8430*/  IMAD.WIDE.U32 R36, R25, 0x64000000, RZ ;  /* 0x6400000019247825 */ /* 0x000fe200078e00ff */
[----:B------:R-:W-:-:S02]  /*8440*/  LOP3.LUT R52, R10, 0xffff8000, R52, 0x78, !PT ;  /* 0xffff80000a347812 */ /* 0x000fc400078e7834 */
[C---:B------:R-:W-:Y:S01]  /*8450*/  LOP3.LUT R56, R10.reuse, 0xfffff000, R56, 0x78, !PT ;  /* 0xfffff0000a387812 */ /* 0x040fe200078e7838 */
[C---:B------:R-:W-:Y:S01]  /*8460*/  IMAD R27, R25.reuse, 0x1d40842, R30 ;  /* 0x01d40842191b7824 */ /* 0x040fe200078e021e */
[C---:B------:R-:W-:Y:S01]  /*8470*/  LOP3.LUT R36, R10.reuse, 0xfc000000, R36, 0x78, !PT ;  /* 0xfc0000000a247812 */ /* 0x040fe200078e7824 */
[----:B------:R-:W-:Y:S01]  /*8480*/  IMAD.WIDE.U32 R54, R25, 0x3bcb6400, RZ ;  /* 0x3bcb640019367825 */ /* 0x000fe200078e00ff */
[----:B------:R-:W-:Y:S02]  /*8490*/  SHF.R.U32.HI R28, RZ, 0x1e, R47 ;  /* 0x0000001eff1c7819 */ /* 0x000fe4000001162f */
[----:B------:R-:W-:Y:S01]  /*84a0*/  LOP3.LUT R88, R10, 0xfff00000, R88, 0x78, !PT ;  /* 0xfff000000a587812 */ /* 0x000fe200078e7858 */
[----:B------:R-:W-:Y:S01]  /*84b0*/  IMAD.IADD R75, R57, 0x1, R75 ;  /* 0x00000001394b7824 */ /* 0x000fe200078e024b */
[C---:B------:R-:W-:Y:S01]  /*84c0*/  LOP3.LUT R57, R24.reuse, 0x3ffffff, R13, 0x78, !PT ;  /* 0x03ffffff18397812 */ /* 0x040fe200078e780d */
[----:B------:R-:W-:Y:S01]  /*84d0*/  IMAD.IADD R29, R37, 0x1, R29 ;  /* 0x00000001251d7824 */ /* 0x000fe200078e021d */
[C---:B------:R-:W-:Y:S01]  /*84e0*/  LOP3.LUT R13, R24.reuse, 0x3ffffff, R17, 0x78, !PT ;  /* 0x03ffffff180d7812 */ /* 0x040fe200078e7811 */
[----:B------:R-:W-:Y:S01]  /*84f0*/  IMAD.IADD R55, R55, 0x1, R27 ;  /* 0x0000000137377824 */ /* 0x000fe200078e021b */
[----:B------:R-:W-:Y:S01]  /*8500*/  LOP3.LUT R37, R24, 0x3ffffff, R18, 0x78, !PT ;  /* 0x03ffffff18257812 */ /* 0x000fe200078e7812 */
[C---:B------:R-:W-:Y:S01]  /*8510*/  IMAD R27, R25.reuse, 0x25b2000, RZ ;  /* 0x025b2000191b7824 */ /* 0x040fe200078e02ff */
[----:B------:R-:W-:Y:S01]  /*8520*/  SHF.R.U64 R17, R10, 0x17, R23 ;  /* 0x000000170a117819 */ /* 0x000fe20000001217 */
[----:B------:R-:W-:Y:S01]  /*8530*/  IMAD.WIDE.U32 R84, R25, 0x40000000, RZ ;  /* 0x4000000019547825 */ /* 0x000fe200078e00ff */
[----:B------:R-:W-:-:S02]  /*8540*/  SHF.R.U32.HI R26, RZ, 0x1b, R37 ;  /* 0x0000001bff1a7819 */ /* 0x000fc40000011625 */
[----:B------:R-:W-:Y:S01]  /*8550*/  LOP3.LUT R48, R17, R10, RZ, 0x3c, !PT ;  /* 0x0000000a11307212 */ /* 0x000fe200078e3cff */
[----:B------:R-:W-:Y:S01]  /*8560*/  IMAD.WIDE.U32 R42, R25, 0x6c800000, RZ ;  /* 0x6c800000192a7825 */ /* 0x000fe200078e00ff */
[----:B------:R-:W-:Y:S02]  /*8570*/  LOP3.LUT R18, R24, 0x3ffe000, R27, 0x78, !PT ;  /* 0x03ffe00018127812 */ /* 0x000fe400078e781b */
[----:B------:R-:W-:Y:S01]  /*8580*/  SHF.R.U64 R17, R14, 0x1e, R47 ;  /* 0x0000001e0e117819 */ /* 0x000fe2000000122f */
[----:B------:R-:W-:Y:S01]  /*8590*/  IMAD.IADD R19, R85, 0x1, R19 ;  /* 0x0000000155137824 */ /* 0x000fe200078e0213 */
[----:B------:R-:W-:Y:S01]  /*85a0*/  SHF.R.U64 R33, R22, 0x1b, R37 ;  /* 0x0000001b16217819 */ /* 0x000fe20000001225 */
[----:B------:R-:W-:Y:S01]  /*85b0*/  IMAD.IADD R21, R43, 0x1, R21 ;  /* 0x000000012b157824 */ /* 0x000fe200078e0215 */
[----:B------:R-:W-:Y:S01]  /*85c0*/  LOP3.LUT R26, R26, R37, RZ, 0x3c, !PT ;  /* 0x000000251a1a7212 */ /* 0x000fe200078e3cff */
[----:B------:R-:W-:Y:S01]  /*85d0*/  IMAD.WIDE.U32 R68, R25, -0x21a4e000, RZ ;  /* 0xde5b200019447825 */ /* 0x000fe200078e00ff */
[----:B------:R-:W-:-:S02]  /*85e0*/  SHF.R.U64 R27, R10, 0xd, R18 ;  /* 0x0000000d0a1b7819 */ /* 0x000fc40000001212 */
[----:B------:R-:W-:Y:S01]  /*85f0*/  LOP3.LUT R37, R17, R14, RZ, 0x3c, !PT ;  /* 0x0000000e11257212 */ /* 0x000fe200078e3cff */
[----:B------:R-:W-:Y:S01]  /*8600*/  IMAD R35, R25, 0x396c800, RZ ;  /* 0x0396c80019237824 */ /* 0x000fe200078e02ff */
[----:B------:R-:W-:Y:S01]  /*8610*/  LOP3.LUT R84, R10, 0xc0000000, R84, 0x78, !PT ;  /* 0xc00000000a547812 */ /* 0x000fe200078e7854 */
[----:B------:R-:W-:Y:S01]  /*8620*/  IMAD.IADD R41, R69, 0x1, R41 ;  /* 0x0000000145297824 */ /* 0x000fe200078e0229 */
[C---:B------:R-:W-:Y:S01]  /*8630*/  LOP3.LUT R65, R24.reuse, 0x3ffffff, R19, 0x78, !PT ;  /* 0x03ffffff18417812 */ /* 0x040fe200078e7813 */
[C---:B------:R-:W-:Y:S01]  /*8640*/  IMAD R63, R25.reuse, 0x16c8000, RZ ;  /* 0x016c8000193f7824 */ /* 0x040fe200078e02ff */
[----:B------:R-:W-:Y:S01]  /*8650*/  SHF.R.U32.HI R17, RZ, 0xf, R53 ;  /* 0x0000000fff117819 */ /* 0x000fe20000011635 */
[C---:B------:R-:W-:Y:S01]  /*8660*/  IMAD R43, R25.reuse, 0x8ef2d9, RZ ;  /* 0x008ef2d9192b7824 */ /* 0x040fe200078e02ff */
[C---:B------:R-:W-:Y:S01]  /*8670*/  LOP3.LUT R21, R24.reuse, 0x3ffffff, R21, 0x78, !PT ;  /* 0x03ffffff18157812 */ /* 0x040fe200078e7815 */
[C---:B------:R-:W-:Y:S01]  /*8680*/  IMAD R11, R25.reuse, 0x2d90000, RZ ;  /* 0x02d90000190b7824 */ /* 0x040fe200078e02ff */
[C---:B------:R-:W-:Y:S01]  /*8690*/  LOP3.LUT R69, R24.reuse, 0x3ffffff, R16, 0x78, !PT ;  /* 0x03ffffff18457812 */ /* 0x040fe200078e7810 */
[C---:B------:R-:W-:Y:S01]  /*86a0*/  IMAD R31, R25.reuse, 0x3bcb640, RZ ;  /* 0x03bcb640191f7824 */ /* 0x040fe200078e02ff */
[----:B------:R-:W-:Y:S01]  /*86b0*/  SHF.R.U32.HI R16, RZ, 0x17, R23 ;  /* 0x00000017ff107819 */ /* 0x000fe20000011617 */
[----:B------:R-:W-:Y:S01]  /*86c0*/  IMAD R25, R25, 0x23bcb64, RZ ;  /* 0x023bcb6419197824 */ /* 0x000fe200078e02ff */
[----:B------:R-:W-:Y:S01]  /*86d0*/  LOP3.LUT R15, R24, 0x3fff800, R35, 0x78, !PT ;  /* 0x03fff800180f7812 */ /* 0x000fe200078e7823 */
[----:B------:R-:W-:Y:S01]  /*86e0*/  IMAD.SHL.U32 R82, R37, 0x20000, RZ ;  /* 0x0002000025527824 */ /* 0x000fe200078e00ff */
[----:B------:R-:W-:-:S02]  /*86f0*/  LOP3.LUT R94, R27, R10, RZ, 0x3c, !PT ;  /* 0x0000000a1b5e7212 */ /* 0x000fc400078e3cff */
[----:B------:R-:W-:Y:S02]  /*8700*/  SHF.R.U64 R27, R84, 0x1c, R65 ;  /* 0x0000001c541b7819 */ /* 0x000fe40000001241 */
[----:B------:R-:W-:Y:S02]  /*8710*/  LOP3.LUT R50, R17, R50, RZ, 0x3c, !PT ;  /* 0x0000003211327212 */ /* 0x000fe400078e3cff */
[----:B------:R-:W-:Y:S02]  /*8720*/  LOP3.LUT R42, R10, 0xff800000, R42, 0x78, !PT ;  /* 0xff8000000a2a7812 */ /* 0x000fe400078e782a */
[----:B------:R-:W-:Y:S02]  /*8730*/  SHF.R.U32.HI R17, RZ, 0x3, R21 ;  /* 0x00000003ff117819 */ /* 0x000fe40000011615 */
[----:B------:R-:W-:Y:S02]  /*8740*/  LOP3.LUT R16, R16, R23, RZ, 0x3c, !PT ;  /* 0x0000001710107212 */ /* 0x000fe400078e3cff */
[----:B------:R-:W-:-:S02]  /*8750*/  SHF.R.U64 R35, R10, 0xf, R15 ;  /* 0x0000000f0a237819 */ /* 0x000fc4000000120f */
[----:B------:R-:W-:Y:S02]  /*8760*/  SHF.R.U32.HI R23, RZ, 0x7, R51 ;  /* 0x00000007ff177819 */ /* 0x000fe40000011633 */
[----:B------:R-:W-:Y:S02]  /*8770*/  LOP3.LUT R84, R27, R84, RZ, 0x3c, !PT ;  /* 0x000000541b547212 */ /* 0x000fe400078e3cff */
[----:B------:R-:W-:Y:S02]  /*8780*/  LOP3.LUT R42, R17, R42, RZ, 0x3c, !PT ;  /* 0x0000002a112a7212 */ /* 0x000fe400078e3cff */
[----:B------:R-:W-:Y:S02]  /*8790*/  SHF.R.U32.HI R27, RZ, 0xd, R18 ;  /* 0x0000000dff1b7819 */ /* 0x000fe40000011612 */
[----:B------:R-:W-:Y:S02]  /*87a0*/  SHF.R.U32.HI R17, RZ, 0x2, R46 ;  /* 0x00000002ff117819 */ /* 0x000fe4000001162e */
[----:B------:R-:W-:-:S02]  /*87b0*/  LOP3.LUT R35, R35, R10, RZ, 0x3c, !PT ;  /* 0x0000000a23237212 */ /* 0x000fc400078e3cff */
[----:B------:R-:W-:Y:S02]  /*87c0*/  LOP3.LUT R20, R23, R20, RZ, 0x3c, !PT ;  /* 0x0000001417147212 */ /* 0x000fe400078e3cff */
[----:B------:R-:W-:Y:S02]  /*87d0*/  SHF.R.U64 R23, R64, 0x1d, R69 ;  /* 0x0000001d40177819 */ /* 0x000fe40000001245 */
[----:B------:R-:W-:Y:S02]  /*87e0*/  LOP3.LUT R27, R27, R18, RZ, 0x3c, !PT ;  /* 0x000000121b1b7212 */ /* 0x000fe400078e3cff */
[----:B------:R-:W-:Y:S02]  /*87f0*/  LOP3.LUT R18, R17, R12, RZ, 0x3c, !PT ;  /* 0x0000000c11127212 */ /* 0x000fe400078e3cff */
[----:B------:R-:W-:Y:S02]  /*8800*/  SHF.R.U32.HI R12, RZ, 0xf, R15 ;  /* 0x0000000fff0c7819 */ /* 0x000fe4000001160f */
[----:B------:R-:W-:-:S02]  /*8810*/  LOP3.LUT R72, R35, 0x3ffffff, RZ, 0xc0, !PT ;  /* 0x03ffffff23487812 */ /* 0x000fc400078ec0ff */
[----:B------:R-:W-:Y:S02]  /*8820*/  LOP3.LUT R64, R23, R64, RZ, 0x3c, !PT ;  /* 0x0000004017407212 */ /* 0x000fe400078e3cff */
[----:B------:R-:W-:Y:S02]  /*8830*/  SHF.R.U32.HI R23, RZ, 0xb, R57 ;  /* 0x0000000bff177819 */ /* 0x000fe40000011639 */
[C---:B------:R-:W-:Y:S02]  /*8840*/  LOP3.LUT R41, R24.reuse, 0x3ffffff, R41, 0x78, !PT ;  /* 0x03ffffff18297812 */ /* 0x040fe400078e7829 */
[----:B------:R-:W-:Y:S02]  /*8850*/  LOP3.LUT R55, R24, 0x3ffffff, R55, 0x78, !PT ;  /* 0x03ffffff18377812 */ /* 0x000fe400078e7837 */
[----:B------:R-:W-:Y:S01]  /*8860*/  LOP3.LUT R72, R72, R12, R15, 0x96, !PT ;  /* 0x0000000c48487212 */ /* 0x000fe200078e960f */
[----:B------:R-:W-:Y:S01]  /*8870*/  IMAD.SHL.U32 R12, R50, 0x8, RZ ;  /* 0x00000008320c7824 */ /* 0x000fe200078e00ff */
[----:B------:R-:W-:-:S02]  /*8880*/  LOP3.LUT R52, R23, R52, RZ, 0x3c, !PT ;  /* 0x0000003417347212 */ /* 0x000fc400078e3cff */
[C---:B------:R-:W-:Y:S02]  /*8890*/  LOP3.LUT R68, R10.reuse, 0xffffe000, R68, 0x78, !PT ;  /* 0xffffe0000a447812 */ /* 0x040fe400078e7844 */
[----:B------:R-:W-:Y:S02]  /*88a0*/  LOP3.LUT R54, R10, 0xfffffc00, R54, 0x78, !PT ;  /* 0xfffffc000a367812 */ /* 0x000fe400078e7836 */
[C---:B------:R-:W-:Y:S02]  /*88b0*/  LOP3.LUT R29, R24.reuse, 0x3ffffff, R29, 0x78, !PT ;  /* 0x03ffffff181d7812 */ /* 0x040fe400078e781d */
[C---:B------:R-:W-:Y:S02]  /*88c0*/  LOP3.LUT R63, R24.reuse, 0x3ff8000, R63, 0x78, !PT ;  /* 0x03ff8000183f7812 */ /* 0x040fe400078e783f */
[C---:B------:R-:W-:Y:S02]  /*88d0*/  LOP3.LUT R43, R24.reuse, 0x3ffffff, R43, 0x78, !PT ;  /* 0x03ffffff182b7812 */ /* 0x040fe400078e782b */
[----:B------:R-:W-:-:S02]  /*88e0*/  LOP3.LUT R19, R24, 0x3ff0000, R11, 0x78, !PT ;  /* 0x03ff000018137812 */ /* 0x000fc400078e780b */
[C---:B------:R-:W-:Y:S02]  /*88f0*/  LOP3.LUT R31, R24.reuse, 0x3ffffc0, R31, 0x78, !PT ;  /* 0x03ffffc0181f7812 */ /* 0x040fe400078e781f */
[C---:B------:R-:W-:Y:S02]  /*8900*/  LOP3.LUT R25, R24.reuse, 0x3fffffc, R25, 0x78, !PT ;  /* 0x03fffffc18197812 */ /* 0x040fe400078e7819 */
[----:B------:R-:W-:Y:S02]  /*8910*/  SHF.R.U32.HI R17, RZ, 0xd, R41 ;  /* 0x0000000dff117819 */ /* 0x000fe40000011629 */
[----:B------:R-:W-:Y:S02]  /*8920*/  SHF.R.U32.HI R23, RZ, 0x10, R55 ;  /* 0x00000010ff177819 */ /* 0x000fe40000011637 */
[----:B------:R-:W-:Y:S02]  /*8930*/  LOP3.LUT R75, R24, 0x3ffffff, R75, 0x78, !PT ;  /* 0x03ffffff184b7812 */ /* 0x000fe400078e784b */
[----:B------:R-:W-:Y:S01]  /*8940*/  LOP3.LUT R53, R53, 0x3fffff8, R12, 0x78, !PT ;  /* 0x03fffff835357812 */ /* 0x000fe200078e780c */
[----:B------:R-:W-:Y:S01]  /*8950*/  IMAD.SHL.U32 R12, R42, 0x8, RZ ;  /* 0x000000082a0c7824 */ /* 0x000fe200078e00ff */
[----:B------:R-:W-:-:S02]  /*8960*/  SHF.R.U64 R61, R10, 0xb, R63 ;  /* 0x0000000b0a3d7819 */ /* 0x000fc4000000123f */
[C---:B------:R-:W-:Y:S02]  /*8970*/  SHF.R.U64 R49, R10.reuse, 0x1a, R43 ;  /* 0x0000001a0a317819 */ /* 0x040fe4000000122b */
[C---:B------:R-:W-:Y:S02]  /*8980*/  SHF.R.U64 R59, R10.reuse, 0xa, R19 ;  /* 0x0000000a0a3b7819 */ /* 0x040fe40000001213 */
[C---:B------:R-:W-:Y:S02]  /*8990*/  SHF.R.U64 R39, R10.reuse, 0x14, R31 ;  /* 0x000000140a277819 */ /* 0x040fe4000000121f */
[----:B------:R-:W-:Y:S02]  /*89a0*/  SHF.R.U64 R11, R10, 0x18, R25 ;  /* 0x000000180a0b7819 */ /* 0x000fe40000001219 */
[----:B------:R-:W-:Y:S01]  /*89b0*/  LOP3.LUT R22, R33, R22, RZ, 0x3c, !PT ;  /* 0x0000001621167212 */ /* 0x000fe200078e3cff */
[----:B------:R-:W-:Y:S01]  /*89c0*/  IMAD.SHL.U32 R33, R48, 0x20000, RZ ;  /* 0x0002000030217824 */ /* 0x000fe200078e00ff */
[----:B------:R-:W-:-:S02]  /*89d0*/  LOP3.LUT R68, R17, R68, RZ, 0x3c, !PT ;  /* 0x0000004411447212 */ /* 0x000fc400078e3cff */
[----:B------:R-:W-:Y:S02]  /*89e0*/  LOP3.LUT R36, R29, R36, RZ, 0x3c, !PT ;  /* 0x000000241d247212 */ /* 0x000fe400078e3cff */
[----:B------:R-:W-:Y:S01]  /*89f0*/  LOP3.LUT R54, R23, R54, RZ, 0x3c, !PT ;  /* 0x0000003617367212 */ /* 0x000fe200078e3cff */
[----:B------:R-:W-:Y:S01]  /*8a00*/  IMAD.SHL.U32 R23, R48, 0x400, RZ ;  /* 0x0000040030177824 */ /* 0x000fe200078e00ff */
[----:B------:R-:W-:Y:S01]  /*8a10*/  SHF.R.U32.HI R17, RZ, 0xe, R75 ;  /* 0x0000000eff117819 */ /* 0x000fe2000001164b */
[----:B------:R-:W-:Y:S01]  /*8a20*/  IMAD.SHL.U32 R14, R36, 0x8, RZ ;  /* 0x00000008240e7824 */ /* 0x000fe200078e00ff */
[----:B------:R-:W-:Y:S02]  /*8a30*/  LOP3.LUT R44, R10, 0xffffc000, R44, 0x78, !PT ;  /* 0xffffc0000a2c7812 */ /* 0x000fe400078e782c */
[-C--:B------:R-:W-:Y:S01]  /*8a40*/  LOP3.LUT R62, R61, R10.reuse, RZ, 0x3c, !PT ;  /* 0x0000000a3d3e7212 */ /* 0x080fe200078e3cff */
[----:B------:R-:W-:Y:S01]  /*8a50*/  IMAD.SHL.U32 R61, R36, 0x100000, RZ ;  /* 0x00100000243d7824 */ /* 0x000fe200078e00ff */
[----:B------:R-:W-:-:S02]  /*8a60*/  LOP3.LUT R49, R49, R10, RZ, 0x3c, !PT ;  /* 0x0000000a31317212 */ /* 0x000fc400078e3cff */
[-C--:B------:R-:W-:Y:S02]  /*8a70*/  LOP3.LUT R59, R59, R10.reuse, RZ, 0x3c, !PT ;  /* 0x0000000a3b3b7212 */ /* 0x080fe400078e3cff */
[-C--:B------:R-:W-:Y:S02]  /*8a80*/  LOP3.LUT R39, R39, R10.reuse, RZ, 0x3c, !PT ;  /* 0x0000000a27277212 */ /* 0x080fe400078e3cff */
[----:B------:R-:W-:Y:S01]  /*8a90*/  LOP3.LUT R11, R11, R10, RZ, 0x3c, !PT ;  /* 0x0000000a0b0b7212 */ /* 0x000fe200078e3cff */
[----:B------:R-:W-:Y:S01]  /*8aa0*/  IMAD.SHL.U32 R60, R59, 0x20000, RZ ;  /* 0x000200003b3c7824 */ /* 0x000fe200078e00ff */
[----:B------:R-:W-:Y:S02]  /*8ab0*/  LOP3.LUT R56, R17, R56, RZ, 0x3c, !PT ;  /* 0x0000003811387212 */ /* 0x000fe400078e3cff */
[----:B------:R-:W-:Y:S02]  /*8ac0*/  SHF.L.U64.HI R10, R36, 0x14, R29 ;  /* 0x00000014240a7819 */ /* 0x000fe4000001021d */
[----:B------:R-:W-:Y:S01]  /*8ad0*/  LOP3.LUT R21, R21, 0x3fffff8, R12, 0x78, !PT ;  /* 0x03fffff815157812 */ /* 0x000fe200078e780c */
[----:B------:R-:W-:Y:S01]  /*8ae0*/  IMAD.SHL.U32 R12, R68, 0x4, RZ ;  /* 0x00000004440c7824 */ /* 0x000fe200078e00ff */
[----:B------:R-:W-:-:S02]  /*8af0*/  SHF.R.U32.HI R17, RZ, 0x6, R13 ;  /* 0x00000006ff117819 */ /* 0x000fc4000001160d */
[C---:B------:R-:W-:Y:S02]  /*8b00*/  LOP3.LUT R33, R16.reuse, 0x3fe0000, R33, 0x78, !PT ;  /* 0x03fe000010217812 */ /* 0x040fe400078e7821 */
[----:B------:R-:W-:Y:S01]  /*8b10*/  LOP3.LUT R23, R16, 0x3fffc00, R23, 0x78, !PT ;  /* 0x03fffc0010177812 */ /* 0x000fe200078e7817 */
[----:B------:R-:W-:Y:S01]  /*8b20*/  IMAD.SHL.U32 R16, R20, 0x200, RZ ;  /* 0x0000020014107824 */ /* 0x000fe200078e00ff */
[----:B------:R-:W-:Y:S01]  /*8b30*/  LOP3.LUT R28, R28, R47, RZ, 0x3c, !PT ;  /* 0x0000002f1c1c7212 */ /* 0x000fe200078e3cff */
[----:B------:R-:W-:Y:S01]  /*8b40*/  IMAD.SHL.U32 R47, R18, 0x100000, RZ ;  /* 0x00100000122f7824 */ /* 0x000fe200078e00ff */
[----:B------:R-:W-:Y:S02]  /*8b50*/  SHF.R.U32.HI R32, RZ, 0x1a, R43 ;  /* 0x0000001aff207819 */ /* 0x000fe4000001162b */
[----:B------:R-:W-:Y:S02]  /*8b60*/  SHF.R.U32.HI R30, RZ, 0x14, R31 ;  /* 0x00000014ff1e7819 */ /* 0x000fe4000001161f */
[----:B------:R-:W-:-:S02]  /*8b70*/  LOP3.LUT R10, R29, 0x3ffffff, R10, 0x78, !PT ;  /* 0x03ffffff1d0a7812 */ /* 0x000fc400078e780a */
[----:B------:R-:W-:Y:S02]  /*8b80*/  LOP3.LUT R45, R24, 0x3ffffff, R45, 0x78, !PT ;  /* 0x03ffffff182d7812 */ /* 0x000fe400078e782d */
[----:B------:R-:W-:Y:S01]  /*8b90*/  LOP3.LUT R88, R17, R88, RZ, 0x3c, !PT ;  /* 0x0000005811587212 */ /* 0x000fe200078e3cff */
[----:B------:R-:W-:Y:S01]  /*8ba0*/  IMAD.SHL.U32 R17, R94, 0x20000000, RZ ;  /* 0x200000005e117824 */ /* 0x000fe200078e00ff */
[----:B------:R-:W-:Y:S02]  /*8bb0*/  LOP3.LUT R29, R29, 0x3fffff8, R14, 0x78, !PT ;  /* 0x03fffff81d1d7812 */ /* 0x000fe400078e780e */
[----:B------:R-:W-:Y:S02]  /*8bc0*/  SHF.R.U32.HI R24, RZ, 0x18, R25 ;  /* 0x00000018ff187819 */ /* 0x000fe40000011619 */
[C-C-:B------:R-:W-:Y:S02]  /*8bd0*/  SHF.L.U64.HI R58, R37.reuse, 0x11, R28.reuse ;  /* 0x00000011253a7819 */ /* 0x140fe4000001021c */
[----:B------:R-:W-:-:S02]  /*8be0*/  SHF.L.U64.HI R14, R37, 0xf, R28 ;  /* 0x0000000f250e7819 */ /* 0x000fc4000001021c */
[----:B------:R-:W-:Y:S01]  /*8bf0*/  LOP3.LUT R41, R41, 0x3fffffc, R12, 0x78, !PT ;  /* 0x03fffffc29297812 */ /* 0x000fe200078e780c */
[----:B------:R-:W-:Y:S01]  /*8c00*/  IMAD.SHL.U32 R12, R49, 0x1000, RZ ;  /* 0x00001000310c7824 */ /* 0x000fe200078e00ff */
[----:B------:R-:W-:Y:S02]  /*8c10*/  LOP3.LUT R32, R32, R43, RZ, 0x3c, !PT ;  /* 0x0000002b20207212 */ /* 0x000fe400078e3cff */
[----:B------:R-:W-:Y:S01]  /*8c20*/  LOP3.LUT R51, R51, 0x3fffe00, R16, 0x78, !PT ;  /* 0x03fffe0033337812 */ /* 0x000fe200078e7810 */
[----:B------:R-:W-:Y:S01]  /*8c30*/  IMAD.SHL.U32 R16, R52, 0x2, RZ ;  /* 0x0000000234107824 */ /* 0x000fe200078e00ff */
[----:B------:R-:W-:Y:S02]  /*8c40*/  LOP3.LUT R30, R30, R31, RZ, 0x3c, !PT ;  /* 0x0000001f1e1e7212 */ /* 0x000fe400078e3cff */
[----:B------:R-:W-:Y:S02]  /*8c50*/  SHF.R.U32.HI R31, RZ, 0xc, R45 ;  /* 0x0000000cff1f7819 */ /* 0x000fe4000001162d */
[----:B------:R-:W-:Y:S01]  /*8c60*/  LOP3.LUT R24, R24, R25, RZ, 0x3c, !PT ;  /* 0x0000001918187212 */ /* 0x000fe200078e3cff */
[----:B------:R-:W-:Y:S01]  /*8c70*/  IMAD.SHL.U32 R25, R22, 0x4, RZ ;  /* 0x0000000416197824 */ /* 0x000fe200078e00ff */
[----:B------:R-:W-:-:S02]  /*8c80*/  LOP3.LUT R58, R28, 0x3ffffff, R58, 0x78, !PT ;  /* 0x03ffffff1c3a7812 */ /* 0x000fc400078e783a */
[----:B------:R-:W-:Y:S02]  /*8c90*/  LOP3.LUT R14, R28, 0x3ffffff, R14, 0x78, !PT ;  /* 0x03ffffff1c0e7812 */ /* 0x000fe400078e780e */
[C---:B------:R-:W-:Y:S02]  /*8ca0*/  SHF.L.U64.HI R77, R94.reuse, 0x1d, R27 ;  /* 0x0000001d5e4d7819 */ /* 0x040fe4000001021b */
[----:B------:R-:W-:Y:S02]  /*8cb0*/  LOP3.LUT R94, R94, 0xe0000000, R17, 0x78, !PT ;  /* 0xe00000005e5e7812 */ /* 0x000fe400078e7811 */
[----:B------:R-:W-:Y:S02]  /*8cc0*/  SHF.L.U64.HI R28, R49, 0xc, R32 ;  /* 0x0000000c311c7819 */ /* 0x000fe40000010220 */
[----:B------:R-:W-:Y:S02]  /*8cd0*/  SHF.L.U64.HI R15, R22, 0x12, R26 ;  /* 0x00000012160f7819 */ /* 0x000fe4000001021a */
[----:B------:R-:W-:-:S02]  /*8ce0*/  SHF.L.U64.HI R17, R18, 0x14, R46 ;  /* 0x0000001412117819 */ /* 0x000fc4000001022e */
[----:B------:R-:W-:Y:S02]  /*8cf0*/  LOP3.LUT R47, R18, 0xfff00000, R47, 0x78, !PT ;  /* 0xfff00000122f7812 */ /* 0x000fe400078e782f */
[----:B------:R-:W-:Y:S01]  /*8d00*/  LOP3.LUT R49, R49, 0xfffff000, R12, 0x78, !PT ;  /* 0xfffff00031317812 */ /* 0x000fe200078e780c */
[----:B------:R-:W-:Y:S01]  /*8d10*/  IMAD.SHL.U32 R12, R11, 0x1000, RZ ;  /* 0x000010000b0c7824 */ /* 0x000fe200078e00ff */
[----:B------:R-:W-:Y:S02]  /*8d20*/  SHF.R.U32.HI R34, RZ, 0xb, R63 ;  /* 0x0000000bff227819 */ /* 0x000fe4000001163f */
[----:B------:R-:W-:Y:S02]  /*8d30*/  LOP3.LUT R44, R31, R44, RZ, 0x3c, !PT ;  /* 0x0000002c1f2c7212 */ /* 0x000fe400078e3cff */
[----:B------:R-:W-:Y:S02]  /*8d40*/  LOP3.LUT R57, R57, 0x3fffffe, R16, 0x78, !PT ;  /* 0x03fffffe39397812 */ /* 0x000fe400078e7810 */
[----:B------:R-:W-:-:S02]  /*8d50*/  SHF.L.U64.HI R18, R39, 0x1f, R30 ;  /* 0x0000001f27127819 */ /* 0x000fc4000001021e */
[----:B------:R-:W-:Y:S02]  /*8d60*/  SHF.L.U32 R16, R39, 0x1f, RZ ;  /* 0x0000001f27107819 */ /* 0x000fe400000006ff */
[----:B------:R-:W-:Y:S02]  /*8d70*/  SHF.L.U64.HI R31, R11, 0xc, R24 ;  /* 0x0000000c0b1f7819 */ /* 0x000fe40000010218 */
[C---:B------:R-:W-:Y:S02]  /*8d80*/  LOP3.LUT R15, R26.reuse, 0x3ffffff, R15, 0x78, !PT ;  /* 0x03ffffff1a0f7812 */ /* 0x040fe400078e780f */
[----:B------:R-:W-:Y:S01]  /*8d90*/  LOP3.LUT R25, R26, 0x3fffffc, R25, 0x78, !PT ;  /* 0x03fffffc1a197812 */ /* 0x000fe200078e7819 */
[----:B------:R-:W-:Y:S01]  /*8da0*/  IMAD.SHL.U32 R26, R37, 0x8000, RZ ;  /* 0x00008000251a7824 */ /* 0x000fe200078e00ff */
[----:B------:R-:W-:Y:S02]  /*8db0*/  LOP3.LUT R34, R34, R63, RZ, 0x3c, !PT ;  /* 0x0000003f22227212 */ /* 0x000fe400078e3cff */
[----:B------:R-:W-:Y:S01]  /*8dc0*/  LOP3.LUT R18, R30, 0x3ffffff, R18, 0x78, !PT ;  /* 0x03ffffff1e127812 */ /* 0x000fe200078e7812 */
[C---:B------:R-:W-:Y:S01]  /*8dd0*/  IMAD.SHL.U32 R30, R44.reuse, 0x20000, RZ ;  /* 0x000200002c1e7824 */ /* 0x040fe200078e00ff */
[----:B------:R-:W-:Y:S01]  /*8de0*/  LOP3.LUT R39, R39, 0x80000000, R16, 0x78, !PT ;  /* 0x8000000027277812 */ /* 0x000fe200078e7810 */
[----:B------:R-:W-:Y:S01]  /*8df0*/  IMAD.SHL.U32 R16, R44, 0x80, RZ ;  /* 0x000000802c107824 */ /* 0x000fe200078e00ff */
[----:B------:R-:W-:-:S02]  /*8e00*/  LOP3.LUT R31, R24, 0x3ffffff, R31, 0x78, !PT ;  /* 0x03ffffff181f7812 */ /* 0x000fc400078e781f */
[----:B------:R-:W-:Y:S01]  /*8e10*/  LOP3.LUT R63, R11, 0xfffff000, R12, 0x78, !PT ;  /* 0xfffff0000b3f7812 */ /* 0x000fe200078e780c */
[----:B------:R-:W-:Y:S01]  /*8e20*/  IMAD.SHL.U32 R12, R56, 0x20, RZ ;  /* 0x00000020380c7824 */ /* 0x000fe200078e00ff */
[----:B------:R-:W-:Y:S02]  /*8e30*/  SHF.L.U64.HI R24, R44, 0x1e, R45 ;  /* 0x0000001e2c187819 */ /* 0x000fe4000001022d */
[----:B------:R-:W-:Y:S02]  /*8e40*/  SHF.L.U64.HI R43, R62, 0xa, R34 ;  /* 0x0000000a3e2b7819 */ /* 0x000fe40000010222 */
[C---:B------:R-:W-:Y:S02]  /*8e50*/  LOP3.LUT R82, R37.reuse, 0xfffe0000, R82, 0x78, !PT ;  /* 0xfffe000025527812 */ /* 0x040fe400078e7852 */
[----:B------:R-:W-:Y:S02]  /*8e60*/  LOP3.LUT R26, R37, 0xffff8000, R26, 0x78, !PT ;  /* 0xffff8000251a7812 */ /* 0x000fe400078e781a */
[----:B------:R-:W-:Y:S01]  /*8e70*/  LOP3.LUT R46, R46, 0x3ffffff, R17, 0x78, !PT ;  /* 0x03ffffff2e2e7812 */ /* 0x000fe200078e7811 */
[----:B------:R-:W-:Y:S01]  /*8e80*/  IMAD.SHL.U32 R17, R62, 0x400, RZ ;  /* 0x000004003e117824 */ /* 0x000fe200078e00ff */
[----:B------:R-:W-:-:S02]  /*8e90*/  LOP3.LUT R37, R45, 0x3fe0000, R30, 0x78, !PT ;  /* 0x03fe00002d257812 */ /* 0x000fc400078e781e */
[----:B------:R-:W-:Y:S01]  /*8ea0*/  LOP3.LUT R67, R45, 0x3ffffff, R24, 0x78, !PT ;  /* 0x03ffffff2d437812 */ /* 0x000fe200078e7818 */
[----:B------:R-:W-:Y:S01]  /*8eb0*/  IMAD.SHL.U32 R24, R88, 0x10, RZ ;  /* 0x0000001058187824 */ /* 0x000fe200078e00ff */
[----:B------:R-:W-:Y:S01]  /*8ec0*/  LOP3.LUT R75, R75, 0x3ffffe0, R12, 0x78, !PT ;  /* 0x03ffffe04b4b7812 */ /* 0x000fe200078e780c */
[----:B------:R-:W-:Y:S01]  /*8ed0*/  IMAD.SHL.U32 R12, R54, 0x8, RZ ;  /* 0x00000008360c7824 */ /* 0x000fe200078e00ff */
[----:B------:R-:W-:Y:S02]  /*8ee0*/  LOP3.LUT R45, R45, 0x3ffff80, R16, 0x78, !PT ;  /* 0x03ffff802d2d7812 */ /* 0x000fe400078e7810 */
[----:B------:R-:W-:Y:S01]  /*8ef0*/  LOP3.LUT R43, R34, 0x3ffffff, R43, 0x78, !PT ;  /* 0x03ffffff222b7812 */ /* 0x000fe200078e782b */
[----:B------:R-:W-:Y:S01]  /*8f00*/  IMAD.SHL.U32 R34, R84, 0x20000, RZ ;  /* 0x0002000054227824 */ /* 0x000fe200078e00ff */
[C-C-:B------:R-:W-:Y:S02]  /*8f10*/  SHF.L.U64.HI R16, R54.reuse, 0x13, R55.reuse ;  /* 0x0000001336107819 */ /* 0x140fe40000010237 */
[----:B------:R-:W-:-:S02]  /*8f20*/  SHF.L.U64.HI R30, R54, 0x8, R55 ;  /* 0x00000008361e7819 */ /* 0x000fc40000010237 */
[----:B------:R-:W-:Y:S02]  /*8f30*/  LOP3.LUT R62, R62, 0xfffffc00, R17, 0x78, !PT ;  /* 0xfffffc003e3e7812 */ /* 0x000fe400078e7811 */
[----:B------:R-:W-:Y:S02]  /*8f40*/  LOP3.LUT R28, R32, 0x3ffffff, R28, 0x78, !PT ;  /* 0x03ffffff201c7812 */ /* 0x000fe400078e781c */
[C---:B------:R-:W-:Y:S02]  /*8f50*/  LOP3.LUT R11, R55.reuse, 0x3ffffff, R16, 0x78, !PT ;  /* 0x03ffffff370b7812 */ /* 0x040fe400078e7810 */
[----:B------:R-:W-:Y:S02]  /*8f60*/  LOP3.LUT R17, R55, 0x3ffffff, R30, 0x78, !PT ;  /* 0x03ffffff37117812 */ /* 0x000fe400078e781e */
[----:B------:R-:W-:Y:S02]  /*8f70*/  LOP3.LUT R77, R27, 0x3ffffff, R77, 0x78, !PT ;  /* 0x03ffffff1b4d7812 */ /* 0x000fe400078e784d */
[----:B------:R-:W-:-:S02]  /*8f80*/  SHF.L.U64.HI R32, R88, 0x13, R13 ;  /* 0x0000001358207819 */ /* 0x000fc4000001020d */
[----:B------:R-:W-:Y:S01]  /*8f90*/  LOP3.LUT R55, R55, 0x3fffff8, R12, 0x78, !PT ;  /* 0x03fffff837377812 */ /* 0x000fe200078e780c */
[----:B------:R-:W-:Y:S01]  /*8fa0*/  IMAD.SHL.U32 R12, R64, 0x40000, RZ ;  /* 0x00040000400c7824 */ /* 0x000fe200078e00ff */
[--C-:B------:R-:W-:Y:S02]  /*8fb0*/  SHF.R.U32.HI R27, RZ, 0x1c, R65.reuse ;  /* 0x0000001cff1b7819 */ /* 0x100fe40000011641 */
[----:B------:R-:W-:Y:S02]  /*8fc0*/  LOP3.LUT R34, R34, 0x3fe0000, RZ, 0xc0, !PT ;  /* 0x03fe000022227812 */ /* 0x000fe400078ec0ff */
[C---:B------:R-:W-:Y:S02]  /*8fd0*/  LOP3.LUT R16, R13.reuse, 0x3ffffff, R32, 0x78, !PT ;  /* 0x03ffffff0d107812 */ /* 0x040fe400078e7820 */
[----:B------:R-:W-:Y:S02]  /*8fe0*/  LOP3.LUT R13, R13, 0x3fffff0, R24, 0x78, !PT ;  /* 0x03fffff00d0d7812 */ /* 0x000fe400078e7818 */
[----:B------:R-:W-:Y:S01]  /*8ff0*/  LOP3.LUT R65, R34, R27, R65, 0x96, !PT ;  /* 0x0000001b22417212 */ /* 0x000fe200078e9641 */
[----:B------:R-:W-:Y:S01]  /*9000*/  IMAD.SHL.U32 R27, R22, 0x40000, RZ ;  /* 0x00040000161b7824 */ /* 0x000fe200078e00ff */
[----:B------:R-:W-:-:S02]  /*9010*/  SHF.R.U32.HI R24, RZ, 0x1d, R69 ;  /* 0x0000001dff187819 */ /* 0x000fc40000011645 */
[----:B------:R-:W-:Y:S02]  /*9020*/  LOP3.LUT R12, R12, 0x3fc0000, RZ, 0xc0, !PT ;  /* 0x03fc00000c0c7812 */ /* 0x000fe400078ec0ff */
[----:B------:R-:W-:Y:S02]  /*9030*/  SHF.R.U32.HI R30, RZ, 0xa, R19 ;  /* 0x0000000aff1e7819 */ /* 0x000fe40000011613 */
[----:B------:R-:W-:Y:S02]  /*9040*/  LOP3.LUT R60, R60, 0x3fe0000, RZ, 0xc0, !PT ;  /* 0x03fe00003c3c7812 */ /* 0x000fe400078ec0ff */
[----:B------:R-:W-:Y:S02]  /*9050*/  LOP3.LUT R61, R36, 0xfff00000, R61, 0x78, !PT ;  /* 0xfff00000243d7812 */ /* 0x000fe400078e783d */
[----:B------:R-:W-:Y:S02]  /*9060*/  SHF.R.U32.HI R32, RZ, 0x6, R10 ;  /* 0x00000006ff207819 */ /* 0x000fe4000001160a */
[----:B------:R-:W-:-:S02]  /*9070*/  LOP3.LUT R69, R12, R24, R69, 0x96, !PT ;  /* 0x000000180c457212 */ /* 0x000fc400078e9645 */
[----:B------:R-:W-:Y:S02]  /*9080*/  LOP3.LUT R24, R22, 0xfffc0000, R27, 0x78, !PT ;  /* 0xfffc000016187812 */ /* 0x000fe400078e781b */
[----:B------:R-:W-:Y:S02]  /*9090*/  LOP3.LUT R60, R60, R30, R19, 0x96, !PT ;  /* 0x0000001e3c3c7212 */ /* 0x000fe400078e9613 */
[----:B------:R-:W-:Y:S02]  /*90a0*/  SHF.R.U32.HI R27, RZ, 0x8, R15 ;  /* 0x00000008ff1b7819 */ /* 0x000fe4000001160f */
[----:B------:R-:W-:Y:S02]  /*90b0*/  LOP3.LUT R12, R32, R61, RZ, 0x3c, !PT ;  /* 0x0000003d200c7212 */ /* 0x000fe400078e3cff */
[--C-:B------:R-:W-:Y:S02]  /*90c0*/  SHF.R.U32.HI R30, RZ, 0x17, R29.reuse ;  /* 0x00000017ff1e7819 */ /* 0x100fe4000001161d */
[----:B------:R-:W-:-:S02]  /*90d0*/  SHF.R.U64 R61, R36, 0x17, R29 ;  /* 0x00000017243d7819 */ /* 0x000fc4000000121d */
[--C-:B------:R-:W-:Y:S02]  /*90e0*/  SHF.R.U64 R19, R22, 0x18, R25.reuse ;  /* 0x0000001816137819 */ /* 0x100fe40000001219 */
[----:B------:R-:W-:Y:S02]  /*90f0*/  LOP3.LUT R27, R27, R24, RZ, 0x3c, !PT ;  /* 0x000000181b1b7212 */ /* 0x000fe400078e3cff */
[----:B------:R-:W-:Y:S02]  /*9100*/  LOP3.LUT R29, R30, R29, RZ, 0x3c, !PT ;  /* 0x0000001d1e1d7212 */ /* 0x000fe400078e3cff */
[----:B------:R-:W-:Y:S02]  /*9110*/  SHF.R.U32.HI R24, RZ, 0x18, R25 ;  /* 0x00000018ff187819 */ /* 0x000fe40000011619 */
[----:B------:R-:W-:Y:S02]  /*9120*/  LOP3.LUT R36, R61, R36, RZ, 0x3c, !PT ;  /* 0x000000243d247212 */ /* 0x000fe400078e3cff */
[----:B------:R-:W-:-:S02]  /*9130*/  SHF.R.U32.HI R30, RZ, 0x9, R33 ;  /* 0x00000009ff1e7819 */ /* 0x000fc40000011621 */
[----:B------:R-:W-:Y:S02]  /*9140*/  SHF.R.U32.HI R61, RZ, 0xb, R14 ;  /* 0x0000000bff3d7819 */ /* 0x000fe4000001160e */
[----:B------:R-:W-:Y:S02]  /*9150*/  LOP3.LUT R22, R19, R22, RZ, 0x3c, !PT ;  /* 0x0000001613167212 */ /* 0x000fe400078e3cff */
[----:B------:R-:W-:Y:S02]  /*9160*/  SHF.R.U32.HI R71, RZ, 0x9, R58 ;  /* 0x00000009ff477819 */ /* 0x000fe4000001163a */
[----:B------:R-:W-:Y:S02]  /*9170*/  LOP3.LUT R19, R24, R25, RZ, 0x3c, !PT ;  /* 0x0000001918137212 */ /* 0x000fe400078e3cff */
[----:B------:R-:W-:Y:S02]  /*9180*/  LOP3.LUT R25, R30, R33, RZ, 0x3c, !PT ;  /* 0x000000211e197212 */ /* 0x000fe400078e3cff */
[----:B------:R-:W-:-:S02]  /*9190*/  LOP3.LUT R26, R61, R26, RZ, 0x3c, !PT ;  /* 0x0000001a3d1a7212 */ /* 0x000fc400078e3cff */
[----:B------:R-:W-:Y:S02]  /*91a0*/  SHF.R.U32.HI R30, RZ, 0x10, R23 ;  /* 0x00000010ff1e7819 */ /* 0x000fe40000011617 */
[----:B------:R-:W-:Y:S02]  /*91b0*/  SHF.R.U64 R61, R50, 0x17, R53 ;  /* 0x00000017323d7819 */ /* 0x000fe40000001235 */
[----:B------:R-:W-:Y:S02]  /*91c0*/  LOP3.LUT R82, R71, R82, RZ, 0x3c, !PT ;  /* 0x0000005247527212 */ /* 0x000fe400078e3cff */
[----:B------:R-:W-:Y:S02]  /*91d0*/  SHF.R.U32.HI R40, RZ, 0x11, R51 ;  /* 0x00000011ff287819 */ /* 0x000fe40000011633 */
[----:B------:R-:W-:Y:S02]  /*91e0*/  SHF.R.U64 R71, R48, 0x10, R23 ;  /* 0x0000001030477819 */ /* 0x000fe40000001217 */
[----:B------:R-:W-:-:S02]  /*91f0*/  SHF.R.U32.HI R24, RZ, 0x17, R53 ;  /* 0x00000017ff187819 */ /* 0x000fc40000011635 */
[----:B------:R-:W-:Y:S02]  /*9200*/  LOP3.LUT R23, R30, R23, RZ, 0x3c, !PT ;  /* 0x000000171e177212 */ /* 0x000fe400078e3cff */
[----:B------:R-:W-:Y:S02]  /*9210*/  LOP3.LUT R50, R61, R50, RZ, 0x3c, !PT ;  /* 0x000000323d327212 */ /* 0x000fe400078e3cff */
[----:B------:R-:W-:Y:S02]  /*9220*/  SHF.R.U32.HI R30, RZ, 0x17, R21 ;  /* 0x00000017ff1e7819 */ /* 0x000fe40000011615 */
[----:B------:R-:W-:Y:S02]  /*9230*/  SHF.R.U64 R61, R20, 0x11, R51 ;  /* 0x00000011143d7819 */ /* 0x000fe40000001233 */
[----:B------:R-:W-:Y:S02]  /*9240*/  LOP3.LUT R40, R40, R51, RZ, 0x3c, !PT ;  /* 0x0000003328287212 */ /* 0x000fe400078e3cff */
[----:B------:R-:W-:-:S02]  /*9250*/  LOP3.LUT R24, R24, R53, RZ, 0x3c, !PT ;  /* 0x0000003518187212 */ /* 0x000fc400078e3cff */
[--C-:B------:R-:W-:Y:S02]  /*9260*/  SHF.R.U32.HI R51, RZ, 0x1a, R72.reuse ;  /* 0x0000001aff337819 */ /* 0x100fe40000011648 */
[----:B------:R-:W-:Y:S02]  /*9270*/  SHF.R.U64 R53, R42, 0x17, R21 ;  /* 0x000000172a357819 */ /* 0x000fe40000001215 */
[----:B------:R-:W-:Y:S02]  /*9280*/  LOP3.LUT R21, R30, R21, RZ, 0x3c, !PT ;  /* 0x000000151e157212 */ /* 0x000fe400078e3cff */
[----:B------:R-:W-:Y:S02]  /*9290*/  SHF.R.U64 R30, R35, 0x1a, R72 ;  /* 0x0000001a231e7819 */ /* 0x000fe40000001248 */
[----:B------:R-:W-:Y:S02]  /*92a0*/  LOP3.LUT R72, R51, R72, RZ, 0x3c, !PT ;  /* 0x0000004833487212 */ /* 0x000fe400078e3cff */
[----:B------:R-:W-:-:S02]  /*92b0*/  SHF.R.U64 R51, R68, 0x18, R41 ;  /* 0x0000001844337819 */ /* 0x000fc40000001229 */
[----:B------:R-:W-:Y:S01]  /*92c0*/  SHF.R.U32.HI R70, RZ, 0x18, R41 ;  /* 0x00000018ff467819 */ /* 0x000fe20000011629 */
[----:B------:R-:W-:Y:S01]  /*92d0*/  IMAD R72, R72, 0x7f9527a1, RZ ;  /* 0x7f9527a148487824 */ /* 0x000fe200078e02ff */
[----:B------:R-:W-:Y:S02]  /*92e0*/  LOP3.LUT R68, R51, R68, RZ, 0x3c, !PT ;  /* 0x0000004433447212 */ /* 0x000fe400078e3cff */
[----:B------:R-:W-:Y:S01]  /*92f0*/  SHF.R.U32.HI R51, RZ, 0x10, R43 ;  /* 0x00000010ff337819 */ /* 0x000fe2000001162b */
[----:B------:R-:W-:Y:S01]  /*9300*/  IMAD R43, R43, -0x41eac0df, RZ ;  /* 0xbe153f212b2b7824 */ /* 0x000fe200078e02ff */
[----:B------:R-:W-:Y:S02]  /*9310*/  SHF.R.U32.HI R32, RZ, 0x1d, R77 ;  /* 0x0000001dff207819 */ /* 0x000fe4000001164d */
[----:B------:R-:W-:Y:S02]  /*9320*/  SHF.R.U64 R92, R39, 0x1b, R18 ;  /* 0x0000001b275c7819 */ /* 0x000fe40000001212 */
[----:B------:R-:W-:-:S02]  /*9330*/  LOP3.LUT R42, R53, R42, RZ, 0x3c, !PT ;  /* 0x0000002a352a7212 */ /* 0x000fc400078e3cff */
[----:B------:R-:W-:Y:S02]  /*9340*/  SHF.R.U64 R53, R94, 0x1d, R77 ;  /* 0x0000001d5e357819 */ /* 0x000fe4000000124d */
[----:B------:R-:W-:Y:S01]  /*9350*/  LOP3.LUT R70, R70, R41, RZ, 0x3c, !PT ;  /* 0x0000002946467212 */ /* 0x000fe200078e3cff */
[----:B------:R-:W-:Y:S01]  /*9360*/  IMAD.SHL.U32 R41, R44, 0x40000000, RZ ;  /* 0x400000002c297824 */ /* 0x000fe200078e00ff */
[----:B------:R-:W-:Y:S02]  /*9370*/  LOP3.LUT R62, R51, R62, RZ, 0x3c, !PT ;  /* 0x0000003e333e7212 */ /* 0x000fe400078e3cff */
[----:B------:R-:W-:Y:S02]  /*9380*/  LOP3.LUT R77, R32, R77, RZ, 0x3c, !PT ;  /* 0x0000004d204d7212 */ /* 0x000fe400078e3cff */
[----:B------:R-:W-:Y:S01]  /*9390*/  LOP3.LUT R92, R92, R39, RZ, 0x3c, !PT ;  /* 0x000000275c5c7212 */ /* 0x000fe200078e3cff */
[----:B------:R-:W-:Y:S01]  /*93a0*/  IMAD R43, R62, 0x3f53873, R43 ;  /* 0x03f538733e2b7824 */ /* 0x000fe200078e022b */
[----:B------:R-:W-:Y:S01]  /*93b0*/  SHF.R.U32.HI R51, RZ, 0x1b, R18 ;  /* 0x0000001bff337819 */ /* 0x000fe20000011612 */
[----:B------:R-:W-:Y:S01]  /*93c0*/  IMAD R77, R77, -0x69c0b7bf, RZ ;  /* 0x963f48414d4d7824 */ /* 0x000fe200078e02ff */
[----:B------:R-:W-:Y:S01]  /*93d0*/  SHF.R.U32.HI R32, RZ, 0x6, R46 ;  /* 0x00000006ff207819 */ /* 0x000fe2000001162e */
[----:B------:R-:W-:Y:S01]  /*93e0*/  IMAD R46, R46, -0x22c2a1ff, RZ ;  /* 0xdd3d5e012e2e7824 */ /* 0x000fe200078e02ff */
[----:B------:R-:W-:-:S02]  /*93f0*/  SHF.R.U64 R39, R56, 0x15, R75 ;  /* 0x0000001538277819 */ /* 0x000fc4000000124b */
[----:B------:R-:W-:Y:S02]  /*9400*/  SHF.R.U32.HI R38, RZ, 0x9, R37 ;  /* 0x00000009ff267819 */ /* 0x000fe40000011625 */
[----:B------:R-:W-:Y:S02]  /*9410*/  LOP3.LUT R94, R53, R94, RZ, 0x3c, !PT ;  /* 0x0000005e355e7212 */ /* 0x000fe400078e3cff */
[----:B------:R-:W-:Y:S02]  /*9420*/  LOP3.LUT R20, R61, R20, RZ, 0x3c, !PT ;  /* 0x000000143d147212 */ /* 0x000fe400078e3cff */
[----:B------:R-:W-:Y:S01]  /*9430*/  SHF.R.U64 R53, R52, 0x19, R57 ;  /* 0x0000001934357819 */ /* 0x000fe20000001239 */
[C---:B------:R-:W-:Y:S01]  /*9440*/  IMAD R77, R94.reuse, 0x3ed3ec3, R77 ;  /* 0x03ed3ec35e4d7824 */ /* 0x040fe200078e024d */
[----:B------:R-:W-:Y:S01]  /*9450*/  LOP3.LUT R18, R51, R18, RZ, 0x3c, !PT ;  /* 0x0000001233127212 */ /* 0x000fe200078e3cff */
[----:B------:R-:W-:Y:S01]  /*9460*/  IMAD.WIDE.U32 R94, R94, -0x69c0b7bf, RZ ;  /* 0x963f48415e5e7825 */ /* 0x000fe200078e00ff */
[----:B------:R-:W-:-:S02]  /*9470*/  LOP3.LUT R47, R32, R47, RZ, 0x3c, !PT ;  /* 0x0000002f202f7212 */ /* 0x000fc400078e3cff */
[----:B------:R-:W-:Y:S01]  /*9480*/  LOP3.LUT R34, R44, 0xc0000000, R41, 0x78, !PT ;  /* 0xc00000002c227812 */ /* 0x000fe200078e7829 */
[C---:B------:R-:W-:Y:S01]  /*9490*/  IMAD.SHL.U32 R41, R54.reuse, 0x100, RZ ;  /* 0x0000010036297824 */ /* 0x040fe200078e00ff */
[----:B------:R-:W-:Y:S01]  /*94a0*/  LOP3.LUT R56, R39, R56, RZ, 0x3c, !PT ;  /* 0x0000003827387212 */ /* 0x000fe200078e3cff */
[----:B------:R-:W-:Y:S01]  /*94b0*/  IMAD.SHL.U32 R39, R54, 0x80000, RZ ;  /* 0x0008000036277824 */ /* 0x000fe200078e00ff */
[----:B------:R-:W-:Y:S01]  /*94c0*/  LOP3.LUT R61, R38, R37, RZ, 0x3c, !PT ;  /* 0x00000025263d7212 */ /* 0x000fe200078e3cff */
[----:B------:R-:W-:Y:S01]  /*94d0*/  IMAD.IADD R77, R95, 0x1, R77 ;  /* 0x000000015f4d7824 */ /* 0x000fe200078e024d */
[C---:B------:R-:W-:Y:S02]  /*94e0*/  SHF.R.U64 R51, R44.reuse, 0x9, R37 ;  /* 0x000000092c337819 */ /* 0x040fe40000001225 */
[----:B------:R-:W-:Y:S01]  /*94f0*/  SHF.R.U32.HI R32, RZ, 0x1c, R67 ;  /* 0x0000001cff207819 */ /* 0x000fe20000011643 */
[----:B------:R-:W-:Y:S01]  /*9500*/  IMAD R61, R61, -0x3193fcff, RZ ;  /* 0xce6c03013d3d7824 */ /* 0x000fe200078e02ff */
[----:B------:R-:W-:-:S02]  /*9510*/  SHF.R.U64 R37, R44, 0x13, R45 ;  /* 0x000000132c257819 */ /* 0x000fc4000000122d */
[----:B------:R-:W-:Y:S02]  /*9520*/  LOP3.LUT R35, R30, R35, RZ, 0x3c, !PT ;  /* 0x000000231e237212 */ /* 0x000fe400078e3cff */
[----:B------:R-:W-:Y:S02]  /*9530*/  SHF.R.U32.HI R30, RZ, 0x19, R57 ;  /* 0x00000019ff1e7819 */ /* 0x000fe40000011639 */
[----:B------:R-:W-:Y:S02]  /*9540*/  LOP3.LUT R52, R53, R52, RZ, 0x3c, !PT ;  /* 0x0000003435347212 */ /* 0x000fe400078e3cff */
[----:B------:R-:W-:Y:S02]  /*9550*/  SHF.R.U64 R53, R34, 0x1c, R67 ;  /* 0x0000001c22357819 */ /* 0x000fe40000001243 */
[----:B------:R-:W-:Y:S02]  /*9560*/  LOP3.LUT R66, R51, R44, RZ, 0x3c, !PT ;  /* 0x0000002c33427212 */ /* 0x000fe400078e3cff */
[----:B------:R-:W-:-:S02]  /*9570*/  LOP3.LUT R67, R32, R67, RZ, 0x3c, !PT ;  /* 0x0000004320437212 */ /* 0x000fc400078e3cff */
[----:B------:R-:W-:Y:S02]  /*9580*/  LOP3.LUT R44, R37, R44, RZ, 0x3c, !PT ;  /* 0x0000002c252c7212 */ /* 0x000fe400078e3cff */
[----:B------:R-:W-:Y:S02]  /*9590*/  LOP3.LUT R37, R54, 0xfff80000, R39, 0x78, !PT ;  /* 0xfff8000036257812 */ /* 0x000fe400078e7827 */
[----:B------:R-:W-:Y:S02]  /*95a0*/  SHF.R.U32.HI R32, RZ, 0x7, R11 ;  /* 0x00000007ff207819 */ /* 0x000fe4000001160b */
[----:B------:R-:W-:Y:S02]  /*95b0*/  LOP3.LUT R57, R30, R57, RZ, 0x3c, !PT ;  /* 0x000000391e397212 */ /* 0x000fe400078e3cff */
[----:B------:R-:W-:Y:S01]  /*95c0*/  SHF.R.U32.HI R30, RZ, 0xe, R28 ;  /* 0x0000000eff1e7819 */ /* 0x000fe2000001161c */
[----:B------:R-:W-:Y:S01]  /*95d0*/  IMAD R28, R28, -0x9ed115f, RZ ;  /* 0xf612eea11c1c7824 */ /* 0x000fe200078e02ff */
[----:B------:R-:W-:Y:S01]  /*95e0*/  LOP3.LUT R32, R32, R37, RZ, 0x3c, !PT ;  /* 0x0000002520207212 */ /* 0x000fe200078e3cff */
[----:B------:R-:W-:Y:S01]  /*95f0*/  IMAD R57, R57, -0x6b08507f, RZ ;  /* 0x94f7af8139397824 */ /* 0x000fe200078e02ff */
[----:B------:R-:W-:-:S02]  /*9600*/  SHF.R.U64 R37, R54, 0x17, R55 ;  /* 0x0000001736257819 */ /* 0x000fc40000001237 */
[----:B------:R-:W-:Y:S02]  /*9610*/  LOP3.LUT R49, R30, R49, RZ, 0x3c, !PT ;  /* 0x000000311e317212 */ /* 0x000fe400078e3cff */
[----:B------:R-:W-:Y:S02]  /*9620*/  SHF.R.U32.HI R30, RZ, 0xe, R31 ;  /* 0x0000000eff1e7819 */ /* 0x000fe4000001161f */
[----:B------:R-:W-:Y:S01]  /*9630*/  LOP3.LUT R39, R54, 0xffffff00, R41, 0x78, !PT ;  /* 0xffffff0036277812 */ /* 0x000fe200078e7829 */
[C---:B------:R-:W-:Y:S01]  /*9640*/  IMAD.SHL.U32 R41, R88.reuse, 0x80000, RZ ;  /* 0x0008000058297824 */ /* 0x040fe200078e00ff */
[----:B------:R-:W-:Y:S01]  /*9650*/  SHF.R.U32.HI R38, RZ, 0x12, R17 ;  /* 0x00000012ff267819 */ /* 0x000fe20000011611 */
[----:B------:R-:W-:Y:S01]  /*9660*/  IMAD R17, R17, -0x7d3241df, RZ ;  /* 0x82cdbe2111117824 */ /* 0x000fe200078e02ff */
[----:B------:R-:W-:Y:S02]  /*9670*/  LOP3.LUT R54, R37, R54, RZ, 0x3c, !PT ;  /* 0x0000003625367212 */ /* 0x000fe400078e3cff */
[----:B------:R-:W-:-:S02]  /*9680*/  SHF.R.U64 R37, R88, 0x16, R13 ;  /* 0x0000001658257819 */ /* 0x000fc4000000120d */
[----:B------:R-:W-:Y:S02]  /*9690*/  SHF.R.U32.HI R76, RZ, 0x16, R13 ;  /* 0x00000016ff4c7819 */ /* 0x000fe4000001160d */
[----:B------:R-:W-:Y:S02]  /*96a0*/  LOP3.LUT R63, R30, R63, RZ, 0x3c, !PT ;  /* 0x0000003f1e3f7212 */ /* 0x000fe400078e3cff */
[----:B------:R-:W-:Y:S02]  /*96b0*/  SHF.R.U32.HI R30, RZ, 0x15, R75 ;  /* 0x00000015ff1e7819 */ /* 0x000fe4000001164b */
[----:B------:R-:W-:Y:S02]  /*96c0*/  LOP3.LUT R38, R38, R39, RZ, 0x3c, !PT ;  /* 0x0000002726267212 */ /* 0x000fe400078e3cff */
[----:B------:R-:W-:Y:S02]  /*96d0*/  LOP3.LUT R39, R88, 0xfff80000, R41, 0x78, !PT ;  /* 0xfff8000058277812 */ /* 0x000fe400078e7829 */
[----:B------:R-:W-:Y:S01]  /*96e0*/  LOP3.LUT R88, R37, R88, RZ, 0x3c, !PT ;  /* 0x0000005825587212 */ /* 0x000fe200078e3cff */
[----:B------:R-:W-:Y:S01]  /*96f0*/  IMAD R17, R38, 0x3ef09bb, R17 ;  /* 0x03ef09bb26117824 */ /* 0x000fe200078e0211 */
[----:B------:R-:W-:-:S02]  /*9700*/  LOP3.LUT R76, R76, R13, RZ, 0x3c, !PT ;  /* 0x0000000d4c4c7212 */ /* 0x000fc400078e3cff */
[----:B------:R-:W-:Y:S02]  /*9710*/  SHF.R.U64 R37, R84, 0x9, R65 ;  /* 0x0000000954257819 */ /* 0x000fe40000001241 */
[----:B------:R-:W-:Y:S02]  /*9720*/  SHF.R.U64 R13, R64, 0x8, R69 ;  /* 0x00000008400d7819 */ /* 0x000fe40000001245 */
[----:B------:R-:W-:Y:S02]  /*9730*/  LOP3.LUT R75, R30, R75, RZ, 0x3c, !PT ;  /* 0x0000004b1e4b7212 */ /* 0x000fe400078e3cff */
[----:B------:R-:W-:Y:S02]  /*9740*/  SHF.R.U32.HI R30, RZ, 0x13, R45 ;  /* 0x00000013ff1e7819 */ /* 0x000fe4000001162d */
[----:B------:R-:W-:Y:S01]  /*9750*/  LOP3.LUT R84, R37, R84, RZ, 0x3c, !PT ;  /* 0x0000005425547212 */ /* 0x000fe200078e3cff */
[----:B------:R-:W-:Y:S01]  /*9760*/  IMAD R37, R10, -0x5a60d77f, RZ ;  /* 0xa59f28810a257824 */ /* 0x000fe200078e02ff */
[----:B------:R-:W-:Y:S01]  /*9770*/  LOP3.LUT R64, R13, R64, RZ, 0x3c, !PT ;  /* 0x000000400d407212 */ /* 0x000fe200078e3cff */
[----:B------:R-:W-:Y:S01]  /*9780*/  IMAD R13, R11, -0x71f18c7f, RZ ;  /* 0x8e0e73810b0d7824 */ /* 0x000fe200078e02ff */
[----:B------:R-:W-:Y:S01]  /*9790*/  LOP3.LUT R45, R30, R45, RZ, 0x3c, !PT ;  /* 0x0000002d1e2d7212 */ /* 0x000fe200078e3cff */
[C---:B------:R-:W-:Y:S01]  /*97a0*/  IMAD R37, R12.reuse, 0x3f3bad0, R37 ;  /* 0x03f3bad00c257824 */ /* 0x040fe200078e0225 */
[----:B------:R-:W-:Y:S01]  /*97b0*/  LOP3.LUT R53, R53, R34, RZ, 0x3c, !PT ;  /* 0x0000002235357212 */ /* 0x000fe200078e3cff */
[----:B------:R-:W-:Y:S01]  /*97c0*/  IMAD.WIDE.U32 R10, R12, -0x5a60d77f, RZ ;  /* 0xa59f28810c0a7825 */ /* 0x000fe200078e00ff */
[----:B------:R-:W-:-:S02]  /*97d0*/  SHF.R.U32.HI R30, RZ, 0x17, R55 ;  /* 0x00000017ff1e7819 */ /* 0x000fc40000011637 */
[----:B------:R-:W-:Y:S01]  /*97e0*/  SHF.R.U32.HI R34, RZ, 0x7, R16 ;  /* 0x00000007ff227819 */ /* 0x000fe20000011610 */
[----:B------:R-:W-:Y:S01]  /*97f0*/  IMAD R83, R32, 0x3e23ba6, R13 ;  /* 0x03e23ba620537824 */ /* 0x000fe200078e020d */
[----:B------:R-:W-:Y:S01]  /*9800*/  LOP3.LUT R55, R30, R55, RZ, 0x3c, !PT ;  /* 0x000000371e377212 */ /* 0x000fe200078e3cff */
[----:B------:R-:W-:Y:S01]  /*9810*/  IMAD.WIDE.U32 R12, R32, -0x71f18c7f, RZ ;  /* 0x8e0e7381200c7825 */ /* 0x000fe200078e00ff */
[----:B------:R-:W-:Y:S02]  /*9820*/  LOP3.LUT R30, R34, R39, RZ, 0x3c, !PT ;  /* 0x00000027221e7212 */ /* 0x000fe400078e3cff */
[----:B------:R-:W-:Y:S01]  /*9830*/  SHF.R.U64 R78, R59, 0x9, R60 ;  /* 0x000000093b4e7819 */ /* 0x000fe2000000123c */
[----:B------:R-:W-:Y:S01]  /*9840*/  IMAD.IADD R83, R13, 0x1, R83 ;  /* 0x000000010d537824 */ /* 0x000fe200078e0253 */
[----:B------:R-:W-:Y:S01]  /*9850*/  SHF.R.U32.HI R34, RZ, 0x9, R65 ;  /* 0x00000009ff227819 */ /* 0x000fe20000011641 */
[----:B------:R-:W-:Y:S01]  /*9860*/  IMAD.WIDE.U32 R38, R38, -0x7d3241df, RZ ;  /* 0x82cdbe2126267825 */ /* 0x000fe200078e00ff */
[----:B------:R-:W-:-:S02]  /*9870*/  LOP3.LUT R59, R78, R59, RZ, 0x3c, !PT ;  /* 0x0000003b4e3b7212 */ /* 0x000fc400078e3cff */
[----:B------:R-:W-:Y:S01]  /*9880*/  LOP3.LUT R65, R34, R65, RZ, 0x3c, !PT ;  /* 0x0000004122417212 */ /* 0x000fe200078e3cff */
[----:B------:R-:W-:Y:S01]  /*9890*/  IMAD.IADD R78, R11, 0x1, R37 ;  /* 0x000000010b4e7824 */ /* 0x000fe200078e0225 */
[----:B------:R-:W-:Y:S01]  /*98a0*/  SHF.R.U32.HI R34, RZ, 0x8, R69 ;  /* 0x00000008ff227819 */ /* 0x000fe20000011645 */
[----:B------:R-:W-:Y:S01]  /*98b0*/  IMAD.IADD R39, R39, 0x1, R17 ;  /* 0x0000000127277824 */ /* 0x000fe200078e0211 */
[----:B------:R-:W-:Y:S01]  /*98c0*/  SHF.R.U32.HI R11, RZ, 0x9, R60 ;  /* 0x00000009ff0b7819 */ /* 0x000fe2000001163c */
[----:B------:R-:W-:Y:S01]  /*98d0*/  IMAD R37, R29, -0x7407d85f, RZ ;  /* 0x8bf827a11d257824 */ /* 0x000fe200078e02ff */
[----:B------:R-:W-:Y:S01]  /*98e0*/  LOP3.LUT R83, R83, 0x3ffffff, RZ, 0xc0, !PT ;  /* 0x03ffffff53537812 */ /* 0x000fe200078ec0ff */
[----:B------:R-:W-:Y:S01]  /*98f0*/  IMAD R75, R75, -0x6295bb3f, RZ ;  /* 0x9d6a44c14b4b7824 */ /* 0x000fe200078e02ff */
[----:B------:R-:W-:Y:S01]  /*9900*/  LOP3.LUT R69, R34, R69, RZ, 0x3c, !PT ;  /* 0x0000004522457212 */ /* 0x000fe200078e3cff */
[----:B------:R-:W-:Y:S01]  /*9910*/  IMAD R45, R45, 0x14312801, RZ ;  /* 0x143128012d2d7824 */ /* 0x000fe200078e02ff */
[----:B------:R-:W-:Y:S01]  /*9920*/  LOP3.LUT R60, R11, R60, RZ, 0x3c, !PT ;  /* 0x0000003c0b3c7212 */ /* 0x000fe200078e3cff */
[----:B------:R-:W-:Y:S01]  /*9930*/  IMAD R75, R56, 0x346d526, R75 ;  /* 0x0346d526384b7824 */ /* 0x000fe200078e024b */
[--C-:B------:R-:W-:Y:S01]  /*9940*/  SHF.R.U64 R34, R12, 0x1a, R83.reuse ;  /* 0x0000001a0c227819 */ /* 0x100fe20000001253 */
[----:B------:R-:W-:Y:S01]  /*9950*/  IMAD R55, R55, -0x6d1a1bdf, RZ ;  /* 0x92e5e42137377824 */ /* 0x000fe200078e02ff */
[----:B------:R-:W-:Y:S01]  /*9960*/  SHF.R.U32.HI R11, RZ, 0xe, R83 ;  /* 0x0000000eff0b7819 */ /* 0x000fe20000011653 */
[----:B------:R-:W-:Y:S01]  /*9970*/  IMAD R65, R65, 0x255036a1, RZ ;  /* 0x255036a141417824 */ /* 0x000fe200078e02ff */
[----:B------:R-:W-:Y:S01]  /*9980*/  LOP3.LUT R41, R78, 0x3ffffff, RZ, 0xc0, !PT ;  /* 0x03ffffff4e297812 */ /* 0x000fe200078ec0ff */
[----:B------:R-:W-:Y:S01]  /*9990*/  IMAD R69, R69, 0x21b9a201, RZ ;  /* 0x21b9a20145457824 */ /* 0x000fe200078e02ff */
[----:B------:R-:W-:Y:S01]  /*99a0*/  LOP3.LUT R34, R12, R11, R34, 0x96, !PT ;  /* 0x0000000b0c227212 */ /* 0x000fe200078e9622 */
[----:B------:R-:W-:Y:S01]  /*99b0*/  IMAD R11, R16, 0x14d54a41, RZ ;  /* 0x14d54a41100b7824 */ /* 0x000fe200078e02ff */
[----:B------:R-:W-:Y:S01]  /*99c0*/  SHF.R.U64 R33, R48, 0x9, R33 ;  /* 0x0000000930217819 */ /* 0x000fe20000001221 */
[----:B------:R-:W-:Y:S01]  /*99d0*/  IMAD R12, R15, -0x3a5b63bf, RZ ;  /* 0xc5a49c410f0c7824 */ /* 0x000fe200078e02ff */
[----:B------:R-:W-:Y:S01]  /*99e0*/  SHF.R.U32.HI R13, RZ, 0xe, R41 ;  /* 0x0000000eff0d7819 */ /* 0x000fe20000011629 */
[C---:B------:R-:W-:Y:S01]  /*99f0*/  IMAD R85, R30.reuse, 0x3f1c2a8, R11 ;  /* 0x03f1c2a81e557824 */ /* 0x040fe200078e020b */
[--C-:B------:R-:W-:Y:S01]  /*9a00*/  SHF.R.U32.HI R32, RZ, 0xb, R41.reuse ;  /* 0x0000000bff207819 */ /* 0x100fe20000011629 */
[----:B------:R-:W-:Y:S01]  /*9a10*/  IMAD.WIDE.U32 R16, R30, 0x14d54a41, RZ ;  /* 0x14d54a411e107825 */ /* 0x000fe200078e00ff */
[----:B------:R-:W-:-:S02]  /*9a20*/  SHF.R.U64 R51, R10, 0x17, R41 ;  /* 0x000000170a337819 */ /* 0x000fc40000001229 */
[----:B------:R-:W-:Y:S01]  /*9a30*/  LOP3.LUT R39, R39, 0x3ffffff, RZ, 0xc0, !PT ;  /* 0x03ffffff27277812 */ /* 0x000fe200078ec0ff */
[----:B------:R-:W-:Y:S01]  /*9a40*/  IMAD.IADD R85, R17, 0x1, R85 ;  /* 0x0000000111557824 */ /* 0x000fe200078e0255 */
[----:B------:R-:W-:Y:S01]  /*9a50*/  LOP3.LUT R33, R33, R48, RZ, 0x3c, !PT ;  /* 0x0000003021217212 */ /* 0x000fe200078e3cff */
[----:B------:R-:W-:Y:S01]  /*9a60*/  IMAD R17, R36, 0x3f2d179, R37 ;  /* 0x03f2d17924117824 */ /* 0x000fe200078e0225 */
[----:B------:R-:W-:Y:S01]  /*9a70*/  LOP3.LUT R51, R51, R32, R13, 0x96, !PT ;  /* 0x0000002033337212 */ /* 0x000fe200078e960d */
[----:B------:R-:W-:Y:S01]  /*9a80*/  IMAD R13, R14, -0xa32261f, RZ ;  /* 0xf5cdd9e10e0d7824 */ /* 0x000fe200078e02ff */
[----:B------:R-:W-:Y:S01]  /*9a90*/  LOP3.LUT R48, R71, R48, RZ, 0x3c, !PT ;  /* 0x0000003047307212 */ /* 0x000fe200078e3cff */
[C---:B------:R-:W-:Y:S01]  /*9aa0*/  IMAD R71, R27.reuse, 0x3f24f45, R12 ;  /* 0x03f24f451b477824 */ /* 0x040fe200078e020c */
[--C-:B------:R-:W-:Y:S01]  /*9ab0*/  SHF.R.U32.HI R29, RZ, 0x11, R39.reuse ;  /* 0x00000011ff1d7819 */ /* 0x100fe20000011627 */
[----:B------:R-:W-:Y:S01]  /*9ac0*/  IMAD.WIDE.U32 R14, R27, -0x3a5b63bf, RZ ;  /* 0xc5a49c411b0e7825 */ /* 0x000fe200078e00ff */
[----:B------:R-:W-:-:S02]  /*9ad0*/  SHF.R.U64 R11, R38, 0xb, R39 ;  /* 0x0000000b260b7819 */ /* 0x000fc40000001227 */
[----:B------:R-:W-:Y:S01]  /*9ae0*/  LOP3.LUT R85, R85, 0x3ffffff, RZ, 0xc0, !PT ;  /* 0x03ffffff55557812 */ /* 0x000fe200078ec0ff */
[----:B------:R-:W-:Y:S01]  /*9af0*/  IMAD R81, R26, 0x3e837ba, R13 ;  /* 0x03e837ba1a517824 */ /* 0x000fe200078e020d */
[----:B------:R-:W-:Y:S01]  /*9b00*/  LOP3.LUT R38, R38, R11, R29, 0x96, !PT ;  /* 0x0000000b26267212 */ /* 0x000fe200078e961d */
[----:B------:R-:W-:Y:S01]  /*9b10*/  IMAD.IADD R29, R15, 0x1, R71 ;  /* 0x000000010f1d7824 */ /* 0x000fe200078e0247 */
[----:B------:R-:W-:Y:S01]  /*9b20*/  SHF.R.U64 R11, R16, 0x1d, R85 ;  /* 0x0000001d100b7819 */ /* 0x000fe20000001255 */
[----:B------:R-:W-:Y:S01]  /*9b30*/  IMAD.WIDE.U32 R12, R26, -0xa32261f, RZ ;  /* 0xf5cdd9e11a0c7825 */ /* 0x000fe200078e00ff */
[----:B------:R-:W-:Y:S02]  /*9b40*/  SHF.R.U32.HI R41, RZ, 0x17, R41 ;  /* 0x00000017ff297819 */ /* 0x000fe40000011629 */
[----:B------:R-:W-:Y:S01]  /*9b50*/  LOP3.LUT R29, R29, 0x3ffffff, RZ, 0xc0, !PT ;  /* 0x03ffffff1d1d7812 */ /* 0x000fe200078ec0ff */
[----:B------:R-:W-:Y:S01]  /*9b60*/  IMAD.IADD R26, R13, 0x1, R81 ;  /* 0x000000010d1a7824 */ /* 0x000fe200078e0251 */
[----:B------:R-:W-:Y:S01]  /*9b70*/  SHF.R.U32.HI R13, RZ, 0x12, R85 ;  /* 0x00000012ff0d7819 */ /* 0x000fe20000011655 */
[----:B------:R-:W-:Y:S01]  /*9b80*/  IMAD.WIDE.U32 R36, R36, -0x7407d85f, RZ ;  /* 0x8bf827a124247825 */ /* 0x000fe200078e00ff */
[----:B------:R-:W-:-:S02]  /*9b90*/  SHF.R.U32.HI R15, RZ, 0x7, R29 ;  /* 0x00000007ff0f7819 */ /* 0x000fc4000001161d */
[----:B------:R-:W-:Y:S01]  /*9ba0*/  LOP3.LUT R26, R26, 0x3ffffff, RZ, 0xc0, !PT ;  /* 0x03ffffff1a1a7812 */ /* 0x000fe200078ec0ff */
[----:B------:R-:W-:Y:S01]  /*9bb0*/  IMAD.IADD R30, R37, 0x1, R17 ;  /* 0x00000001251e7824 */ /* 0x000fe200078e0211 */
[----:B------:R-:W-:Y:S01]  /*9bc0*/  LOP3.LUT R37, R16, R11, R13, 0x96, !PT ;  /* 0x0000000b10257212 */ /* 0x000fe200078e960d */
[----:B------:R-:W-:Y:S01]  /*9bd0*/  IMAD R13, R47, 0x3df81df, R46 ;  /* 0x03df81df2f0d7824 */ /* 0x000fe200078e022e */
[----:B------:R-:W-:Y:S01]  /*9be0*/  LOP3.LUT R32, R15, R14, RZ, 0x3c, !PT ;  /* 0x0000000e0f207212 */ /* 0x000fe200078e3cff */
[----:B------:R-:W-:Y:S01]  /*9bf0*/  IMAD.WIDE.U32 R14, R47, -0x22c2a1ff, RZ ;  /* 0xdd3d5e012f0e7825 */ /* 0x000fe200078e00ff */
[--C-:B------:R-:W-:Y:S02]  /*9c00*/  SHF.R.U32.HI R27, RZ, 0x8, R26.reuse ;  /* 0x00000008ff1b7819 */ /* 0x100fe4000001161a */
[----:B------:R-:W-:Y:S01]  /*9c10*/  LOP3.LUT R41, R41, R78, RZ, 0x3c, !PT ;  /* 0x0000004e29297212 */ /* 0x000fe200078e3cff */
[----:B------:R-:W-:Y:S01]  /*9c20*/  IMAD.IADD R78, R15, 0x1, R13 ;  /* 0x000000010f4e7824 */ /* 0x000fe200078e020d */
[----:B------:R-:W-:Y:S01]  /*9c30*/  LOP3.LUT R27, R12, R27, R26, 0x96, !PT ;  /* 0x0000001b0c1b7212 */ /* 0x000fe200078e961a */
[----:B------:R-:W-:Y:S01]  /*9c40*/  IMAD.WIDE.U32 R12, R62, -0x41eac0df, RZ ;  /* 0xbe153f213e0c7825 */ /* 0x000fe200078e00ff */
[----:B------:R-:W-:-:S02]  /*9c50*/  LOP3.LUT R30, R30, 0x3ffffff, RZ, 0xc0, !PT ;  /* 0x03ffffff1e1e7812 */ /* 0x000fc400078ec0ff */
[----:B------:R-:W-:Y:S01]  /*9c60*/  LOP3.LUT R51, R51, R10, RZ, 0x3c, !PT ;  /* 0x0000000a33337212 */ /* 0x000fe200078e3cff */
[----:B------:R-:W-:Y:S01]  /*9c70*/  IMAD R10, R31, -0x65fe553f, RZ ;  /* 0x9a01aac11f0a7824 */ /* 0x000fe200078e02ff */
[----:B------:R-:W-:Y:S01]  /*9c80*/  SHF.R.U64 R11, R36, 0x12, R30 ;  /* 0x00000012240b7819 */ /* 0x000fe2000000121e */
[C---:B------:R-:W-:Y:S01]  /*9c90*/  IMAD R15, R49.reuse, 0x3f423cb, R28 ;  /* 0x03f423cb310f7824 */ /* 0x040fe200078e021c */
[----:B------:R-:W-:Y:S01]  /*9ca0*/  LOP3.LUT R31, R78, 0x3ffffff, RZ, 0xc0, !PT ;  /* 0x03ffffff4e1f7812 */ /* 0x000fe200078ec0ff */
[----:B------:R-:W-:Y:S01]  /*9cb0*/  IMAD.WIDE.U32 R16, R49, -0x9ed115f, RZ ;  /* 0xf612eea131107825 */ /* 0x000fe200078e00ff */
[----:B------:R-:W-:Y:S02]  /*9cc0*/  IADD3 R86, PT, PT, R13, R43, RZ ;  /* 0x0000002b0d567210 */ /* 0x000fe40007ffe0ff */
[----:B------:R-:W-:Y:S01]  /*9cd0*/  LOP3.LUT R36, R11, R36, RZ, 0x3c, !PT ;  /* 0x000000240b247212 */ /* 0x000fe200078e3cff */
[----:B------:R-:W-:Y:S01]  /*9ce0*/  IMAD R47, R63, 0x3d3335b, R10 ;  /* 0x03d3335b3f2f7824 */ /* 0x000fe200078e020a */
[----:B------:R-:W-:Y:S01]  /*9cf0*/  SHF.R.U32.HI R13, RZ, 0x8, R31 ;  /* 0x00000008ff0d7819 */ /* 0x000fe2000001161f */
[----:B------:R-:W-:Y:S01]  /*9d00*/  IMAD.IADD R15, R17, 0x1, R15 ;  /* 0x00000001110f7824 */ /* 0x000fe200078e020f */
[--C-:B------:R-:W-:Y:S01]  /*9d10*/  SHF.R.U32.HI R28, RZ, 0x1, R31.reuse ;  /* 0x00000001ff1c7819 */ /* 0x100fe2000001161f */
[----:B------:R-:W-:Y:S01]  /*9d20*/  IMAD.WIDE.U32 R10, R63, -0x65fe553f, RZ ;  /* 0x9a01aac13f0a7825 */ /* 0x000fe200078e00ff */
[----:B------:R-:W-:-:S02]  /*9d30*/  SHF.R.U64 R81, R14, 0x19, R31 ;  /* 0x000000190e517819 */ /* 0x000fc4000000121f */
[----:B------:R-:W-:Y:S01]  /*9d40*/  LOP3.LUT R17, R86, 0x3ffffff, RZ, 0xc0, !PT ;  /* 0x03ffffff56117812 */ /* 0x000fe200078ec0ff */
[----:B------:R-:W-:Y:S01]  /*9d50*/  IMAD.IADD R62, R11, 0x1, R47 ;  /* 0x000000010b3e7824 */ /* 0x000fe200078e022f */
[----:B------:R-:W-:Y:S01]  /*9d60*/  LOP3.LUT R81, R81, R28, R13, 0x96, !PT ;  /* 0x0000001c51517212 */ /* 0x000fe200078e960d */
[----:B------:R-:W-:Y:S01]  /*9d70*/  IMAD R43, R21, 0x7059b321, RZ ;  /* 0x7059b321152b7824 */ /* 0x000fe200078e02ff */
[----:B------:R-:W-:Y:S01]  /*9d80*/  LOP3.LUT R28, R15, 0x3ffffff, RZ, 0xc0, !PT ;  /* 0x03ffffff0f1c7812 */ /* 0x000fe200078ec0ff */
[----:B------:R-:W-:Y:S01]  /*9d90*/  IMAD R65, R84, 0x3f485fd, R65 ;  /* 0x03f485fd54417824 */ /* 0x000fe200078e0241 */
[--C-:B------:R-:W-:Y:S02]  /*9da0*/  SHF.R.U64 R13, R12, 0x1c, R17.reuse ;  /* 0x0000001c0c0d7819 */ /* 0x100fe40000001211 */
[--C-:B------:R-:W-:Y:S02]  /*9db0*/  SHF.R.U32.HI R80, RZ, 0x7, R17.reuse ;  /* 0x00000007ff507819 */ /* 0x100fe40000011611 */
[----:B------:R-:W-:-:S02]  /*9dc0*/  SHF.R.U32.HI R63, RZ, 0x12, R17 ;  /* 0x00000012ff3f7819 */ /* 0x000fc40000011611 */
[----:B------:R-:W-:Y:S02]  /*9dd0*/  SHF.R.U64 R47, R16, 0xa, R28 ;  /* 0x0000000a102f7819 */ /* 0x000fe4000000121c */
[----:B------:R-:W-:Y:S02]  /*9de0*/  LOP3.LUT R63, R63, R80, R13, 0x96, !PT ;  /* 0x000000503f3f7212 */ /* 0x000fe400078e960d */
[----:B------:R-:W-:Y:S02]  /*9df0*/  LOP3.LUT R15, R62, 0x3ffffff, RZ, 0xc0, !PT ;  /* 0x03ffffff3e0f7812 */ /* 0x000fe400078ec0ff */
[----:B------:R-:W-:Y:S02]  /*9e00*/  SHF.R.U32.HI R13, RZ, 0x19, R31 ;  /* 0x00000019ff0d7819 */ /* 0x000fe4000001161f */
[----:B------:R-:W-:Y:S02]  /*9e10*/  LOP3.LUT R47, R47, R16, RZ, 0x3c, !PT ;  /* 0x000000102f2f7212 */ /* 0x000fe400078e3cff */
[----:B------:R-:W-:-:S02]  /*9e20*/  SHF.R.U32.HI R11, RZ, 0x6, R15 ;  /* 0x00000006ff0b7819 */ /* 0x000fc4000001160f */
[--C-:B------:R-:W-:Y:S02]  /*9e30*/  SHF.R.U32.HI R46, RZ, 0xa, R15.reuse ;  /* 0x0000000aff2e7819 */ /* 0x100fe4000001160f */
[----:B------:R-:W-:Y:S02]  /*9e40*/  SHF.R.U64 R71, R10, 0x18, R15 ;  /* 0x000000180a477819 */ /* 0x000fe4000000120f */
[----:B------:R-:W-:Y:S01]  /*9e50*/  LOP3.LUT R16, R13, R78, RZ, 0x3c, !PT ;  /* 0x0000004e0d107212 */ /* 0x000fe200078e3cff */
[----:B------:R-:W-:Y:S01]  /*9e60*/  IMAD R13, R19, -0xa2ec4bf, RZ ;  /* 0xf5d13b41130d7824 */ /* 0x000fe200078e02ff */
[----:B------:R-:W-:Y:S01]  /*9e70*/  LOP3.LUT R71, R71, R46, R11, 0x96, !PT ;  /* 0x0000002e47477212 */ /* 0x000fe200078e960b */
[----:B------:R-:W-:Y:S01]  /*9e80*/  IMAD R11, R23, -0x36b1fe9f, RZ ;  /* 0xc94e0161170b7824 */ /* 0x000fe200078e02ff */
[----:B------:R-:W-:Y:S01]  /*9e90*/  SHF.R.U32.HI R78, RZ, 0xb, R39 ;  /* 0x0000000bff4e7819 */ /* 0x000fe20000011627 */
[C---:B------:R-:W-:Y:S01]  /*9ea0*/  IMAD R13, R22.reuse, 0x3dc3b70, R13 ;  /* 0x03dc3b70160d7824 */ /* 0x040fe200078e020d */
[----:B------:R-:W-:Y:S01]  /*9eb0*/  SHF.R.U32.HI R46, RZ, 0x1a, R83 ;  /* 0x0000001aff2e7819 */ /* 0x000fe20000011653 */
[----:B------:R-:W-:Y:S01]  /*9ec0*/  IMAD.WIDE.U32 R22, R22, -0xa2ec4bf, RZ ;  /* 0xf5d13b4116167825 */ /* 0x000fe200078e00ff */
[----:B------:R-:W-:-:S02]  /*9ed0*/  LOP3.LUT R19, R78, R39, RZ, 0x3c, !PT ;  /* 0x000000274e137212 */ /* 0x000fc400078e3cff */
[----:B------:R-:W-:Y:S01]  /*9ee0*/  LOP3.LUT R31, R46, R83, RZ, 0x3c, !PT ;  /* 0x000000532e1f7212 */ /* 0x000fe200078e3cff */
[----:B------:R-:W-:Y:S01]  /*9ef0*/  IMAD R39, R40, -0x133f75f, RZ ;  /* 0xfecc08a128277824 */ /* 0x000fe200078e02ff */
[----:B------:R-:W-:Y:S01]  /*9f00*/  LOP3.LUT R77, R77, 0x3ffffff, RZ, 0xc0, !PT ;  /* 0x03ffffff4d4d7812 */ /* 0x000fe200078ec0ff */
[----:B------:R-:W-:Y:S01]  /*9f10*/  IMAD.IADD R13, R23, 0x1, R13 ;  /* 0x00000001170d7824 */ /* 0x000fe200078e020d */
[----:B------:R-:W-:Y:S01]  /*9f20*/  SHF.R.U32.HI R15, RZ, 0x18, R15 ;  /* 0x00000018ff0f7819 */ /* 0x000fe2000001160f */
[----:B------:R-:W-:Y:S01]  /*9f30*/  IMAD R11, R48, 0x3eb074f, R11 ;  /* 0x03eb074f300b7824 */ /* 0x000fe200078e020b */
[----:B------:R-:W-:Y:S01]  /*9f40*/  SHF.R.U32.HI R17, RZ, 0x1c, R17 ;  /* 0x0000001cff117819 */ /* 0x000fe20000011611 */
[----:B------:R-:W-:Y:S01]  /*9f50*/  IMAD R39, R20, 0x3e68266, R39 ;  /* 0x03e6826614277824 */ /* 0x000fe200078e0227 */
[----:B------:R-:W-:Y:S01]  /*9f60*/  LOP3.LUT R13, R13, 0x3ffffff, RZ, 0xc0, !PT ;  /* 0x03ffffff0d0d7812 */ /* 0x000fe200078ec0ff */
[----:B------:R-:W-:Y:S01]  /*9f70*/  IMAD.WIDE.U32 R48, R48, -0x36b1fe9f, RZ ;  /* 0xc94e016130307825 */ /* 0x000fe200078e00ff */
[----:B------:R-:W-:Y:S01]  /*9f80*/  LOP3.LUT R15, R15, R62, RZ, 0x3c, !PT ;  /* 0x0000003e0f0f7212 */ /* 0x000fe200078e3cff */
[----:B------:R-:W2:Y:S01]  /*9f90*/  LDC R78, c[0x3][RZ] ;  /* 0x00c00000ff4e7b82 */ /* 0x000ea20000000800 */
[----:B------:R-:W-:Y:S01]  /*9fa0*/  SHF.R.U64 R46, R22, 0x1d, R13 ;  /* 0x0000001d162e7819 */ /* 0x000fe2000000120d */
[----:B------:R-:W-:Y:S01]  /*9fb0*/  IMAD.WIDE.U32 R20, R20, -0x133f75f, RZ ;  /* 0xfecc08a114147825 */ /* 0x000fe200078e00ff */
[----:B------:R-:W-:-:S02]  /*9fc0*/  SHF.R.U32.HI R62, RZ, 0x1d, R85 ;  /* 0x0000001dff3e7819 */ /* 0x000fc40000011655 */
[----:B------:R-:W-:Y:S01]  /*9fd0*/  LOP3.LUT R17, R17, R86, RZ, 0x3c, !PT ;  /* 0x0000005611117212 */ /* 0x000fe200078e3cff */
[----:B------:R-:W-:Y:S01]  /*9fe0*/  IMAD R23, R42, 0x3d83903, R43 ;  /* 0x03d839032a177824 */ /* 0x000fe200078e022b */
[----:B------:R-:W-:Y:S01]  /*9ff0*/  LOP3.LUT R62, R62, R85, RZ, 0x3c, !PT ;  /* 0x000000553e3e7212 */ /* 0x000fe200078e3cff */
[----:B------:R-:W-:Y:S01]  /*a000*/  IMAD.WIDE.U32 R42, R42, 0x7059b321, RZ ;  /* 0x7059b3212a2a7825 */ /* 0x000fe200078e00ff */
[----:B------:R-:W-:Y:S02]  /*a010*/  LOP3.LUT R14, R81, R14, RZ, 0x3c, !PT ;  /* 0x0000000e510e7212 */ /* 0x000fe400078e3cff */
[----:B------:R-:W-:Y:S01]  /*a020*/  SHF.R.U64 R86, R37, 0x1c, R62 ;  /* 0x0000001c25567819 */ /* 0x000fe2000000123e */
[----:B------:R-:W-:Y:S01]  /*a030*/  IMAD.IADD R87, R49, 0x1, R11 ;  /* 0x0000000131577824 */ /* 0x000fe200078e020b */
[----:B------:R-:W-:Y:S01]  /*a040*/  SHF.R.U32.HI R11, RZ, 0x8, R13 ;  /* 0x00000008ff0b7819 */ /* 0x000fe2000001160d */
[----:B------:R-:W-:Y:S01]  /*a050*/  IMAD.IADD R21, R21, 0x1, R39 ;  /* 0x0000000115157824 */ /* 0x000fe200078e0227 */
[----:B------:R-:W-:Y:S01]  /*a060*/  LOP3.LUT R86, R86, R37, RZ, 0x3c, !PT ;  /* 0x0000002556567212 */ /* 0x000fe200078e3cff */
[----:B------:R-:W-:Y:S01]  /*a070*/  IMAD.IADD R39, R43, 0x1, R23 ;  /* 0x000000012b277824 */ /* 0x000fe200078e0217 */
[----:B------:R-:W-:-:S02]  /*a080*/  LOP3.LUT R46, R22, R11, R46, 0x96, !PT ;  /* 0x0000000b162e7212 */ /* 0x000fc400078e962e */
[----:B------:R-:W-:Y:S02]  /*a090*/  LOP3.LUT R11, R21, 0x3ffffff, RZ, 0xc0, !PT ;  /* 0x03ffffff150b7812 */ /* 0x000fe400078ec0ff */
[----:B------:R-:W-:Y:S02]  /*a0a0*/  LOP3.LUT R39, R39, 0x3ffffff, RZ, 0xc0, !PT ;  /* 0x03ffffff27277812 */ /* 0x000fe400078ec0ff */
[----:B------:R-:W-:Y:S02]  /*a0b0*/  LOP3.LUT R87, R87, 0x3ffffff, RZ, 0xc0, !PT ;  /* 0x03ffffff57577812 */ /* 0x000fe400078ec0ff */
[--C-:B------:R-:W-:Y:S02]  /*a0c0*/  SHF.R.U64 R40, R20, 0x18, R11.reuse ;  /* 0x0000001814287819 */ /* 0x100fe4000000120b */
[----:B------:R-:W-:Y:S02]  /*a0d0*/  SHF.R.U32.HI R23, RZ, 0x7, R11 ;  /* 0x00000007ff177819 */ /* 0x000fe4000001160b */
[----:B------:R-:W-:-:S02]  /*a0e0*/  SHF.R.U64 R22, R42, 0x1a, R39 ;  /* 0x0000001a2a167819 */ /* 0x000fc40000001227 */
[----:B------:R-:W-:Y:S02]  /*a0f0*/  SHF.R.U32.HI R21, RZ, 0xe, R39 ;  /* 0x0000000eff157819 */ /* 0x000fe40000011627 */
[--C-:B------:R-:W-:Y:S02]  /*a100*/  SHF.R.U64 R49, R48, 0x19, R87.reuse ;  /* 0x0000001930317819 */ /* 0x100fe40000001257 */
[----:B------:R-:W-:Y:S02]  /*a110*/  SHF.R.U32.HI R43, RZ, 0xc, R87 ;  /* 0x0000000cff2b7819 */ /* 0x000fe40000011657 */
[----:B------:R-:W-:Y:S01]  /*a120*/  LOP3.LUT R40, R20, R23, R40, 0x96, !PT ;  /* 0x0000001714287212 */ /* 0x000fe200078e9628 */
[----:B------:R-:W-:Y:S01]  /*a130*/  IMAD R23, R52, 0x3ccba09, R57 ;  /* 0x03ccba0934177824 */ /* 0x000fe200078e0239 */
[----:B------:R-:W-:Y:S01]  /*a140*/  LOP3.LUT R42, R42, R21, R22, 0x96, !PT ;  /* 0x000000152a2a7212 */ /* 0x000fe200078e9616 */
[----:B------:R-:W-:Y:S01]  /*a150*/  IMAD.WIDE.U32 R20, R52, -0x6b08507f, RZ ;  /* 0x94f7af8134147825 */ /* 0x000fe200078e00ff */
[----:B------:R-:W-:-:S02]  /*a160*/  LOP3.LUT R48, R48, R43, R49, 0x96, !PT ;  /* 0x0000002b30307212 */ /* 0x000fc400078e9631 */
[----:B------:R-:W-:Y:S01]  /*a170*/  SHF.R.U64 R22, R94, 0xf, R77 ;  /* 0x0000000f5e167819 */ /* 0x000fe2000000124d */
[----:B------:R-:W-:-:S04]  /*a180*/  IMAD.WIDE.U32 R56, R56, -0x6295bb3f, RZ ;  /* 0x9d6a44c138387825 */ /* 0x000fc800078e00ff */
[----:B------:R-:W-:Y:S01]  /*a190*/  IMAD.IADD R52, R21, 0x1, R23 ;  /* 0x0000000115347824 */ /* 0x000fe200078e0217 */
[----:B------:R-:W-:Y:S01]  /*a1a0*/  SHF.R.U32.HI R23, RZ, 0xc, R77 ;  /* 0x0000000cff177819 */ /* 0x000fe2000001164d */
[C---:B------:R-:W-:Y:S02]  /*a1b0*/  IMAD R43, R44.reuse, 0x3a57879, R45 ;  /* 0x03a578792c2b7824 */ /* 0x040fe400078e022d */
[----:B------:R-:W-:Y:S01]  /*a1c0*/  IMAD.WIDE.U32 R44, R44, 0x14312801, RZ ;  /* 0x143128012c2c7825 */ /* 0x000fe200078e00ff */
[----:B------:R-:W-:Y:S02]  /*a1d0*/  LOP3.LUT R52, R52, 0x3ffffff, RZ, 0xc0, !PT ;  /* 0x03ffffff34347812 */ /* 0x000fe400078ec0ff */
[----:B------:R-:W-:Y:S01]  /*a1e0*/  LOP3.LUT R94, R94, R23, R22, 0x96, !PT ;  /* 0x000000175e5e7212 */ /* 0x000fe200078e9616 */
[----:B------:R-:W-:Y:S01]  /*a1f0*/  IMAD.IADD R75, R57, 0x1, R75 ;  /* 0x00000001394b7824 */ /* 0x000fe200078e024b */
[--C-:B------:R-:W-:Y:S01]  /*a200*/  SHF.R.U32.HI R21, RZ, 0x9, R52.reuse ;  /* 0x00000009ff157819 */ /* 0x100fe20000011634 */
[----:B------:R-:W-:Y:S01]  /*a210*/  IMAD.IADD R57, R45, 0x1, R43 ;  /* 0x000000012d397824 */ /* 0x000fe200078e022b */
[----:B------:R-:W-:Y:S01]  /*a220*/  SHF.R.U32.HI R49, RZ, 0x4, R52 ;  /* 0x00000004ff317819 */ /* 0x000fe20000011634 */
[C---:B------:R-:W-:Y:S01]  /*a230*/  IMAD R43, R54.reuse, 0x3866c06, R55 ;  /* 0x03866c06362b7824 */ /* 0x040fe200078e0237 */
[----:B------:R-:W-:Y:S01]  /*a240*/  LOP3.LUT R75, R75, 0x3ffffff, RZ, 0xc0, !PT ;  /* 0x03ffffff4b4b7812 */ /* 0x000fe200078ec0ff */
[----:B------:R-:W-:Y:S01]  /*a250*/  IMAD.WIDE.U32 R54, R54, -0x6d1a1bdf, RZ ;  /* 0x92e5e42136367825 */ /* 0x000fe200078e00ff */
[----:B------:R-:W-:-:S02]  /*a260*/  LOP3.LUT R57, R57, 0x3ffffff, RZ, 0xc0, !PT ;  /* 0x03ffffff39397812 */ /* 0x000fc400078ec0ff */
[----:B------:R-:W-:Y:S02]  /*a270*/  LOP3.LUT R49, R20, R49, R21, 0x96, !PT ;  /* 0x0000003114317212 */ /* 0x000fe400078e9615 */
[--C-:B------:R-:W-:Y:S02]  /*a280*/  SHF.R.U32.HI R20, RZ, 0xb, R75.reuse ;  /* 0x0000000bff147819 */ /* 0x100fe4000001164b */
[----:B------:R-:W-:Y:S02]  /*a290*/  SHF.R.U64 R21, R56, 0x1f, R75 ;  /* 0x0000001f38157819 */ /* 0x000fe4000000124b */
[--C-:B------:R-:W-:Y:S02]  /*a2a0*/  SHF.R.U32.HI R22, RZ, 0xc, R57.reuse ;  /* 0x0000000cff167819 */ /* 0x100fe40000011639 */
[----:B------:R-:W-:Y:S02]  /*a2b0*/  SHF.R.U64 R23, R44, 0x1e, R57 ;  /* 0x0000001e2c177819 */ /* 0x000fe40000001239 */
[----:B------:R-:W-:Y:S01]  /*a2c0*/  LOP3.LUT R56, R56, R21, R20, 0x96, !PT ;  /* 0x0000001538387212 */ /* 0x000fe200078e9614 */
[----:B------:R-:W-:Y:S01]  /*a2d0*/  IMAD.IADD R20, R55, 0x1, R43 ;  /* 0x0000000137147824 */ /* 0x000fe200078e022b */
[----:B------:R-:W-:Y:S01]  /*a2e0*/  LOP3.LUT R44, R44, R23, R22, 0x96, !PT ;  /* 0x000000172c2c7212 */ /* 0x000fe200078e9616 */
[----:B------:R-:W-:-:S02]  /*a2f0*/  IMAD R22, R25, -0x47d9bb7f, RZ ;  /* 0xb826448119167824 */ /* 0x000fc400078e02ff */
[----:B------:R-:W-:Y:S02]  /*a300*/  IMAD R23, R76, -0x1f2453df, RZ ;  /* 0xe0dbac214c177824 */ /* 0x000fe400078e02ff */
[----:B------:R-:W-:Y:S02]  /*a310*/  IMAD R21, R24, -0xf0fedbf, RZ ;  /* 0xf0f0124118157824 */ /* 0x000fe400078e02ff */
[C---:B------:R-:W-:Y:S02]  /*a320*/  IMAD R45, R33.reuse, 0x3ec32dc, R22 ;  /* 0x03ec32dc212d7824 */ /* 0x040fe400078e0216 */
[----:B------:R-:W-:Y:S01]  /*a330*/  IMAD.WIDE.U32 R24, R33, -0x47d9bb7f, RZ ;  /* 0xb826448121187825 */ /* 0x000fe200078e00ff */
[----:B------:R-:W-:-:S03]  /*a340*/  LOP3.LUT R33, R20, 0x3ffffff, RZ, 0xc0, !PT ;  /* 0x03ffffff14217812 */ /* 0x000fc600078ec0ff */
[----:B------:R-:W-:Y:S01]  /*a350*/  IMAD R83, R88, 0x3ee2fc3, R23 ;  /* 0x03ee2fc358537824 */ /* 0x000fe200078e0217 */
[----:B------:R-:W-:Y:S01]  /*a360*/  SHF.R.U32.HI R43, RZ, 0x2, R33 ;  /* 0x00000002ff2b7819 */ /* 0x000fe20000011621 */
[C---:B------:R-:W-:Y:S02]  /*a370*/  IMAD R55, R35.reuse, 0x3e9b61d, R72 ;  /* 0x03e9b61d23377824 */ /* 0x040fe400078e0248 */
[----:B------:R-:W-:-:S04]  /*a380*/  IMAD.WIDE.U32 R22, R35, 0x7f9527a1, RZ ;  /* 0x7f9527a123167825 */ /* 0x000fc800078e00ff */
[C---:B------:R-:W-:Y:S02]  /*a390*/  IMAD R85, R50.reuse, 0x3c4109a, R21 ;  /* 0x03c4109a32557824 */ /* 0x040fe400078e0215 */
[----:B------:R-:W-:Y:S01]  /*a3a0*/  IMAD.WIDE.U32 R20, R50, -0xf0fedbf, RZ ;  /* 0xf0f0124132147825 */ /* 0x000fe200078e00ff */
[----:B------:R-:W-:-:S03]  /*a3b0*/  SHF.R.U32.HI R50, RZ, 0x8, R33 ;  /* 0x00000008ff327819 */ /* 0x000fc60000011621 */
[----:B------:R-:W-:Y:S01]  /*a3c0*/  IMAD.WIDE.U32 R88, R88, -0x1f2453df, RZ ;  /* 0xe0dbac2158587825 */ /* 0x000fe200078e00ff */
[----:B------:R-:W-:-:S03]  /*a3d0*/  LOP3.LUT R50, R54, R43, R50, 0x96, !PT ;  /* 0x0000002b36327212 */ /* 0x000fc600078e9632 */
[----:B------:R-:W-:Y:S02]  /*a3e0*/  IMAD.IADD R72, R23, 0x1, R55 ;  /* 0x0000000117487824 */ /* 0x000fe400078e0237 */
[----:B------:R-:W-:Y:S02]  /*a3f0*/  IMAD.IADD R43, R25, 0x1, R45 ;  /* 0x00000001192b7824 */ /* 0x000fe400078e022d */
[----:B------:R-:W-:Y:S01]  /*a400*/  IMAD.IADD R83, R89, 0x1, R83 ;  /* 0x0000000159537824 */ /* 0x000fe200078e0253 */
[----:B------:R-:W-:Y:S01]  /*a410*/  LOP3.LUT R55, R72, 0x3ffffff, RZ, 0xc0, !PT ;  /* 0x03ffffff48377812 */ /* 0x000fe200078ec0ff */
[----:B------:R-:W-:Y:S01]  /*a420*/  IMAD.IADD R45, R21, 0x1, R85 ;  /* 0x00000001152d7824 */ /* 0x000fe200078e0255 */
[----:B------:R-:W-:Y:S01]  /*a430*/  LOP3.LUT R43, R43, 0x3ffffff, RZ, 0xc0, !PT ;  /* 0x03ffffff2b2b7812 */ /* 0x000fe200078ec0ff */
[----:B------:R-:W-:Y:S01]  /*a440*/  IMAD R89, R66, 0x3f12a43, R61 ;  /* 0x03f12a4342597824 */ /* 0x000fe200078e023d */
[----:B------:R-:W-:Y:S02]  /*a450*/  LOP3.LUT R83, R83, 0x3ffffff, RZ, 0xc0, !PT ;  /* 0x03ffffff53537812 */ /* 0x000fe400078ec0ff */
[----:B------:R-:W-:-:S02]  /*a460*/  SHF.R.U64 R21, R22, 0x1f, R55 ;  /* 0x0000001f16157819 */ /* 0x000fc40000001237 */
[--C-:B------:R-:W-:Y:S02]  /*a470*/  SHF.R.U32.HI R54, RZ, 0xe, R55.reuse ;  /* 0x0000000eff367819 */ /* 0x100fe40000011637 */
[----:B------:R-:W-:Y:S02]  /*a480*/  SHF.R.U64 R23, R22, 0x1c, R55 ;  /* 0x0000001c16177819 */ /* 0x000fe40000001237 */
[----:B------:R-:W-:Y:S02]  /*a490*/  LOP3.LUT R45, R45, 0x3ffffff, RZ, 0xc0, !PT ;  /* 0x03ffffff2d2d7812 */ /* 0x000fe400078ec0ff */
[--C-:B------:R-:W-:Y:S02]  /*a4a0*/  SHF.R.U64 R76, R88, 0x15, R83.reuse ;  /* 0x00000015584c7819 */ /* 0x100fe40000001253 */
[----:B------:R-:W-:Y:S02]  /*a4b0*/  SHF.R.U32.HI R85, RZ, 0x9, R83 ;  /* 0x00000009ff557819 */ /* 0x000fe40000011653 */
[----:B------:R-:W-:Y:S01]  /*a4c0*/  LOP3.LUT R23, R23, R54, R21, 0x96, !PT ;  /* 0x0000003617177212 */ /* 0x000fe200078e9615 */
[----:B------:R-:W-:Y:S01]  /*a4d0*/  IMAD R21, R70, 0x202e41c1, RZ ;  /* 0x202e41c146157824 */ /* 0x000fe200078e02ff */
[----:B------:R-:W-:-:S02]  /*a4e0*/  SHF.R.U64 R25, R24, 0x14, R43 ;  /* 0x0000001418197819 */ /* 0x000fc4000000122b */
[----:B------:R-:W-:Y:S02]  /*a4f0*/  SHF.R.U64 R35, R20, 0x17, R45 ;  /* 0x0000001714237819 */ /* 0x000fe4000000122d */
[----:B------:R-:W-:Y:S01]  /*a500*/  LOP3.LUT R88, R88, R85, R76, 0x96, !PT ;  /* 0x0000005558587212 */ /* 0x000fe200078e964c */
[C---:B------:R-:W-:Y:S01]  /*a510*/  IMAD R85, R68.reuse, 0x3b7e13a, R21 ;  /* 0x03b7e13a44557824 */ /* 0x040fe200078e0215 */
[----:B------:R-:W-:Y:S02]  /*a520*/  LOP3.LUT R96, R25, R24, RZ, 0x3c, !PT ;  /* 0x0000001819607212 */ /* 0x000fe400078e3cff */
[----:B------:R-:W-:Y:S01]  /*a530*/  LOP3.LUT R35, R35, R20, RZ, 0x3c, !PT ;  /* 0x0000001423237212 */ /* 0x000fe200078e3cff */
[----:B------:R-:W-:Y:S01]  /*a540*/  IMAD.WIDE.U32 R20, R68, 0x202e41c1, RZ ;  /* 0x202e41c144147825 */ /* 0x000fe200078e00ff */
[--C-:B------:R-:W-:Y:S02]  /*a550*/  SHF.R.U32.HI R25, RZ, 0x1f, R55.reuse ;  /* 0x0000001fff197819 */ /* 0x100fe40000011637 */
[----:B------:R-:W-:Y:S01]  /*a560*/  SHF.R.U32.HI R24, RZ, 0x1c, R55 ;  /* 0x0000001cff187819 */ /* 0x000fe20000011637 */
[----:B------:R-:W-:Y:S01]  /*a570*/  IMAD R55, R18, -0x1545e5ff, RZ ;  /* 0xeaba1a0112377824 */ /* 0x000fe200078e02ff */
[----:B------:R-:W-:Y:S01]  /*a580*/  LOP3.LUT R22, R23, R22, RZ, 0x3c, !PT ;  /* 0x0000001617167212 */ /* 0x000fe200078e3cff */
[----:B------:R-:W-:Y:S01]  /*a590*/  IMAD.IADD R21, R21, 0x1, R85 ;  /* 0x0000000115157824 */ /* 0x000fe200078e0255 */
[----:B------:R-:W-:Y:S01]  /*a5a0*/  LOP3.LUT R18, R72, R25, R24, 0x96, !PT ;  /* 0x0000001948127212 */ /* 0x000fe200078e9618 */
[----:B------:R-:W-:-:S02]  /*a5b0*/  IMAD R55, R92, 0x3f08497, R55 ;  /* 0x03f084975c377824 */ /* 0x000fc400078e0237 */
[----:B------:R-:W-:Y:S01]  /*a5c0*/  IMAD.WIDE.U32 R92, R92, -0x1545e5ff, RZ ;  /* 0xeaba1a015c5c7825 */ /* 0x000fe200078e00ff */
[----:B------:R-:W-:-:S03]  /*a5d0*/  LOP3.LUT R85, R21, 0x3ffffff, RZ, 0xc0, !PT ;  /* 0x03ffffff15557812 */ /* 0x000fc600078ec0ff */
[----:B------:R-:W-:Y:S01]  /*a5e0*/  IMAD R24, R67, 0x660141a1, RZ ;  /* 0x660141a143187824 */ /* 0x000fe200078e02ff */
[----:B------:R-:W-:Y:S01]  /*a5f0*/  SHF.R.U32.HI R54, RZ, 0x1, R85 ;  /* 0x00000001ff367819 */ /* 0x000fe20000011655 */
[----:B------:R-:W-:Y:S01]  /*a600*/  IMAD.IADD R61, R93, 0x1, R55 ;  /* 0x000000015d3d7824 */ /* 0x000fe200078e0237 */
[----:B------:R-:W-:Y:S01]  /*a610*/  SHF.R.U32.HI R55, RZ, 0x7, R85 ;  /* 0x00000007ff377819 */ /* 0x000fe20000011655 */
[----:B------:R-:W-:Y:S02]  /*a620*/  IMAD R91, R53, 0x3e48961, R24 ;  /* 0x03e48961355b7824 */ /* 0x000fe400078e0218 */
[----:B------:R-:W-:Y:S01]  /*a630*/  IMAD.WIDE.U32 R66, R66, -0x3193fcff, RZ ;  /* 0xce6c030142427825 */ /* 0x000fe200078e00ff */
[----:B------:R-:W-:-:S03]  /*a640*/  LOP3.LUT R70, R61, 0x3ffffff, RZ, 0xc0, !PT ;  /* 0x03ffffff3d467812 */ /* 0x000fc600078ec0ff */
[----:B------:R-:W-:Y:S01]  /*a650*/  IMAD.WIDE.U32 R24, R53, 0x660141a1, RZ ;  /* 0x660141a135187825 */ /* 0x000fe200078e00ff */
[----:B------:R-:W-:Y:S02]  /*a660*/  SHF.R.U64 R53, R20, 0x19, R85 ;  /* 0x0000001914357819 */ /* 0x000fe40000001255 */
[--C-:B------:R-:W-:Y:S01]  /*a670*/  SHF.R.U32.HI R68, RZ, 0x2, R70.reuse ;  /* 0x00000002ff447819 */ /* 0x100fe20000011646 */
[----:B------:R-:W-:Y:S01]  /*a680*/  IMAD.IADD R72, R67, 0x1, R89 ;  /* 0x0000000143487824 */ /* 0x000fe200078e0259 */
[----:B------:R-:W-:Y:S01]  /*a690*/  LOP3.LUT R67, R53, R54, R55, 0x96, !PT ;  /* 0x0000003635437212 */ /* 0x000fe200078e9637 */
[----:B------:R-:W-:Y:S01]  /*a6a0*/  IMAD.IADD R54, R25, 0x1, R91 ;  /* 0x0000000119367824 */ /* 0x000fe200078e025b */
[--C-:B------:R-:W-:Y:S01]  /*a6b0*/  SHF.R.U32.HI R53, RZ, 0x12, R70.reuse ;  /* 0x00000012ff357819 */ /* 0x100fe20000011646 */
[----:B------:R-:W-:Y:S01]  /*a6c0*/  IMAD R93, R64, 0x3efcfd1, R69 ;  /* 0x03efcfd1405d7824 */ /* 0x000fe200078e0245 */
[----:B------:R-:W-:Y:S02]  /*a6d0*/  SHF.R.U32.HI R25, RZ, 0x10, R70 ;  /* 0x00000010ff197819 */ /* 0x000fe40000011646 */
[----:B------:R-:W-:-:S02]  /*a6e0*/  LOP3.LUT R54, R54, 0x3ffffff, RZ, 0xc0, !PT ;  /* 0x03ffffff36367812 */ /* 0x000fc400078ec0ff */
[----:B------:R-:W-:Y:S02]  /*a6f0*/  LOP3.LUT R25, R25, R68, R53, 0x96, !PT ;  /* 0x0000004419197212 */ /* 0x000fe400078e9635 */
[----:B------:R-:W-:Y:S02]  /*a700*/  LOP3.LUT R53, R71, R10, RZ, 0x3c, !PT ;  /* 0x0000000a47357212 */ /* 0x000fe400078e3cff */
[----:B------:R-:W-:Y:S02]  /*a710*/  SHF.R.U32.HI R10, RZ, 0x1d, R13 ;  /* 0x0000001dff0a7819 */ /* 0x000fe4000001160d */
[----:B------:R-:W-:Y:S02]  /*a720*/  LOP3.LUT R55, R63, R12, RZ, 0x3c, !PT ;  /* 0x0000000c3f377212 */ /* 0x000fe400078e3cff */
[----:B------:R-:W-:Y:S02]  /*a730*/  LOP3.LUT R89, R10, R13, RZ, 0x3c, !PT ;  /* 0x0000000d0a597212 */ /* 0x000fe400078e3cff */
[----:B------:R-:W-:-:S02]  /*a740*/  SHF.R.U32.HI R12, RZ, 0x19, R87 ;  /* 0x00000019ff0c7819 */ /* 0x000fc40000011657 */
[----:B------:R-:W-:Y:S02]  /*a750*/  SHF.R.U32.HI R10, RZ, 0x1a, R39 ;  /* 0x0000001aff0a7819 */ /* 0x000fe40000011627 */
[----:B------:R-:W-:Y:S02]  /*a760*/  LOP3.LUT R72, R72, 0x3ffffff, RZ, 0xc0, !PT ;  /* 0x03ffffff48487812 */ /* 0x000fe400078ec0ff */
[----:B------:R-:W-:Y:S02]  /*a770*/  SHF.R.U32.HI R71, RZ, 0xb, R54 ;  /* 0x0000000bff477819 */ /* 0x000fe40000011636 */
[----:B------:R-:W-:Y:S02]  /*a780*/  SHF.R.U32.HI R68, RZ, 0x17, R45 ;  /* 0x00000017ff447819 */ /* 0x000fe4000001162d */
[----:B------:R-:W-:Y:S02]  /*a790*/  LOP3.LUT R87, R12, R87, RZ, 0x3c, !PT ;  /* 0x000000570c577212 */ /* 0x000fe400078e3cff */
[----:B------:R-:W-:-:S02]  /*a7a0*/  LOP3.LUT R39, R10, R39, RZ, 0x3c, !PT ;  /* 0x000000270a277212 */ /* 0x000fc400078e3cff */
[----:B------:R-:W-:Y:S02]  /*a7b0*/  SHF.R.U32.HI R12, RZ, 0x18, R11 ;  /* 0x00000018ff0c7819 */ /* 0x000fe4000001160b */
[----:B------:R-:W-:Y:S02]  /*a7c0*/  SHF.R.U32.HI R10, RZ, 0x1f, R75 ;  /* 0x0000001fff0a7819 */ /* 0x000fe4000001164b */
[----:B------:R-:W-:Y:S02]  /*a7d0*/  SHF.R.U64 R63, R66, 0xb, R72 ;  /* 0x0000000b423f7819 */ /* 0x000fe40000001248 */
[----:B------:R-:W-:Y:S02]  /*a7e0*/  LOP3.LUT R71, R71, R24, RZ, 0x3c, !PT ;  /* 0x0000001847477212 */ /* 0x000fe400078e3cff */
[----:B------:R-:W-:Y:S02]  /*a7f0*/  SHF.R.U32.HI R24, RZ, 0xf, R77 ;  /* 0x0000000fff187819 */ /* 0x000fe4000001164d */
[----:B------:R-:W-:-:S02]  /*a800*/  LOP3.LUT R68, R68, R45, RZ, 0x3c, !PT ;  /* 0x0000002d44447212 */ /* 0x000fc400078e3cff */
[----:B------:R-:W-:Y:S02]  /*a810*/  LOP3.LUT R45, R12, R11, RZ, 0x3c, !PT ;  /* 0x0000000b0c2d7212 */ /* 0x000fe400078e3cff */
[----:B------:R-:W-:Y:S02]  /*a820*/  LOP3.LUT R75, R10, R75, RZ, 0x3c, !PT ;  /* 0x0000004b0a4b7212 */ /* 0x000fe400078e3cff */
[----:B------:R-:W-:Y:S02]  /*a830*/  LOP3.LUT R66, R63, R66, RZ, 0x3c, !PT ;  /* 0x000000423f427212 */ /* 0x000fe400078e3cff */
[----:B------:R-:W-:Y:S01]  /*a840*/  SHF.R.U32.HI R12, RZ, 0x19, R85 ;  /* 0x00000019ff0c7819 */ /* 0x000fe20000011655 */
[----:B------:R-:W-:Y:S01]  /*a850*/  IMAD.WIDE.U32 R84, R84, 0x255036a1, RZ ;  /* 0x255036a154547825 */ /* 0x000fe200078e00ff */
[----:B------:R-:W-:Y:S02]  /*a860*/  SHF.R.U32.HI R10, RZ, 0x1e, R57 ;  /* 0x0000001eff0a7819 */ /* 0x000fe40000011639 */
[----:B------:R-:W-:Y:S01]  /*a870*/  LOP3.LUT R63, R24, R77, RZ, 0x3c, !PT ;  /* 0x0000004d183f7212 */ /* 0x000fe200078e3cff */
[----:B------:R-:W-:Y:S01]  /*a880*/  IMAD.IADD R65, R85, 0x1, R65 ;  /* 0x0000000155417824 */ /* 0x000fe200078e0241 */
[----:B------:R-:W-:-:S02]  /*a890*/  SHF.R.U32.HI R77, RZ, 0x12, R30 ;  /* 0x00000012ff4d7819 */ /* 0x000fc4000001161e */
[----:B------:R-:W-:Y:S01]  /*a8a0*/  LOP3.LUT R21, R12, R21, RZ, 0x3c, !PT ;  /* 0x000000150c157212 */ /* 0x000fe200078e3cff */
[----:B------:R-:W-:Y:S01]  /*a8b0*/  IMAD.WIDE.U32 R12, R64, 0x21b9a201, RZ ;  /* 0x21b9a201400c7825 */ /* 0x000fe200078e00ff */
[----:B------:R-:W-:Y:S02]  /*a8c0*/  LOP3.LUT R69, R10, R57, RZ, 0x3c, !PT ;  /* 0x000000390a457212 */ /* 0x000fe400078e3cff */
[----:B------:R-:W-:Y:S02]  /*a8d0*/  SHF.R.U32.HI R10, RZ, 0x15, R83 ;  /* 0x00000015ff0a7819 */ /* 0x000fe40000011653 */
[----:B------:R-:W-:Y:S02]  /*a8e0*/  LOP3.LUT R77, R77, R30, RZ, 0x3c, !PT ;  /* 0x0000001e4d4d7212 */ /* 0x000fe400078e3cff */
[----:B------:R-:W-:Y:S01]  /*a8f0*/  SHF.R.U32.HI R11, RZ, 0x12, R30 ;  /* 0x00000012ff0b7819 */ /* 0x000fe2000001161e */
[----:B------:R-:W-:Y:S01]  /*a900*/  IMAD.IADD R30, R13, 0x1, R93 ;  /* 0x000000010d1e7824 */ /* 0x000fe200078e025d */
[----:B------:R-:W-:Y:S01]  /*a910*/  LOP3.LUT R57, R10, R83, RZ, 0x3c, !PT ;  /* 0x000000530a397212 */ /* 0x000fe200078e3cff */
[----:B------:R-:W-:Y:S01]  /*a920*/  IMAD R10, R60, 0x2fbc9a21, RZ ;  /* 0x2fbc9a213c0a7824 */ /* 0x000fe200078e02ff */
[----:B------:R-:W-:Y:S01]  /*a930*/  SHF.R.U64 R13, R36, 0x18, R77 ;  /* 0x00000018240d7819 */ /* 0x000fe2000000124d */
[----:B------:R-:W-:Y:S01]  /*a940*/  IMAD R83, R58, -0x67c4f43f, RZ ;  /* 0x983b0bc13a537824 */ /* 0x000fe200078e02ff */
[----:B------:R-:W-:Y:S01]  /*a950*/  LOP3.LUT R91, R65, 0x3ffffff, RZ, 0xc0, !PT ;  /* 0x03ffffff415b7812 */ /* 0x000fe200078ec0ff */
[C---:B------:R-:W-:Y:S01]  /*a960*/  IMAD R95, R59.reuse, 0x3f34a54, R10 ;  /* 0x03f34a543b5f7824 */ /* 0x040fe200078e020a */
[----:B------:R-:W-:Y:S01]  /*a970*/  LOP3.LUT R36, R36, R11, R13, 0x96, !PT ;  /* 0x0000000b24247212 */ /* 0x000fe200078e960d */
[----:B------:R-:W-:Y:S01]  /*a980*/  IMAD.WIDE.U32 R10, R59, 0x2fbc9a21, RZ ;  /* 0x2fbc9a213b0a7825 */ /* 0x000fe200078e00ff */
[----:B------:R-:W-:-:S02]  /*a990*/  SHF.R.U64 R64, R84, 0x1b, R91 ;  /* 0x0000001b54407819 */ /* 0x000fc4000000125b */
[----:B------:R-:W-:Y:S01]  /*a9a0*/  SHF.R.U32.HI R93, RZ, 0xd, R91 ;  /* 0x0000000dff5d7819 */ /* 0x000fe2000001165b */
[----:B------:R-:W-:Y:S01]  /*a9b0*/  IMAD.IADD R58, R11, 0x1, R95 ;  /* 0x000000010b3a7824 */ /* 0x000fe200078e025f */
[----:B------:R-:W-:Y:S02]  /*a9c0*/  SHF.R.U32.HI R24, RZ, 0x4, R91 ;  /* 0x00000004ff187819 */ /* 0x000fe4000001165b */
[----:B------:R-:W-:Y:S02]  /*a9d0*/  LOP3.LUT R85, R30, 0x3ffffff, RZ, 0xc0, !PT ;  /* 0x03ffffff1e557812 */ /* 0x000fe400078ec0ff */
[----:B------:R-:W-:Y:S02]  /*a9e0*/  SHF.R.U32.HI R59, RZ, 0xa, R28 ;  /* 0x0000000aff3b7819 */ /* 0x000fe4000001161c */
[----:B------:R-:W-:Y:S01]  /*a9f0*/  LOP3.LUT R13, R24, R93, R64, 0x96, !PT ;  /* 0x0000005d180d7212 */ /* 0x000fe200078e9640 */
[C---:B------:R-:W-:Y:S01]  /*aa00*/  IMAD R93, R82.reuse, 0x3f4e204, R83 ;  /* 0x03f4e204525d7824 */ /* 0x040fe200078e0253 */
[--C-:B------:R-:W-:Y:S01]  /*aa10*/  SHF.R.U32.HI R60, RZ, 0xb, R85.reuse ;  /* 0x0000000bff3c7819 */ /* 0x100fe20000011655 */
[----:B------:R-:W-:Y:S01]  /*aa20*/  IMAD.WIDE.U32 R82, R82, -0x67c4f43f, RZ ;  /* 0x983b0bc152527825 */ /* 0x000fe200078e00ff */
[----:B------:R-:W-:-:S02]  /*aa30*/  SHF.R.U32.HI R24, RZ, 0x7, R85 ;  /* 0x00000007ff187819 */ /* 0x000fc40000011655 */
[----:B------:R-:W-:Y:S01]  /*aa40*/  SHF.R.U32.HI R85, RZ, 0x11, R85 ;  /* 0x00000011ff557819 */ /* 0x000fe20000011655 */
[----:B------:R-:W-:Y:S01]  /*aa50*/  IMAD.IADD R83, R83, 0x1, R93 ;  /* 0x0000000153537824 */ /* 0x000fe200078e025d */
[----:B------:R-:W-:Y:S02]  /*aa60*/  LOP3.LUT R70, R59, R28, RZ, 0x3c, !PT ;  /* 0x0000001c3b467212 */ /* 0x000fe400078e3cff */
[----:B------:R-:W-:Y:S02]  /*aa70*/  LOP3.LUT R59, R58, 0x3ffffff, RZ, 0xc0, !PT ;  /* 0x03ffffff3a3b7812 */ /* 0x000fe400078ec0ff */
[----:B------:R-:W-:Y:S02]  /*aa80*/  LOP3.LUT R85, R85, R24, R60, 0x96, !PT ;  /* 0x0000001855557212 */ /* 0x000fe400078e963c */
[--C-:B------:R-:W-:Y:S02]  /*aa90*/  SHF.R.U64 R23, R10, 0x1c, R59.reuse ;  /* 0x0000001c0a177819 */ /* 0x100fe4000000123b */
[----:B------:R-:W-:-:S02]  /*aaa0*/  SHF.R.U32.HI R60, RZ, 0x1, R59 ;  /* 0x00000001ff3c7819 */ /* 0x000fc4000001163b */
[----:B------:R-:W-:Y:S02]  /*aab0*/  SHF.R.U32.HI R11, RZ, 0x9, R59 ;  /* 0x00000009ff0b7819 */ /* 0x000fe4000001163b */
[----:B------:R-:W-:Y:S02]  /*aac0*/  SHF.R.U32.HI R24, RZ, 0xe, R29 ;  /* 0x0000000eff187819 */ /* 0x000fe4000001161d */
[----:B------:R-:W-:Y:S02]  /*aad0*/  LOP3.LUT R11, R11, R60, R23, 0x96, !PT ;  /* 0x0000003c0b0b7212 */ /* 0x000fe400078e9617 */
[----:B------:R-:W-:Y:S02]  /*aae0*/  SHF.R.U32.HI R60, RZ, 0x1b, R91 ;  /* 0x0000001bff3c7819 */ /* 0x000fe4000001165b */
[----:B------:R-:W-:Y:S02]  /*aaf0*/  SHF.R.U32.HI R23, RZ, 0x18, R26 ;  /* 0x00000018ff177819 */ /* 0x000fe4000001161a */
[----:B------:R-:W-:-:S02]  /*ab00*/  LOP3.LUT R20, R67, R20, RZ, 0x3c, !PT ;  /* 0x0000001443147212 */ /* 0x000fc400078e3cff */
[----:B------:R-:W-:Y:S02]  /*ab10*/  LOP3.LUT R65, R60, R65, RZ, 0x3c, !PT ;  /* 0x000000413c417212 */ /* 0x000fe400078e3cff */
[----:B------:R-:W-:Y:S02]  /*ab20*/  LOP3.LUT R67, R24, R29, RZ, 0x3c, !PT ;  /* 0x0000001d18437212 */ /* 0x000fe400078e3cff */
[----:B------:R-:W-:Y:S02]  /*ab30*/  SHF.R.U32.HI R60, RZ, 0x17, R75 ;  /* 0x00000017ff3c7819 */ /* 0x000fe4000001164b */
[----:B------:R-:W-:Y:S02]  /*ab40*/  LOP3.LUT R24, R23, R26, RZ, 0x3c, !PT ;  /* 0x0000001a17187212 */ /* 0x000fe400078e3cff */
[----:B------:R-:W-:Y:S02]  /*ab50*/  LOP3.LUT R92, R25, R92, RZ, 0x3c, !PT ;  /* 0x0000005c195c7212 */ /* 0x000fe400078e3cff */
[----:B------:R-:W-:-:S02]  /*ab60*/  SHF.R.U64 R26, R27, 0x18, R26 ;  /* 0x000000181b1a7819 */ /* 0x000fc4000000121a */
[----:B------:R-:W-:Y:S02]  /*ab70*/  SHF.R.U64 R29, R32, 0xe, R29 ;  /* 0x0000000e201d7819 */ /* 0x000fe4000000121d */
[----:B------:R-:W-:Y:S02]  /*ab80*/  SHF.R.U32.HI R59, RZ, 0x1c, R59 ;  /* 0x0000001cff3b7819 */ /* 0x000fe4000001163b */
[----:B------:R-:W-:Y:S02]  /*ab90*/  SHF.R.U64 R25, R56, 0x17, R75 ;  /* 0x0000001738197819 */ /* 0x000fe4000000124b */
[----:B------:R-:W-:Y:S02]  /*aba0*/  LOP3.LUT R75, R60, R75, RZ, 0x3c, !PT ;  /* 0x0000004b3c4b7212 */ /* 0x000fe400078e3cff */
[----:B------:R-:W-:Y:S02]  /*abb0*/  LOP3.LUT R23, R26, R27, RZ, 0x3c, !PT ;  /* 0x0000001b1a177212 */ /* 0x000fe400078e3cff */
[----:B------:R-:W-:Y:S01]  /*abc0*/  LOP3.LUT R29, R67, R29, R32, 0x96, !PT ;  /* 0x0000001d431d7212 */ /* 0x000fe200078e9620 */
[----:B------:R-:W-:Y:S01]  /*abd0*/  IMAD R75, R75, 0x4804a8e1, RZ ;  /* 0x4804a8e14b4b7824 */ /* 0x000fe200078e02ff */
[----:B------:R-:W-:-:S02]  /*abe0*/  LOP3.LUT R26, R59, R58, RZ, 0x3c, !PT ;  /* 0x0000003a3b1a7212 */ /* 0x000fc400078e3cff */
[----:B------:R-:W-:Y:S02]  /*abf0*/  LOP3.LUT R56, R25, R56, RZ, 0x3c, !PT ;  /* 0x0000003819387212 */ /* 0x000fe400078e3cff */
[----:B------:R-:W-:Y:S02]  /*ac00*/  SHF.R.U32.HI R32, RZ, 0x18, R77 ;  /* 0x00000018ff207819 */ /* 0x000fe4000001164d */
[----:B------:R-:W-:Y:S01]  /*ac10*/  SHF.R.U64 R25, R34, 0x17, R31 ;  /* 0x0000001722197819 */ /* 0x000fe2000000121f */
[----:B------:R-:W-:Y:S01]  /*ac20*/  IMAD R91, R56, 0x36d3c2b, R75 ;  /* 0x036d3c2b385b7824 */ /* 0x000fe200078e024b */
[----:B------:R-:W-:Y:S02]  /*ac30*/  SHF.R.U32.HI R58, RZ, 0x17, R31 ;  /* 0x00000017ff3a7819 */ /* 0x000fe4000001161f */
[----:B------:R-:W-:Y:S02]  /*ac40*/  SHF.R.U32.HI R59, RZ, 0x2, R19 ;  /* 0x00000002ff3b7819 */ /* 0x000fe40000011613 */
[----:B------:R-:W-:Y:S01]  /*ac50*/  LOP3.LUT R32, R32, R77, RZ, 0x3c, !PT ;  /* 0x0000004d20207212 */ /* 0x000fe200078e3cff */
[----:B------:R-:W-:Y:S01]  /*ac60*/  IMAD.WIDE.U32 R76, R56, 0x4804a8e1, RZ ;  /* 0x4804a8e1384c7825 */ /* 0x000fe200078e00ff */
[----:B------:R-:W-:-:S02]  /*ac70*/  LOP3.LUT R34, R25, R34, RZ, 0x3c, !PT ;  /* 0x0000002219227212 */ /* 0x000fc400078e3cff */
[----:B------:R-:W-:Y:S02]  /*ac80*/  LOP3.LUT R31, R58, R31, RZ, 0x3c, !PT ;  /* 0x0000001f3a1f7212 */ /* 0x000fe400078e3cff */
[----:B------:R-:W-:Y:S02]  /*ac90*/  LOP3.LUT R25, R59, R38, RZ, 0x3c, !PT ;  /* 0x000000263b197212 */ /* 0x000fe400078e3cff */
[----:B------:R-:W3:Y:S01]  /*aca0*/  LDC.64 R58, c[0x0][0x380] ;  /* 0x0000e000ff3a7b82 */ /* 0x000ee20000000a00 */
[----:B------:R-:W-:Y:S02]  /*acb0*/  IADD3 R38, PT, PT, R77, R91, RZ ;  /* 0x0000005b4d267210 */ /* 0x000fe40007ffe0ff */
[----:B------:R-:W-:Y:S02]  /*acc0*/  SHF.R.U32.HI R75, RZ, 0x1c, R62 ;  /* 0x0000001cff4b7819 */ /* 0x000fe4000001163e */
[----:B------:R-:W-:Y:S02]  /*acd0*/  LOP3.LUT R38, R38, 0x3ffffff, RZ, 0xc0, !PT ;  /* 0x03ffffff26267812 */ /* 0x000fe400078ec0ff */
[----:B------:R-:W-:-:S02]  /*ace0*/  LOP3.LUT R62, R75, R62, RZ, 0x3c, !PT ;  /* 0x0000003e4b3e7212 */ /* 0x000fc400078e3cff */
[--C-:B------:R-:W-:Y:S02]  /*acf0*/  SHF.R.U64 R37, R76, 0x1c, R38.reuse ;  /* 0x0000001c4c257819 */ /* 0x100fe40000001226 */
[----:B------:R-:W-:Y:S02]  /*ad00*/  SHF.R.U32.HI R75, RZ, 0x1c, R38 ;  /* 0x0000001cff4b7819 */ /* 0x000fe40000011626 */
[----:B------:R-:W-:Y:S02]  /*ad10*/  LOP3.LUT R76, R37, R76, RZ, 0x3c, !PT ;  /* 0x0000004c254c7212 */ /* 0x000fe400078e3cff */
[----:B------:R-:W-:Y:S02]  /*ad20*/  LOP3.LUT R75, R75, R38, RZ, 0x3c, !PT ;  /* 0x000000264b4b7212 */ /* 0x000fe400078e3cff */
[----:B------:R-:W-:Y:S02]  /*ad30*/  LOP3.LUT R37, R11, R10, RZ, 0x3c, !PT ;  /* 0x0000000a0b257212 */ /* 0x000fe400078e3cff */
[----:B------:R-:W-:-:S02]  /*ad40*/  SHF.R.U64 R80, R76, 0x1a, R75 ;  /* 0x0000001a4c507819 */ /* 0x000fc4000000124b */
[----:B------:R-:W-:Y:S02]  /*ad50*/  SHF.R.U32.HI R10, RZ, 0x1a, R75 ;  /* 0x0000001aff0a7819 */ /* 0x000fe4000001164b */
[----:B------:R-:W-:Y:S02]  /*ad60*/  SHF.R.U32.HI R28, RZ, 0x11, R28 ;  /* 0x00000011ff1c7819 */ /* 0x000fe4000001161c */
[C---:B---3--:R-:W-:Y:S02]  /*ad70*/  LEA R90, P0, R80.reuse, R58, 0x2 ;  /* 0x0000003a505a7211 */ /* 0x048fe400078010ff */
[----:B------:R-:W-:Y:S02]  /*ad80*/  SHF.R.U64 R64, R47, 0xf, R70 ;  /* 0x0000000f2f407819 */ /* 0x000fe40000001246 */
[----:B------:R-:W-:Y:S02]  /*ad90*/  LEA.HI.X R91, R80, R59, R10, 0x2, P0 ;  /* 0x0000003b505b7211 */ /* 0x000fe400000f140a */
[----:B------:R-:W-:-:S02]  /*ada0*/  LOP3.LUT R83, R83, 0x3ffffff, RZ, 0xc0, !PT ;  /* 0x03ffffff53537812 */ /* 0x000fc400078ec0ff */
[----:B------:R-:W-:Y:S01]  /*adb0*/  LOP3.LUT R28, R47, R28, R64, 0x96, !PT ;  /* 0x0000001c2f1c7212 */ /* 0x000fe200078e9640 */
[----:B------:R-:W3:Y:S01]  /*adc0*/  LDG.E R60, desc[UR8][R90.64] ;  /* 0x000000085a3c7981 */ /* 0x000ee2000c1e1900 */
[----:B------:R-:W-:Y:S02]  /*add0*/  SHF.R.U32.HI R64, RZ, 0xc, R83 ;  /* 0x0000000cff407819 */ /* 0x000fe40000011653 */
[----:B------:R-:W-:Y:S02]  /*ade0*/  SHF.R.U32.HI R81, RZ, 0xb, R72 ;  /* 0x0000000bff517819 */ /* 0x000fe40000011648 */
[----:B------:R-:W-:Y:S02]  /*adf0*/  LOP3.LUT R64, R64, R83, RZ, 0x3c, !PT ;  /* 0x0000005340407212 */ /* 0x000fe400078e3cff */
[----:B------:R-:W-:Y:S02]  /*ae00*/  LOP3.LUT R81, R81, R72, RZ, 0x3c, !PT ;  /* 0x0000004851517212 */ /* 0x000fe400078e3cff */
[----:B------:R-:W-:-:S02]  /*ae10*/  SHF.R.U32.HI R72, RZ, 0x7, R64 ;  /* 0x00000007ff487819 */ /* 0x000fc40000011640 */
[----:B------:R-:W-:Y:S02]  /*ae20*/  SHF.R.U32.HI R47, RZ, 0x2, R64 ;  /* 0x00000002ff2f7819 */ /* 0x000fe40000011640 */
[----:B------:R-:W-:Y:S02]  /*ae30*/  SHF.R.U32.HI R56, RZ, 0x14, R43 ;  /* 0x00000014ff387819 */ /* 0x000fe4000001162b */
[----:B------:R-:W-:Y:S02]  /*ae40*/  LOP3.LUT R47, R47, R72, RZ, 0x3c, !PT ;  /* 0x000000482f2f7212 */ /* 0x000fe400078e3cff */
[----:B------:R-:W-:Y:S02]  /*ae50*/  SHF.R.U64 R83, R82, 0xc, R83 ;  /* 0x0000000c52537819 */ /* 0x000fe40000001253 */
[----:B------:R-:W-:Y:S02]  /*ae60*/  LOP3.LUT R77, R56, R43, RZ, 0x3c, !PT ;  /* 0x0000002b384d7212 */ /* 0x000fe400078e3cff */
[----:B------:R-:W-:-:S02]  /*ae70*/  LOP3.LUT R82, R47, R83, R82, 0x96, !PT ;  /* 0x000000532f527212 */ /* 0x000fc400078e9652 */
[----:B------:R-:W-:Y:S02]  /*ae80*/  SHF.R.U64 R11, R46, 0x14, R89 ;  /* 0x000000142e0b7819 */ /* 0x000fe40000001259 */
[----:B------:R-:W-:Y:S02]  /*ae90*/  SHF.R.U32.HI R43, RZ, 0xc, R43 ;  /* 0x0000000cff2b7819 */ /* 0x000fe4000001162b */
[----:B------:R-:W-:Y:S02]  /*aea0*/  SHF.R.U64 R56, R96, 0x1d, R77 ;  /* 0x0000001d60387819 */ /* 0x000fe4000000124d */
[----:B------:R-:W-:Y:S02]  /*aeb0*/  LOP3.LUT R47, R85, R12, RZ, 0x3c, !PT ;  /* 0x0000000c552f7212 */ /* 0x000fe400078e3cff */
[----:B------:R-:W-:Y:S02]  /*aec0*/  SHF.R.U32.HI R12, RZ, 0x14, R89 ;  /* 0x00000014ff0c7819 */ /* 0x000fe40000011659 */
[----:B------:R-:W-:-:S02]  /*aed0*/  LOP3.LUT R46, R11, R46, RZ, 0x3c, !PT ;  /* 0x0000002e0b2e7212 */ /* 0x000fc400078e3cff */
[----:B------:R-:W-:Y:S02]  /*aee0*/  LOP3.LUT R96, R96, R43, R56, 0x96, !PT ;  /* 0x0000002b60607212 */ /* 0x000fe400078e9638 */
[----:B------:R-:W-:Y:S02]  /*aef0*/  SHF.R.U64 R11, R48, 0x1d, R87 ;  /* 0x0000001d300b7819 */ /* 0x000fe40000001257 */
[----:B------:R-:W-:Y:S02]  /*af00*/  LOP3.LUT R43, R12, R89, RZ, 0x3c, !PT ;  /* 0x000000590c2b7212 */ /* 0x000fe400078e3cff */
[----:B------:R-:W-:Y:S02]  /*af10*/  SHF.R.U64 R12, R35, 0x1e, R68 ;  /* 0x0000001e230c7819 */ /* 0x000fe40000001244 */
[----:B------:R-:W-:Y:S02]  /*af20*/  LOP3.LUT R48, R11, R48, RZ, 0x3c, !PT ;  /* 0x000000300b307212 */ /* 0x000fe400078e3cff */
[----:B------:R-:W-:-:S02]  /*af30*/  SHF.R.U32.HI R10, RZ, 0x15, R45 ;  /* 0x00000015ff0a7819 */ /* 0x000fc4000001162d */
[----:B------:R-:W-:Y:S02]  /*af40*/  SHF.R.U64 R11, R42, 0x17, R39 ;  /* 0x000000172a0b7819 */ /* 0x000fe40000001227 */
[----:B------:R-:W-:Y:S02]  /*af50*/  LOP3.LUT R12, R12, R35, RZ, 0x3c, !PT ;  /* 0x000000230c0c7212 */ /* 0x000fe400078e3cff */
[----:B------:R-:W-:Y:S02]  /*af60*/  SHF.R.U32.HI R56, RZ, 0x1d, R77 ;  /* 0x0000001dff387819 */ /* 0x000fe4000001164d */
[----:B------:R-:W-:Y:S02]  /*af70*/  SHF.R.U64 R35, R40, 0x15, R45 ;  /* 0x0000001528237819 */ /* 0x000fe4000000122d */
[----:B------:R-:W-:Y:S02]  /*af80*/  SHF.R.U32.HI R27, RZ, 0xf, R70 ;  /* 0x0000000fff1b7819 */ /* 0x000fe40000011646 */
[----:B------:R-:W-:-:S02]  /*af90*/  LOP3.LUT R45, R10, R45, RZ, 0x3c, !PT ;  /* 0x0000002d0a2d7212 */ /* 0x000fc400078e3cff */
[----:B------:R-:W-:Y:S02]  /*afa0*/  LOP3.LUT R42, R11, R42, RZ, 0x3c, !PT ;  /* 0x0000002a0b2a7212 */ /* 0x000fe400078e3cff */
[----:B------:R-:W-:Y:S02]  /*afb0*/  SHF.R.U32.HI R10, RZ, 0x17, R39 ;  /* 0x00000017ff0a7819 */ /* 0x000fe40000011627 */
[----:B------:R-:W-:Y:S02]  /*afc0*/  SHF.R.U32.HI R11, RZ, 0x1, R63 ;  /* 0x00000001ff0b7819 */ /* 0x000fe4000001163f */
[----:B------:R-:W-:Y:S02]  /*afd0*/  LOP3.LUT R56, R56, R77, RZ, 0x3c, !PT ;  /* 0x0000004d38387212 */ /* 0x000fe400078e3cff */
[----:B------:R-:W-:Y:S02]  /*afe0*/  LOP3.LUT R40, R35, R40, RZ, 0x3c, !PT ;  /* 0x0000002823287212 */ /* 0x000fe400078e3cff */
[----:B------:R-:W-:-:S02]  /*aff0*/  SHF.R.U32.HI R35, RZ, 0x14, R52 ;  /* 0x00000014ff237819 */ /* 0x000fc40000011634 */
[----:B------:R-:W-:Y:S02]  /*b000*/  SHF.R.U64 R77, R66, 0x17, R81 ;  /* 0x00000017424d7819 */ /* 0x000fe40000001251 */
[----:B------:R-:W-:Y:S02]  /*b010*/  LOP3.LUT R27, R27, R70, RZ, 0x3c, !PT ;  /* 0x000000461b1b7212 */ /* 0x000fe400078e3cff */
[----:B------:R-:W-:Y:S02]  /*b020*/  LOP3.LUT R84, R13, R84, RZ, 0x3c, !PT ;  /* 0x000000540d547212 */ /* 0x000fe400078e3cff */
[----:B------:R-:W-:Y:S02]  /*b030*/  SHF.R.U32.HI R13, RZ, 0x1e, R68 ;  /* 0x0000001eff0d7819 */ /* 0x000fe40000011644 */
[----:B------:R-:W-:Y:S01]  /*b040*/  LOP3.LUT R39, R10, R39, RZ, 0x3c, !PT ;  /* 0x000000270a277212 */ /* 0x000fe200078e3cff */
[----:B------:R-:W-:Y:S01]  /*b050*/  IMAD R10, R41, 0x25afd0c1, RZ ;  /* 0x25afd0c1290a7824 */ /* 0x000fe200078e02ff */
[----:B------:R-:W-:-:S02]  /*b060*/  LOP3.LUT R94, R11, R94, RZ, 0x3c, !PT ;  /* 0x0000005e0b5e7212 */ /* 0x000fc400078e3cff */
[----:B------:R-:W-:Y:S02]  /*b070*/  SHF.R.U32.HI R70, RZ, 0x17, R81 ;  /* 0x00000017ff467819 */ /* 0x000fe40000011651 */
[----:B------:R-:W-:Y:S02]  /*b080*/  SHF.R.U32.HI R11, RZ, 0xc, R54 ;  /* 0x0000000cff0b7819 */ /* 0x000fe40000011636 */
[----:B------:R-:W-:Y:S02]  /*b090*/  LOP3.LUT R35, R35, R52, RZ, 0x3c, !PT ;  /* 0x0000003423237212 */ /* 0x000fe400078e3cff */
[----:B------:R-:W-:Y:S02]  /*b0a0*/  LOP3.LUT R77, R77, R66, RZ, 0x3c, !PT ;  /* 0x000000424d4d7212 */ /* 0x000fe400078e3cff */
[----:B------:R-:W-:Y:S02]  /*b0b0*/  SHF.R.U64 R52, R49, 0x14, R52 ;  /* 0x0000001431347819 */ /* 0x000fe40000001234 */
[----:B------:R-:W-:-:S02]  /*b0c0*/  SHF.R.U32.HI R66, RZ, 0x13, R33 ;  /* 0x00000013ff427819 */ /* 0x000fc40000011621 */
[----:B------:R-:W-:Y:S02]  /*b0d0*/  LOP3.LUT R13, R13, R68, RZ, 0x3c, !PT ;  /* 0x000000440d0d7212 */ /* 0x000fe400078e3cff */
[----:B------:R-:W-:Y:S01]  /*b0e0*/  LOP3.LUT R70, R70, R81, RZ, 0x3c, !PT ;  /* 0x0000005146467212 */ /* 0x000fe200078e3cff */
[----:B------:R-:W-:Y:S01]  /*b0f0*/  IMAD R81, R51, 0x3f3f02e, R10 ;  /* 0x03f3f02e33517824 */ /* 0x000fe200078e020a */
[----:B------:R-:W-:Y:S01]  /*b100*/  LOP3.LUT R68, R11, R54, RZ, 0x3c, !PT ;  /* 0x000000360b447212 */ /* 0x000fe200078e3cff */
[----:B------:R-:W-:Y:S01]  /*b110*/  IMAD.WIDE.U32 R10, R51, 0x25afd0c1, RZ ;  /* 0x25afd0c1330a7825 */ /* 0x000fe200078e00ff */
[----:B------:R-:W-:Y:S02]  /*b120*/  LOP3.LUT R49, R52, R49, RZ, 0x3c, !PT ;  /* 0x0000003134317212 */ /* 0x000fe400078e3cff */
[----:B------:R-:W-:Y:S02]  /*b130*/  SHF.R.U64 R41, R44, 0xf, R69 ;  /* 0x0000000f2c297819 */ /* 0x000fe40000001245 */
[----:B------:R-:W-:-:S02]  /*b140*/  LOP3.LUT R66, R66, R33, RZ, 0x3c, !PT ;  /* 0x0000002142427212 */ /* 0x000fc400078e3cff */
[----:B------:R-:W-:Y:S02]  /*b150*/  SHF.R.U32.HI R52, RZ, 0xf, R69 ;  /* 0x0000000fff347819 */ /* 0x000fe40000011645 */
[----:B------:R-:W-:Y:S01]  /*b160*/  SHF.R.U64 R33, R50, 0x13, R33 ;  /* 0x0000001332217819 */ /* 0x000fe20000001221 */
[----:B------:R-:W-:Y:S01]  /*b170*/  IMAD.IADD R11, R11, 0x1, R81 ;  /* 0x000000010b0b7824 */ /* 0x000fe200078e0251 */
[----:B------:R-:W-:Y:S02]  /*b180*/  SHF.R.U64 R51, R88, 0xd, R57 ;  /* 0x0000000d58337819 */ /* 0x000fe40000001239 */
[----:B------:R-:W-:Y:S02]  /*b190*/  LOP3.LUT R44, R41, R44, RZ, 0x3c, !PT ;  /* 0x0000002c292c7212 */ /* 0x000fe400078e3cff */
[----:B------:R-:W-:Y:S02]  /*b1a0*/  LOP3.LUT R41, R52, R69, RZ, 0x3c, !PT ;  /* 0x0000004534297212 */ /* 0x000fe400078e3cff */
[----:B------:R-:W-:-:S02]  /*b1b0*/  LOP3.LUT R33, R33, R50, RZ, 0x3c, !PT ;  /* 0x0000003221217212 */ /* 0x000fc400078e3cff */
[----:B------:R-:W-:Y:S02]  /*b1c0*/  SHF.R.U64 R54, R71, 0xc, R54 ;  /* 0x0000000c47367819 */ /* 0x000fe40000001236 */
[----:B------:R-:W-:Y:S02]  /*b1d0*/  SHF.R.U32.HI R52, RZ, 0xd, R57 ;  /* 0x0000000dff347819 */ /* 0x000fe40000011639 */
[----:B------:R-:W-:Y:S02]  /*b1e0*/  LOP3.LUT R88, R51, R88, RZ, 0x3c, !PT ;  /* 0x0000005833587212 */ /* 0x000fe400078e3cff */
[--C-:B------:R-:W-:Y:S02]  /*b1f0*/  SHF.R.U32.HI R50, RZ, 0x1a, R13.reuse ;  /* 0x0000001aff327819 */ /* 0x100fe4000001160d */
[----:B------:R-:W-:Y:S02]  /*b200*/  SHF.R.U64 R51, R12, 0x1a, R13 ;  /* 0x0000001a0c337819 */ /* 0x000fe4000000120d */
[----:B------:R-:W-:-:S02]  /*b210*/  LOP3.LUT R11, R11, 0x3ffffff, RZ, 0xc0, !PT ;  /* 0x03ffffff0b0b7812 */ /* 0x000fc400078ec0ff */
[----:B------:R-:W-:Y:S02]  /*b220*/  LOP3.LUT R71, R54, R71, RZ, 0x3c, !PT ;  /* 0x0000004736477212 */ /* 0x000fe400078e3cff */
[----:B------:R-:W-:Y:S02]  /*b230*/  LOP3.LUT R57, R52, R57, RZ, 0x3c, !PT ;  /* 0x0000003934397212 */ /* 0x000fe400078e3cff */
[----:B------:R-:W-:Y:S01]  /*b240*/  LOP3.LUT R50, R50, R13, RZ, 0x3c, !PT ;  /* 0x0000000d32327212 */ /* 0x000fe200078e3cff */
[----:B------:R-:W-:Y:S01]  /*b250*/  IMAD R13, R16, -0x2432915f, RZ ;  /* 0xdbcd6ea1100d7824 */ /* 0x000fe200078e02ff */
[----:B------:R-:W-:Y:S01]  /*b260*/  SHF.R.U64 R54, R77, 0xb, R70 ;  /* 0x0000000b4d367819 */ /* 0x000fe20000001246 */
[----:B------:R-:W-:Y:S01]  /*b270*/  IMAD R16, R15, 0x2dd89301, RZ ;  /* 0x2dd893010f107824 */ /* 0x000fe200078e02ff */
[----:B------:R-:W-:Y:S01]  /*b280*/  LOP3.LUT R52, R51, R12, RZ, 0x3c, !PT ;  /* 0x0000000c33347212 */ /* 0x000fe200078e3cff */
[----:B------:R-:W-:Y:S01]  /*b290*/  IMAD R12, R17, 0x689cd3e1, RZ ;  /* 0x689cd3e1110c7824 */ /* 0x000fe200078e02ff */
[----:B------:R-:W-:Y:S01]  /*b2a0*/  SHF.R.U64 R69, R10, 0x12, R11 ;  /* 0x000000120a457819 */ /* 0x000fe2000000120b */
[----:B------:R-:W-:Y:S01]  /*b2b0*/  IMAD R81, R14, 0x3e0ee0b, R13 ;  /* 0x03e0ee0b0e517824 */ /* 0x000fe200078e020d */
[----:B------:R-:W-:Y:S01]  /*b2c0*/  LOP3.LUT R54, R54, R77, RZ, 0x3c, !PT ;  /* 0x0000004d36367212 */ /* 0x000fe200078e3cff */
[----:B------:R-:W-:Y:S01]  /*b2d0*/  IMAD R77, R55, 0x3f561bb, R12 ;  /* 0x03f561bb374d7824 */ /* 0x000fe200078e020c */
[----:B------:R-:W-:Y:S01]  /*b2e0*/  LOP3.LUT R10, R69, R10, RZ, 0x3c, !PT ;  /* 0x0000000a450a7212 */ /* 0x000fe200078e3cff */
[----:B------:R-:W-:Y:S01]  /*b2f0*/  IMAD R83, R53, 0x3d5dc5b, R16 ;  /* 0x03d5dc5b35537824 */ /* 0x000fe200078e0210 */
[----:B------:R-:W-:Y:S01]  /*b300*/  SHF.R.U32.HI R51, RZ, 0xb, R70 ;  /* 0x0000000bff337819 */ /* 0x000fe20000011646 */
[----:B------:R-:W-:Y:S01]  /*b310*/  IMAD.WIDE.U32 R16, R55, 0x689cd3e1, RZ ;  /* 0x689cd3e137107825 */ /* 0x000fe200078e00ff */
[----:B------:R-:W-:-:S02]  /*b320*/  SHF.R.U32.HI R69, RZ, 0x1a, R68 ;  /* 0x0000001aff457819 */ /* 0x000fc40000011644 */
[----:B------:R-:W-:Y:S01]  /*b330*/  SHF.R.U32.HI R38, RZ, 0x1d, R87 ;  /* 0x0000001dff267819 */ /* 0x000fe20000011657 */
[----:B------:R-:W-:Y:S01]  /*b340*/  IMAD.WIDE.U32 R12, R14, -0x2432915f, RZ ;  /* 0xdbcd6ea10e0c7825 */ /* 0x000fe200078e00ff */
[----:B------:R-:W-:-:S03]  /*b350*/  LOP3.LUT R51, R51, R70, RZ, 0x3c, !PT ;  /* 0x0000004633337212 */ /* 0x000fc600078e3cff */
[----:B------:R-:W-:Y:S01]  /*b360*/  IMAD.WIDE.U32 R14, R53, 0x2dd89301, RZ ;  /* 0x2dd89301350e7825 */ /* 0x000fe200078e00ff */
[----:B------:R-:W-:Y:S02]  /*b370*/  LOP3.LUT R53, R69, R68, RZ, 0x3c, !PT ;  /* 0x0000004445357212 */ /* 0x000fe400078e3cff */
[----:B------:R-:W-:Y:S01]  /*b380*/  SHF.R.U64 R70, R71, 0x1a, R68 ;  /* 0x0000001a47467819 */ /* 0x000fe20000001244 */
[----:B------:R-:W-:Y:S02]  /*b390*/  IMAD.IADD R77, R17, 0x1, R77 ;  /* 0x00000001114d7824 */ /* 0x000fe400078e024d */
[----:B------:R-:W-:Y:S02]  /*b3a0*/  IMAD.IADD R68, R13, 0x1, R81 ;  /* 0x000000010d447824 */ /* 0x000fe400078e0251 */
[----:B------:R-:W-:Y:S01]  /*b3b0*/  IMAD.IADD R17, R15, 0x1, R83 ;  /* 0x000000010f117824 */ /* 0x000fe200078e0253 */
[----:B------:R-:W-:Y:S02]  /*b3c0*/  LOP3.LUT R77, R77, 0x3ffffff, RZ, 0xc0, !PT ;  /* 0x03ffffff4d4d7812 */ /* 0x000fe400078ec0ff */
[----:B------:R-:W-:-:S02]  /*b3d0*/  LOP3.LUT R68, R68, 0x3ffffff, RZ, 0xc0, !PT ;  /* 0x03ffffff44447812 */ /* 0x000fc400078ec0ff */
[----:B------:R-:W-:Y:S02]  /*b3e0*/  LOP3.LUT R17, R17, 0x3ffffff, RZ, 0xc0, !PT ;  /* 0x03ffffff11117812 */ /* 0x000fe400078ec0ff */
[----:B------:R-:W-:Y:S02]  /*b3f0*/  SHF.R.U64 R69, R16, 0x7, R77 ;  /* 0x0000000710457819 */ /* 0x000fe4000000124d */
[----:B------:R-:W-:Y:S02]  /*b400*/  SHF.R.U64 R15, R12, 0x1e, R68 ;  /* 0x0000001e0c0f7819 */ /* 0x000fe40000001244 */
[----:B------:R-:W-:Y:S02]  /*b410*/  SHF.R.U64 R13, R14, 0x1d, R17 ;  /* 0x0000001d0e0d7819 */ /* 0x000fe40000001211 */
[----:B------:R-:W-:Y:S01]  /*b420*/  LOP3.LUT R72, R69, R16, RZ, 0x3c, !PT ;  /* 0x0000001045487212 */ /* 0x000fe200078e3cff */
[----:B------:R-:W-:Y:S01]  /*b430*/  IMAD R16, R67, -0x157d837f, RZ ;  /* 0xea827c8143107824 */ /* 0x000fe200078e02ff */
[----:B------:R-:W-:-:S02]  /*b440*/  LOP3.LUT R12, R15, R12, RZ, 0x3c, !PT ;  /* 0x0000000c0f0c7212 */ /* 0x000fc400078e3cff */
[----:B------:R-:W-:Y:S02]  /*b450*/  LOP3.LUT R13, R13, R14, RZ, 0x3c, !PT ;  /* 0x0000000e0d0d7212 */ /* 0x000fe400078e3cff */
[----:B------:R-:W-:Y:S02]  /*b460*/  SHF.R.U32.HI R15, RZ, 0x1e, R68 ;  /* 0x0000001eff0f7819 */ /* 0x000fe40000011644 */
[----:B------:R-:W-:Y:S01]  /*b470*/  SHF.R.U32.HI R14, RZ, 0x1d, R17 ;  /* 0x0000001dff0e7819 */ /* 0x000fe20000011611 */
[----:B------:R-:W-:Y:S01]  /*b480*/  IMAD R67, R29, 0x3f2919a, R16 ;  /* 0x03f2919a1d437824 */ /* 0x000fe200078e0210 */
[----:B------:R-:W-:Y:S02]  /*b490*/  LOP3.LUT R55, R70, R71, RZ, 0x3c, !PT ;  /* 0x0000004746377212 */ /* 0x000fe400078e3cff */
[----:B------:R-:W-:Y:S02]  /*b4a0*/  SHF.R.U32.HI R70, RZ, 0x12, R11 ;  /* 0x00000012ff467819 */ /* 0x000fe4000001160b */
[----:B------:R-:W-:Y:S01]  /*b4b0*/  LOP3.LUT R15, R15, R68, RZ, 0x3c, !PT ;  /* 0x000000440f0f7212 */ /* 0x000fe200078e3cff */
[----:B------:R-:W-:Y:S01]  /*b4c0*/  IMAD R68, R24, 0x4d2d9d01, RZ ;  /* 0x4d2d9d0118447824 */ /* 0x000fe200078e02ff */
[----:B------:R-:W-:Y:S01]  /*b4d0*/  LOP3.LUT R14, R14, R17, RZ, 0x3c, !PT ;  /* 0x000000110e0e7212 */ /* 0x000fe200078e3cff */
[----:B------:R-:W-:Y:S01]  /*b4e0*/  IMAD.WIDE.U32 R16, R29, -0x157d837f, RZ ;  /* 0xea827c811d107825 */ /* 0x000fe200078e00ff */
[----:B------:R-:W-:-:S03]  /*b4f0*/  LOP3.LUT R11, R70, R11, RZ, 0x3c, !PT ;  /* 0x0000000b460b7212 */ /* 0x000fc600078e3cff */
[----:B------:R-:W-:Y:S01]  /*b500*/  IMAD R24, R19, -0x51c4baff, RZ ;  /* 0xae3b450113187824 */ /* 0x000fe200078e02ff */
[----:B------:R-:W-:Y:S01]  /*b510*/  SHF.R.U32.HI R71, RZ, 0x7, R77 ;  /* 0x00000007ff477819 */ /* 0x000fe2000001164d */
[----:B------:R-:W-:Y:S02]  /*b520*/  IMAD R19, R18, -0x606556ff, RZ ;  /* 0x9f9aa90112137824 */ /* 0x000fe400078e02ff */
[----:B------:R-:W-:Y:S02]  /*b530*/  IMAD.IADD R70, R17, 0x1, R67 ;  /* 0x0000000111467824 */ /* 0x000fe400078e0243 */
[----:B------:R-:W-:Y:S02]  /*b540*/  IMAD R21, R21, 0x173fb7c1, RZ ;  /* 0x173fb7c115157824 */ /* 0x000fe400078e02ff */
[C---:B------:R-:W-:Y:S02]  /*b550*/  IMAD R67, R25.reuse, 0x3ef6f14, R24 ;  /* 0x03ef6f1419437824 */ /* 0x040fe400078e0218 */
[----:B------:R-:W-:Y:S01]  /*b560*/  IMAD.WIDE.U32 R24, R25, -0x51c4baff, RZ ;  /* 0xae3b450119187825 */ /* 0x000fe200078e00ff */
[----:B------:R-:W-:-:S03]  /*b570*/  LOP3.LUT R71, R71, R77, RZ, 0x3c, !PT ;  /* 0x0000004d47477212 */ /* 0x000fc600078e3cff */
[----:B------:R-:W-:Y:S01]  /*b580*/  IMAD R29, R22, 0x3ea63db, R19 ;  /* 0x03ea63db161d7824 */ /* 0x000fe200078e0213 */
[----:B------:R-:W-:Y:S01]  /*b590*/  LOP3.LUT R70, R70, 0x3ffffff, RZ, 0xc0, !PT ;  /* 0x03ffffff46467812 */ /* 0x000fe200078ec0ff */
[----:B------:R-:W-:Y:S02]  /*b5a0*/  IMAD R69, R23, 0x3e8fd1c, R68 ;  /* 0x03e8fd1c17457824 */ /* 0x000fe400078e0244 */
[----:B------:R-:W-:Y:S02]  /*b5b0*/  IMAD R77, R20, 0x3be88e9, R21 ;  /* 0x03be88e9144d7824 */ /* 0x000fe400078e0215 */
[----:B------:R-:W-:-:S04]  /*b5c0*/  IMAD.WIDE.U32 R18, R22, -0x606556ff, RZ ;  /* 0x9f9aa90116127825 */ /* 0x000fc800078e00ff */
[----:B------:R-:W-:-:S04]  /*b5d0*/  IMAD.WIDE.U32 R22, R23, 0x4d2d9d01, RZ ;  /* 0x4d2d9d0117167825 */ /* 0x000fc800078e00ff */
[----:B------:R-:W-:Y:S02]  /*b5e0*/  IMAD.IADD R67, R25, 0x1, R67 ;  /* 0x0000000119437824 */ /* 0x000fe400078e0243 */
[----:B------:R-:W-:Y:S01]  /*b5f0*/  IMAD.WIDE.U32 R20, R20, 0x173fb7c1, RZ ;  /* 0x173fb7c114147825 */ /* 0x000fe200078e00ff */
[----:B------:R-:W-:-:S03]  /*b600*/  SHF.R.U64 R17, R16, 0x14, R70 ;  /* 0x0000001410117819 */ /* 0x000fc60000001246 */
[----:B------:R-:W-:Y:S01]  /*b610*/  IMAD R27, R27, 0x5e806c41, RZ ;  /* 0x5e806c411b1b7824 */ /* 0x000fe200078e02ff */
[----:B------:R-:W-:Y:S01]  /*b620*/  LOP3.LUT R67, R67, 0x3ffffff, RZ, 0xc0, !PT ;  /* 0x03ffffff43437812 */ /* 0x000fe200078ec0ff */
[----:B------:R-:W-:Y:S02]  /*b630*/  IMAD.IADD R69, R23, 0x1, R69 ;  /* 0x0000000117457824 */ /* 0x000fe400078e0245 */
[----:B------:R-:W-:Y:S02]  /*b640*/  IMAD.IADD R68, R21, 0x1, R77 ;  /* 0x0000000115447824 */ /* 0x000fe400078e024d */
[----:B------:R-:W-:Y:S02]  /*b650*/  IMAD.IADD R25, R19, 0x1, R29 ;  /* 0x0000000113197824 */ /* 0x000fe400078e021d */
[C---:B------:R-:W-:Y:S02]  /*b660*/  IMAD R77, R28.reuse, 0x3f455b1, R27 ;  /* 0x03f455b11c4d7824 */ /* 0x040fe400078e021b */
[----:B------:R-:W-:Y:S01]  /*b670*/  IMAD.WIDE.U32 R28, R28, 0x5e806c41, RZ ;  /* 0x5e806c411c1c7825 */ /* 0x000fe200078e00ff */
[----:B------:R-:W-:-:S02]  /*b680*/  LOP3.LUT R16, R17, R16, RZ, 0x3c, !PT ;  /* 0x0000001011107212 */ /* 0x000fc400078e3cff */
[----:B------:R-:W-:Y:S01]  /*b690*/  SHF.R.U64 R17, R24, 0xf, R67 ;  /* 0x0000000f18117819 */ /* 0x000fe20000001243 */
[----:B------:R-:W-:Y:S01]  /*b6a0*/  IMAD.IADD R77, R29, 0x1, R77 ;  /* 0x000000011d4d7824 */ /* 0x000fe200078e024d */
[----:B------:R-:W-:Y:S01]  /*b6b0*/  LOP3.LUT R69, R69, 0x3ffffff, RZ, 0xc0, !PT ;  /* 0x03ffffff45457812 */ /* 0x000fe200078ec0ff */
[----:B------:R-:W-:Y:S01]  /*b6c0*/  IMAD R26, R26, -0x374c5ff, RZ ;  /* 0xfc8b3a011a1a7824 */ /* 0x000fe200078e02ff */
[----:B------:R-:W-:Y:S02]  /*b6d0*/  LOP3.LUT R17, R17, R24, RZ, 0x3c, !PT ;  /* 0x0000001811117212 */ /* 0x000fe400078e3cff */
[--C-:B------:R-:W-:Y:S02]  /*b6e0*/  SHF.R.U64 R19, R22, 0x1b, R69.reuse ;  /* 0x0000001b16137819 */ /* 0x100fe40000001245 */
[----:B------:R-:W-:Y:S02]  /*b6f0*/  SHF.R.U32.HI R24, RZ, 0x1b, R69 ;  /* 0x0000001bff187819 */ /* 0x000fe40000011645 */
[----:B------:R-:W-:Y:S01]  /*b700*/  LOP3.LUT R77, R77, 0x3ffffff, RZ, 0xc0, !PT ;  /* 0x03ffffff4d4d7812 */ /* 0x000fe200078ec0ff */
[----:B------:R-:W-:Y:S01]  /*b710*/  IMAD R81, R37, 0x3f3838c, R26 ;  /* 0x03f3838c25517824 */ /* 0x000fe200078e021a */
[----:B------:R-:W-:Y:S01]  /*b720*/  LOP3.LUT R19, R19, R22, RZ, 0x3c, !PT ;  /* 0x0000001613137212 */ /* 0x000fe200078e3cff */
[----:B------:R-:W-:Y:S01]  /*b730*/  IMAD.WIDE.U32 R26, R37, -0x374c5ff, RZ ;  /* 0xfc8b3a01251a7825 */ /* 0x000fe200078e00ff */
[----:B------:R-:W-:-:S02]  /*b740*/  SHF.R.U32.HI R22, RZ, 0xf, R67 ;  /* 0x0000000fff167819 */ /* 0x000fc40000011643 */
[----:B------:R-:W-:Y:S01]  /*b750*/  LOP3.LUT R24, R24, R69, RZ, 0x3c, !PT ;  /* 0x0000004518187212 */ /* 0x000fe200078e3cff */
[----:B------:R-:W-:Y:S01]  /*b760*/  IMAD R29, R32, -0x1482ca5f, RZ ;  /* 0xeb7d35a1201d7824 */ /* 0x000fe200078e02ff */
[----:B------:R-:W-:Y:S01]  /*b770*/  SHF.R.U64 R69, R28, 0x1d, R77 ;  /* 0x0000001d1c457819 */ /* 0x000fe2000000124d */
[----:B------:R-:W-:Y:S01]  /*b780*/  IMAD R31, R31, 0x407cf201, RZ ;  /* 0x407cf2011f1f7824 */ /* 0x000fe200078e02ff */
[----:B------:R-:W-:Y:S01]  /*b790*/  LOP3.LUT R22, R22, R67, RZ, 0x3c, !PT ;  /* 0x0000004316167212 */ /* 0x000fe200078e3cff */
[----:B------:R-:W-:Y:S01]  /*b7a0*/  IMAD.IADD R67, R27, 0x1, R81 ;  /* 0x000000011b437824 */ /* 0x000fe200078e0251 */
[----:B------:R-:W-:Y:S01]  /*b7b0*/  LOP3.LUT R69, R69, R28, RZ, 0x3c, !PT ;  /* 0x0000001c45457212 */ /* 0x000fe200078e3cff */
[----:B------:R-:W-:Y:S02]  /*b7c0*/  IMAD R29, R36, 0x3f30eff, R29 ;  /* 0x03f30eff241d7824 */ /* 0x000fe400078e021d */
[----:B------:R-:W-:Y:S02]  /*b7d0*/  IMAD R30, R30, -0x65abe3f, RZ ;  /* 0xf9a541c11e1e7824 */ /* 0x000fe400078e02ff */
[----:B------:R-:W-:-:S04]  /*b7e0*/  IMAD.WIDE.U32 R36, R36, -0x1482ca5f, RZ ;  /* 0xeb7d35a124247825 */ /* 0x000fc800078e00ff */
[----:B------:R-:W-:Y:S01]  /*b7f0*/  IMAD R28, R35, 0x5ad09d61, RZ ;  /* 0x5ad09d61231c7824 */ /* 0x000fe200078e02ff */
[----:B------:R-:W-:Y:S01]  /*b800*/  LOP3.LUT R67, R67, 0x3ffffff, RZ, 0xc0, !PT ;  /* 0x03ffffff43437812 */ /* 0x000fe200078ec0ff */
[----:B------:R-:W-:Y:S02]  /*b810*/  IMAD R66, R66, -0x2b2c719f, RZ ;  /* 0xd4d38e6142427824 */ /* 0x000fe400078e02ff */
[----:B------:R-:W-:Y:S02]  /*b820*/  IMAD R83, R34, 0x3e36e66, R31 ;  /* 0x03e36e6622537824 */ /* 0x000fe400078e021f */
[----:B------:R-:W-:Y:S02]  /*b830*/  IMAD R81, R47, 0x3f02c33, R30 ;  /* 0x03f02c332f517824 */ /* 0x000fe400078e021e */
[----:B------:R-:W-:Y:S02]  /*b840*/  IMAD.IADD R37, R37, 0x1, R29 ;  /* 0x0000000125257824 */ /* 0x000fe400078e021d */
[----:B------:R-:W-:-:S02]  /*b850*/  IMAD R85, R49, 0x3d02e8d, R28 ;  /* 0x03d02e8d31557824 */ /* 0x000fc400078e021c */
[----:B------:R-:W-:Y:S01]  /*b860*/  IMAD.WIDE.U32 R30, R49, 0x5ad09d61, RZ ;  /* 0x5ad09d61311e7825 */ /* 0x000fe200078e00ff */
[----:B------:R-:W-:-:S03]  /*b870*/  LOP3.LUT R38, R38, R87, RZ, 0x3c, !PT ;  /* 0x0000005726267212 */ /* 0x000fc600078e3cff */
[----:B------:R-:W-:Y:S01]  /*b880*/  IMAD.WIDE.U32 R28, R47, -0x65abe3f, RZ ;  /* 0xf9a541c12f1c7825 */ /* 0x000fe200078e00ff */
[----:B------:R-:W-:Y:S02]  /*b890*/  LOP3.LUT R25, R25, 0x3ffffff, RZ, 0xc0, !PT ;  /* 0x03ffffff19197812 */ /* 0x000fe400078ec0ff */
[----:B------:R-:W-:Y:S01]  /*b8a0*/  SHF.R.U64 R27, R26, 0x11, R67 ;  /* 0x000000111a1b7819 */ /* 0x000fe20000001243 */
[----:B------:R-:W-:Y:S01]  /*b8b0*/  IMAD R87, R33, 0x39838ad, R66 ;  /* 0x039838ad21577824 */ /* 0x000fe200078e0242 */
[----:B------:R-:W-:Y:S01]  /*b8c0*/  LOP3.LUT R37, R37, 0x3ffffff, RZ, 0xc0, !PT ;  /* 0x03ffffff25257812 */ /* 0x000fe200078ec0ff */
[----:B------:R-:W-:Y:S02]  /*b8d0*/  IMAD.IADD R66, R31, 0x1, R85 ;  /* 0x000000011f427824 */ /* 0x000fe400078e0255 */
[----:B------:R-:W-:Y:S02]  /*b8e0*/  IMAD.IADD R47, R29, 0x1, R81 ;  /* 0x000000011d2f7824 */ /* 0x000fe400078e0251 */
[----:B------:R-:W-:Y:S01]  /*b8f0*/  IMAD.WIDE.U32 R32, R33, -0x2b2c719f, RZ ;  /* 0xd4d38e6121207825 */ /* 0x000fe200078e00ff */
[----:B------:R-:W-:-:S02]  /*b900*/  SHF.R.U64 R23, R18, 0x1a, R25 ;  /* 0x0000001a12177819 */ /* 0x000fc40000001219 */
[----:B------:R-:W-:Y:S01]  /*b910*/  LOP3.LUT R26, R27, R26, RZ, 0x3c, !PT ;  /* 0x0000001a1b1a7212 */ /* 0x000fe200078e3cff */
[----:B------:R-:W-:Y:S01]  /*b920*/  IMAD.WIDE.U32 R34, R34, 0x407cf201, RZ ;  /* 0x407cf20122227825 */ /* 0x000fe200078e00ff */
[----:B------:R-:W-:Y:S02]  /*b930*/  SHF.R.U64 R27, R36, 0x19, R37 ;  /* 0x00000019241b7819 */ /* 0x000fe40000001225 */
[----:B------:R-:W-:Y:S01]  /*b940*/  LOP3.LUT R66, R66, 0x3ffffff, RZ, 0xc0, !PT ;  /* 0x03ffffff42427812 */ /* 0x000fe200078ec0ff */
[----:B------:R-:W-:Y:S01]  /*b950*/  IMAD.IADD R49, R33, 0x1, R87 ;  /* 0x0000000121317824 */ /* 0x000fe200078e0257 */
[----:B------:R-:W-:Y:S01]  /*b960*/  LOP3.LUT R47, R47, 0x3ffffff, RZ, 0xc0, !PT ;  /* 0x03ffffff2f2f7812 */ /* 0x000fe200078ec0ff */
[----:B------:R-:W-:Y:S01]  /*b970*/  IMAD.IADD R81, R35, 0x1, R83 ;  /* 0x0000000123517824 */ /* 0x000fe200078e0253 */
[----:B------:R-:W-:Y:S02]  /*b980*/  LOP3.LUT R18, R23, R18, RZ, 0x3c, !PT ;  /* 0x0000001217127212 */ /* 0x000fe400078e3cff */
[----:B------:R-:W-:-:S02]  /*b990*/  SHF.R.U32.HI R23, RZ, 0x1a, R25 ;  /* 0x0000001aff177819 */ /* 0x000fc40000011619 */
[----:B------:R-:W-:Y:S02]  /*b9a0*/  LOP3.LUT R27, R27, R36, RZ, 0x3c, !PT ;  /* 0x000000241b1b7212 */ /* 0x000fe400078e3cff */
[----:B------:R-:W-:Y:S02]  /*b9b0*/  SHF.R.U64 R33, R30, 0x17, R66 ;  /* 0x000000171e217819 */ /* 0x000fe40000001242 */
[----:B------:R-:W-:Y:S02]  /*b9c0*/  LOP3.LUT R68, R68, 0x3ffffff, RZ, 0xc0, !PT ;  /* 0x03ffffff44447812 */ /* 0x000fe400078ec0ff */
[----:B------:R-:W-:Y:S02]  /*b9d0*/  SHF.R.U32.HI R36, RZ, 0x11, R67 ;  /* 0x00000011ff247819 */ /* 0x000fe40000011643 */
[----:B------:R-:W-:Y:S02]  /*b9e0*/  SHF.R.U32.HI R35, RZ, 0x18, R47 ;  /* 0x00000018ff237819 */ /* 0x000fe4000001162f */
[----:B------:R-:W-:-:S02]  /*b9f0*/  LOP3.LUT R49, R49, 0x3ffffff, RZ, 0xc0, !PT ;  /* 0x03ffffff31317812 */ /* 0x000fc400078ec0ff */
[----:B------:R-:W-:Y:S02]  /*ba00*/  LOP3.LUT R23, R23, R25, RZ, 0x3c, !PT ;  /* 0x0000001917177212 */ /* 0x000fe400078e3cff */
[----:B------:R-:W-:Y:S02]  /*ba10*/  SHF.R.U64 R31, R28, 0x18, R47 ;  /* 0x000000181c1f7819 */ /* 0x000fe4000000122f */
[----:B------:R-:W-:Y:S02]  /*ba20*/  LOP3.LUT R30, R33, R30, RZ, 0x3c, !PT ;  /* 0x0000001e211e7212 */ /* 0x000fe400078e3cff */
[----:B------:R-:W-:Y:S02]  /*ba30*/  SHF.R.U32.HI R25, RZ, 0x1c, R68 ;  /* 0x0000001cff197819 */ /* 0x000fe40000011644 */
[----:B------:R-:W-:Y:S01]  /*ba40*/  LOP3.LUT R33, R36, R67, RZ, 0x3c, !PT ;  /* 0x0000004324217212 */ /* 0x000fe200078e3cff */
[----:B------:R-:W-:Y:S01]  /*ba50*/  IMAD R67, R38, -0x481c7c1f, RZ ;  /* 0xb7e383e126437824 */ /* 0x000fe200078e02ff */
[----:B------:R-:W-:-:S02]  /*ba60*/  LOP3.LUT R35, R35, R47, RZ, 0x3c, !PT ;  /* 0x0000002f23237212 */ /* 0x000fc400078e3cff */
[----:B------:R-:W-:Y:S02]  /*ba70*/  SHF.R.U32.HI R47, RZ, 0x1a, R49 ;  /* 0x0000001aff2f7819 */ /* 0x000fe40000011631 */
[----:B------:R-:W-:Y:S02]  /*ba80*/  LOP3.LUT R81, R81, 0x3ffffff, RZ, 0xc0, !PT ;  /* 0x03ffffff51517812 */ /* 0x000fe400078ec0ff */
[----:B------:R-:W-:Y:S01]  /*ba90*/  LOP3.LUT R28, R31, R28, RZ, 0x3c, !PT ;  /* 0x0000001c1f1c7212 */ /* 0x000fe200078e3cff */
[----:B------:R-:W-:Y:S01]  /*baa0*/  IMAD R67, R48, 0x3eba165, R67 ;  /* 0x03eba16530437824 */ /* 0x000fe200078e0243 */
[----:B------:R-:W-:Y:S02]  /*bab0*/  SHF.R.U64 R21, R20, 0x1c, R68 ;  /* 0x0000001c14157819 */ /* 0x000fe40000001244 */
[----:B------:R-:W-:Y:S02]  /*bac0*/  LOP3.LUT R25, R25, R68, RZ, 0x3c, !PT ;  /* 0x0000004419197212 */ /* 0x000fe400078e3cff */
[----:B------:R-:W-:-:S02]  /*bad0*/  SHF.R.U64 R31, R32, 0x1a, R49 ;  /* 0x0000001a201f7819 */ /* 0x000fc40000001231 */
[----:B------:R-:W-:Y:S02]  /*bae0*/  SHF.R.U32.HI R68, RZ, 0x1d, R77 ;  /* 0x0000001dff447819 */ /* 0x000fe4000001164d */
[----:B------:R-:W-:Y:S01]  /*baf0*/  LOP3.LUT R38, R47, R49, RZ, 0x3c, !PT ;  /* 0x000000312f267212 */ /* 0x000fe200078e3cff */
[----:B------:R-:W-:Y:S01]  /*bb00*/  IMAD.WIDE.U32 R48, R48, -0x481c7c1f, RZ ;  /* 0xb7e383e130307825 */ /* 0x000fe200078e00ff */
[----:B------:R-:W-:Y:S02]  /*bb10*/  SHF.R.U64 R29, R34, 0x1c, R81 ;  /* 0x0000001c221d7819 */ /* 0x000fe40000001251 */
[----:B------:R-:W-:Y:S01]  /*bb20*/  LOP3.LUT R31, R31, R32, RZ, 0x3c, !PT ;  /* 0x000000201f1f7212 */ /* 0x000fe200078e3cff */
[----:B------:R-:W-:Y:S01]  /*bb30*/  IMAD R45, R45, -0x42d45b3f, RZ ;  /* 0xbd2ba4c12d2d7824 */ /* 0x000fe200078e02ff */
[----:B------:R-:W-:Y:S01]  /*bb40*/  LOP3.LUT R32, R68, R77, RZ, 0x3c, !PT ;  /* 0x0000004d44207212 */ /* 0x000fe200078e3cff */
[----:B------:R-:W-:Y:S01]  /*bb50*/  IMAD.IADD R68, R49, 0x1, R67 ;  /* 0x0000000131447824 */ /* 0x000fe200078e0243 */
[----:B------:R-:W-:-:S02]  /*bb60*/  SHF.R.U32.HI R36, RZ, 0x1c, R81 ;  /* 0x0000001cff247819 */ /* 0x000fc40000011651 */
[----:B------:R-:W-:Y:S01]  /*bb70*/  LOP3.LUT R29, R29, R34, RZ, 0x3c, !PT ;  /* 0x000000221d1d7212 */ /* 0x000fe200078e3cff */
[----:B------:R-:W-:Y:S01]  /*bb80*/  IMAD R43, R43, 0x626244a1, RZ ;  /* 0x626244a12b2b7824 */ /* 0x000fe200078e02ff */
[----:B------:R-:W-:Y:S01]  /*bb90*/  SHF.R.U32.HI R34, RZ, 0x19, R37 ;  /* 0x00000019ff227819 */ /* 0x000fe20000011625 */
[----:B------:R-:W-:Y:S01]  /*bba0*/  IMAD R39, R39, 0x7a356621, RZ ;  /* 0x7a35662127277824 */ /* 0x000fe200078e02ff */
[----:B------:R-:W-:Y:S01]  /*bbb0*/  LOP3.LUT R36, R36, R81, RZ, 0x3c, !PT ;  /* 0x0000005124247212 */ /* 0x000fe200078e3cff */
[----:B------:R-:W-:Y:S01]  /*bbc0*/  IMAD R81, R41, 0x24c4681, RZ ;  /* 0x024c468129517824 */ /* 0x000fe200078e02ff */
[----:B------:R-:W-:Y:S01]  /*bbd0*/  LOP3.LUT R68, R68, 0x3ffffff, RZ, 0xc0, !PT ;  /* 0x03ffffff44447812 */ /* 0x000fe200078ec0ff */
[----:B------:R-:W-:Y:S01]  /*bbe0*/  IMAD R77, R40, 0x3e764a9, R45 ;  /* 0x03e764a9284d7824 */ /* 0x000fe200078e022d */
[----:B------:R-:W-:Y:S01]  /*bbf0*/  LOP3.LUT R34, R34, R37, RZ, 0x3c, !PT ;  /* 0x0000002522227212 */ /* 0x000fe200078e3cff */
[----:B------:R-:W-:Y:S01]  /*bc00*/  IMAD.WIDE.U32 R40, R40, -0x42d45b3f, RZ ;  /* 0xbd2ba4c128287825 */ /* 0x000fe200078e00ff */
[----:B------:R-:W-:-:S03]  /*bc10*/  SHF.R.U32.HI R37, RZ, 0x17, R66 ;  /* 0x00000017ff257819 */ /* 0x000fc60000011642 */
[----:B------:R-:W-:Y:S02]  /*bc20*/  IMAD R49, R46, 0x3ddf2c9, R43 ;  /* 0x03ddf2c92e317824 */ /* 0x000fe400078e022b */
[----:B------:R-:W-:Y:S01]  /*bc30*/  IMAD R67, R42, 0x3da557a, R39 ;  /* 0x03da557a2a437824 */ /* 0x000fe200078e0227 */
[----:B------:R-:W-:Y:S01]  /*bc40*/  SHF.R.U64 R39, R48, 0x1c, R68 ;  /* 0x0000001c30277819 */ /* 0x000fe20000001244 */
[----:B------:R-:W-:Y:S01]  /*bc50*/  IMAD.WIDE.U32 R46, R46, 0x626244a1, RZ ;  /* 0x626244a12e2e7825 */ /* 0x000fe200078e00ff */
[----:B------:R-:W-:-:S03]  /*bc60*/  LOP3.LUT R37, R37, R66, RZ, 0x3c, !PT ;  /* 0x0000004225257212 */ /* 0x000fc600078e3cff */
[----:B------:R-:W-:-:S04]  /*bc70*/  IMAD.WIDE.U32 R42, R42, 0x7a356621, RZ ;  /* 0x7a3566212a2a7825 */ /* 0x000fc800078e00ff */
[----:B------:R-:W-:Y:S01]  /*bc80*/  IMAD.IADD R41, R41, 0x1, R77 ;  /* 0x0000000129297824 */ /* 0x000fe200078e024d */
[----:B------:R-:W-:Y:S01]  /*bc90*/  LOP3.LUT R39, R39, R48, RZ, 0x3c, !PT ;  /* 0x0000003027277212 */ /* 0x000fe200078e3cff */
[C---:B------:R-:W-:Y:S02]  /*bca0*/  IMAD R81, R44.reuse, 0x3afb7bb, R81 ;  /* 0x03afb7bb2c517824 */ /* 0x040fe400078e0251 */
[----:B------:R-:W-:Y:S02]  /*bcb0*/  IMAD.IADD R47, R47, 0x1, R49 ;  /* 0x000000012f2f7824 */ /* 0x000fe400078e0231 */
[----:B------:R-:W-:Y:S01]  /*bcc0*/  IMAD.IADD R66, R43, 0x1, R67 ;  /* 0x000000012b427824 */ /* 0x000fe200078e0243 */
[----:B------:R-:W-:Y:S01]  /*bcd0*/  LOP3.LUT R48, R41, 0x3ffffff, RZ, 0xc0, !PT ;  /* 0x03ffffff29307812 */ /* 0x000fe200078ec0ff */
[----:B------:R-:W-:Y:S01]  /*bce0*/  IMAD.WIDE.U32 R44, R44, 0x24c4681, RZ ;  /* 0x024c46812c2c7825 */ /* 0x000fe200078e00ff */
[----:B------:R-:W-:Y:S02]  /*bcf0*/  LOP3.LUT R47, R47, 0x3ffffff, RZ, 0xc0, !PT ;  /* 0x03ffffff2f2f7812 */ /* 0x000fe400078ec0ff */
[----:B------:R-:W-:Y:S01]  /*bd00*/  LOP3.LUT R66, R66, 0x3ffffff, RZ, 0xc0, !PT ;  /* 0x03ffffff42427812 */ /* 0x000fe200078ec0ff */
[----:B------:R-:W-:Y:S01]  /*bd10*/  IMAD.IADD R49, R45, 0x1, R81 ;  /* 0x000000012d317824 */ /* 0x000fe200078e0251 */
[----:B------:R-:W-:-:S02]  /*bd20*/  SHF.R.U64 R45, R40, 0x19, R48 ;  /* 0x00000019282d7819 */ /* 0x000fc40000001230 */
[----:B------:R-:W-:Y:S02]  /*bd30*/  SHF.R.U64 R41, R46, 0x1b, R47 ;  /* 0x0000001b2e297819 */ /* 0x000fe4000000122f */
[----:B------:R-:W-:Y:S02]  /*bd40*/  SHF.R.U64 R43, R42, 0x1a, R66 ;  /* 0x0000001a2a2b7819 */ /* 0x000fe40000001242 */
[----:B------:R-:W-:Y:S02]  /*bd50*/  LOP3.LUT R49, R49, 0x3ffffff, RZ, 0xc0, !PT ;  /* 0x03ffffff31317812 */ /* 0x000fe400078ec0ff */
[----:B------:R-:W-:Y:S02]  /*bd60*/  LOP3.LUT R40, R45, R40, RZ, 0x3c, !PT ;  /* 0x000000282d287212 */ /* 0x000fe400078e3cff */
[----:B------:R-:W-:Y:S02]  /*bd70*/  SHF.R.U32.HI R45, RZ, 0x19, R48 ;  /* 0x00000019ff2d7819 */ /* 0x000fe40000011630 */
[----:B------:R-:W-:-:S02]  /*bd80*/  LOP3.LUT R41, R41, R46, RZ, 0x3c, !PT ;  /* 0x0000002e29297212 */ /* 0x000fc400078e3cff */
[----:B------:R-:W-:Y:S02]  /*bd90*/  LOP3.LUT R42, R43, R42, RZ, 0x3c, !PT ;  /* 0x0000002a2b2a7212 */ /* 0x000fe400078e3cff */
[----:B------:R-:W-:Y:S02]  /*bda0*/  SHF.R.U64 R43, R44, 0x1e, R49 ;  /* 0x0000001e2c2b7819 */ /* 0x000fe40000001231 */
[----:B------:R-:W-:Y:S02]  /*bdb0*/  SHF.R.U32.HI R46, RZ, 0x1b, R47 ;  /* 0x0000001bff2e7819 */ /* 0x000fe4000001162f */
[----:B------:R-:W-:Y:S02]  /*bdc0*/  SHF.R.U32.HI R67, RZ, 0x1c, R68 ;  /* 0x0000001cff437819 */ /* 0x000fe40000011644 */
[----:B------:R-:W-:Y:S01]  /*bdd0*/  LOP3.LUT R45, R45, R48, RZ, 0x3c, !PT ;  /* 0x000000302d2d7212 */ /* 0x000fe200078e3cff */
[----:B------:R-:W-:Y:S01]  /*bde0*/  IMAD R48, R53, 0x3df8a861, RZ ;  /* 0x3df8a86135307824 */ /* 0x000fe200078e02ff */
[----:B------:R-:W-:Y:S01]  /*bdf0*/  LOP3.LUT R43, R43, R44, RZ, 0x3c, !PT ;  /* 0x0000002c2b2b7212 */ /* 0x000fe200078e3cff */
[----:B------:R-:W-:Y:S01]  /*be00*/  IMAD R53, R50, 0x36719fc1, RZ ;  /* 0x36719fc132357824 */ /* 0x000fe200078e02ff */
[----:B------:R-:W-:Y:S01]  /*be10*/  LOP3.LUT R46, R46, R47, RZ, 0x3c, !PT ;  /* 0x0000002f2e2e7212 */ /* 0x000fe200078e3cff */
[----:B------:R-:W-:Y:S01]  /*be20*/  IMAD R47, R51, 0x7799bae1, RZ ;  /* 0x7799bae1332f7824 */ /* 0x000fe200078e02ff */
[----:B------:R-:W-:Y:S01]  /*be30*/  LOP3.LUT R44, R67, R68, RZ, 0x3c, !PT ;  /* 0x00000044432c7212 */ /* 0x000fe200078e3cff */
[----:B------:R-:W-:-:S02]  /*be40*/  IMAD R67, R55, 0x3e58f4f, R48 ;  /* 0x03e58f4f37437824 */ /* 0x000fc400078e0230 */
[----:B------:R-:W-:-:S04]  /*be50*/  IMAD.WIDE.U32 R50, R55, 0x3df8a861, RZ ;  /* 0x3df8a86137327825 */ /* 0x000fc800078e00ff */
[C---:B------:R-:W-:Y:S02]  /*be60*/  IMAD R77, R54.reuse, 0x3f17804, R47 ;  /* 0x03f17804364d7824 */ /* 0x040fe400078e022f */
[----:B------:R-:W-:-:S04]  /*be70*/  IMAD.WIDE.U32 R54, R54, 0x7799bae1, RZ ;  /* 0x7799bae136367825 */ /* 0x000fc800078e00ff */
[----:B------:R-:W-:Y:S01]  /*be80*/  IMAD.IADD R67, R51, 0x1, R67 ;  /* 0x0000000133437824 */ /* 0x000fe200078e0243 */
[----:B------:R-:W-:Y:S01]  /*be90*/  SHF.R.U32.HI R48, RZ, 0x1e, R49 ;  /* 0x0000001eff307819 */ /* 0x000fe20000011631 */
[----:B------:R-:W-:Y:S01]  /*bea0*/  IMAD.IADD R68, R55, 0x1, R77 ;  /* 0x0000000137447824 */ /* 0x000fe200078e024d */
[----:B------:R-:W-:Y:S01]  /*beb0*/  SHF.R.U32.HI R47, RZ, 0x1a, R66 ;  /* 0x0000001aff2f7819 */ /* 0x000fe20000011642 */
[C---:B------:R-:W-:Y:S01]  /*bec0*/  IMAD R81, R52.reuse, 0x3c8bbb3, R53 ;  /* 0x03c8bbb334517824 */ /* 0x040fe200078e0235 */
[----:B------:R-:W-:Y:S01]  /*bed0*/  LOP3.LUT R67, R67, 0x3ffffff, RZ, 0xc0, !PT ;  /* 0x03ffffff43437812 */ /* 0x000fe200078ec0ff */
[----:B------:R4:W0:Y:S01]  /*bee0*/  LDS R77, [R5] ;  /* 0x00000000054d7984 */ /* 0x0008220000000800 */
[----:B------:R-:W-:Y:S01]  /*bef0*/  IMAD.WIDE.U32 R52, R52, 0x36719fc1, RZ ;  /* 0x36719fc134347825 */ /* 0x000fe200078e00ff */
[----:B------:R-:W-:Y:S02]  /*bf00*/  LOP3.LUT R48, R48, R49, RZ, 0x3c, !PT ;  /* 0x0000003130307212 */ /* 0x000fe400078e3cff */
[----:B------:R-:W-:-:S02]  /*bf10*/  SHF.R.U64 R49, R50, 0x1f, R67 ;  /* 0x0000001f32317819 */ /* 0x000fc40000001243 */
[----:B------:R-:W-:Y:S02]  /*bf20*/  LOP3.LUT R47, R47, R66, RZ, 0x3c, !PT ;  /* 0x000000422f2f7212 */ /* 0x000fe400078e3cff */
[----:B------:R-:W-:Y:S02]  /*bf30*/  SHF.R.U32.HI R51, RZ, 0x1f, R67 ;  /* 0x0000001fff337819 */ /* 0x000fe40000011643 */
[----:B------:R-:W-:Y:S02]  /*bf40*/  IADD3 R66, PT, PT, R53, R81, RZ ;  /* 0x0000005135427210 */ /* 0x000fe40007ffe0ff */
[----:B------:R-:W-:Y:S02]  /*bf50*/  LOP3.LUT R68, R68, 0x3ffffff, RZ, 0xc0, !PT ;  /* 0x03ffffff44447812 */ /* 0x000fe400078ec0ff */
[----:B------:R-:W-:Y:S02]  /*bf60*/  LOP3.LUT R49, R49, R50, RZ, 0x3c, !PT ;  /* 0x0000003231317212 */ /* 0x000fe400078e3cff */
[----:B------:R-:W-:-:S02]  /*bf70*/  LOP3.LUT R50, R51, R67, RZ, 0x3c, !PT ;  /* 0x0000004333327212 */ /* 0x000fc400078e3cff */
[----:B------:R-:W-:Y:S02]  /*bf80*/  LOP3.LUT R66, R66, 0x3ffffff, RZ, 0xc0, !PT ;  /* 0x03ffffff42427812 */ /* 0x000fe400078ec0ff */
[--C-:B------:R-:W-:Y:S02]  /*bf90*/  SHF.R.U64 R51, R54, 0x8, R68.reuse ;  /* 0x0000000836337819 */ /* 0x100fe40000001244 */
[----:B------:R-:W-:Y:S02]  /*bfa0*/  SHF.R.U32.HI R67, RZ, 0x8, R68 ;  /* 0x00000008ff437819 */ /* 0x000fe40000011644 */
[--C-:B------:R-:W-:Y:S02]  /*bfb0*/  SHF.R.U64 R53, R52, 0x14, R66.reuse ;  /* 0x0000001434357819 */ /* 0x100fe40000001242 */
[----:B------:R-:W-:Y:S02]  /*bfc0*/  LOP3.LUT R51, R51, R54, RZ, 0x3c, !PT ;  /* 0x0000003633337212 */ /* 0x000fe400078e3cff */
[----:B------:R-:W-:-:S02]  /*bfd0*/  SHF.R.U32.HI R55, RZ, 0x14, R66 ;  /* 0x00000014ff377819 */ /* 0x000fc40000011642 */
[----:B------:R-:W-:Y:S01]  /*bfe0*/  LOP3.LUT R54, R67, R68, RZ, 0x3c, !PT ;  /* 0x0000004443367212 */ /* 0x000fe200078e3cff */
[----:B------:R-:W-:Y:S01]  /*bff0*/  IMAD R67, R61, 0x3139b901, RZ ;  /* 0x3139b9013d437824 */ /* 0x000fe200078e02ff */
[----:B------:R-:W-:Y:S01]  /*c000*/  LOP3.LUT R52, R53, R52, RZ, 0x3c, !PT ;  /* 0x0000003435347212 */ /* 0x000fe200078e3cff */
[----:B------:R-:W-:Y:S01]  /*c010*/  IMAD R61, R62, -0xaef08bf, RZ ;  /* 0xf510f7413e3d7824 */ /* 0x000fe200078e02ff */
[----:B------:R-:W-:Y:S01]  /*c020*/  LOP3.LUT R53, R55, R66, RZ, 0x3c, !PT ;  /* 0x0000004237357212 */ /* 0x000fe200078e3cff */
[----:B------:R-:W-:Y:S01]  /*c030*/  IMAD R55, R64, -0x6b01ad5f, RZ ;  /* 0x94fe52a140377824 */ /* 0x000fe200078e02ff */
[----:B---3--:R-:W-:Y:S01]  /*c040*/  ISETP.NE.AND P0, PT, R60, -0x1, PT ;  /* 0xffffffff3c00780c */ /* 0x008fe20003f05270 */
[C---:B------:R-:W-:Y:S02]  /*c050*/  IMAD R67, R92.reuse, 0x3f0d931, R67 ;  /* 0x03f0d9315c437824 */ /* 0x040fe400078e0243 */
[----:B------:R-:W-:Y:S01]  /*c060*/  IMAD.WIDE.U32 R92, R92, 0x3139b901, RZ ;  /* 0x3139b9015c5c7825 */ /* 0x000fe200078e00ff */
[----:B------:R-:W-:-:S03]  /*c070*/  LOP3.LUT R20, R21, R20, RZ, 0x3c, !PT ;  /* 0x0000001415147212 */ /* 0x000fc600078e3cff */
[----:B------:R-:W-:Y:S02]  /*c080*/  IMAD R81, R63, -0x48a28cbf, RZ ;  /* 0xb75d73413f517824 */ /* 0x000fe400078e02ff */
[----:B------:R-:W-:Y:S02]  /*c090*/  IMAD R65, R65, -0x5863351f, RZ ;  /* 0xa79ccae141417824 */ /* 0x000fe400078e02ff */
[----:B------:R-:W-:Y:S02]  /*c0a0*/  IMAD R97, R56, 0x75141a21, RZ ;  /* 0x75141a2138617824 */ /* 0x000fe400078e02ff */
[----:B------:R-:W-:Y:S02]  /*c0b0*/  IMAD R57, R57, -0x576ebbbf, RZ ;  /* 0xa891444139397824 */ /* 0x000fe400078e02ff */
[----:B------:R-:W-:Y:S01]  /*c0c0*/  IMAD R63, R86, 0x3f20a5b, R61 ;  /* 0x03f20a5b563f7824 */ /* 0x000fe200078e023d */
[----:B------:R-:W-:Y:S01]  /*c0d0*/  SHF.R.U32.HI R21, RZ, 0x14, R70 ;  /* 0x00000014ff157819 */ /* 0x000fe20000011646 */
[----:B------:R-:W-:-:S02]  /*c0e0*/  IMAD R61, R82, 0x3f50de6, R55 ;  /* 0x03f50de6523d7824 */ /* 0x000fc400078e0237 */
[----:B------:R-:W-:Y:S02]  /*c0f0*/  IMAD.IADD R55, R93, 0x1, R67 ;  /* 0x000000015d377824 */ /* 0x000fe400078e0243 */
[----:B------:R-:W-:Y:S01]  /*c100*/  IMAD.WIDE.U32 R86, R86, -0xaef08bf, RZ ;  /* 0xf510f74156567825 */ /* 0x000fe200078e00ff */
[----:B------:R-:W-:-:S03]  /*c110*/  LOP3.LUT R21, R21, R70, RZ, 0x3c, !PT ;  /* 0x0000004615157212 */ /* 0x000fc600078e3cff */
[----:B------:R-:W-:Y:S02]  /*c120*/  IMAD R65, R84, 0x3f4b4b6, R65 ;  /* 0x03f4b4b654417824 */ /* 0x000fe400078e0241 */
[----:B------:R-:W-:Y:S02]  /*c130*/  IMAD R81, R94, 0x3edba5b, R81 ;  /* 0x03edba5b5e517824 */ /* 0x000fe400078e0251 */
[----:B------:R-:W-:-:S04]  /*c140*/  IMAD.WIDE.U32 R82, R82, -0x6b01ad5f, RZ ;  /* 0x94fe52a152527825 */ /* 0x000fc800078e00ff */
[----:B------:R-:W-:Y:S02]  /*c150*/  IMAD R67, R88, 0x3ee9f6b, R57 ;  /* 0x03ee9f6b58437824 */ /* 0x000fe400078e0239 */
[----:B------:R-:W-:Y:S02]  /*c160*/  IMAD R99, R96, 0x3ecbc75, R97 ;  /* 0x03ecbc7560637824 */ /* 0x000fe400078e0261 */
[----:B------:R-:W-:-:S04]  /*c170*/  IMAD.WIDE.U32 R84, R84, -0x5863351f, RZ ;  /* 0xa79ccae154547825 */ /* 0x000fc800078e00ff */
[----:B------:R-:W-:-:S04]  /*c180*/  IMAD.WIDE.U32 R88, R88, -0x576ebbbf, RZ ;  /* 0xa891444158587825 */ /* 0x000fc800078e00ff */
[----:B------:R-:W-:-:S04]  /*c190*/  IMAD.WIDE.U32 R94, R94, -0x48a28cbf, RZ ;  /* 0xb75d73415e5e7825 */ /* 0x000fc800078e00ff */
[----:B------:R-:W-:-:S04]  /*c1a0*/  IMAD.WIDE.U32 R96, R96, 0x75141a21, RZ ;  /* 0x75141a2160607825 */ /* 0x000fc800078e00ff */
[----:B------:R-:W-:Y:S02]  /*c1b0*/  IMAD.IADD R70, R83, 0x1, R61 ;  /* 0x0000000153467824 */ /* 0x000fe400078e023d */
[----:B------:R-:W-:Y:S02]  /*c1c0*/  IMAD.IADD R56, R87, 0x1, R63 ;  /* 0x0000000157387824 */ /* 0x000fe400078e023f */
[----:B------:R-:W-:Y:S02]  /*c1d0*/  IMAD.IADD R68, R85, 0x1, R65 ;  /* 0x0000000155447824 */ /* 0x000fe400078e0241 */
[----:B------:R-:W-:Y:S02]  /*c1e0*/  IMAD.IADD R57, R95, 0x1, R81 ;  /* 0x000000015f397824 */ /* 0x000fe400078e0251 */
[----:B------:R-:W-:Y:S02]  /*c1f0*/  IMAD.IADD R61, R89, 0x1, R67 ;  /* 0x00000001593d7824 */ /* 0x000fe400078e0243 */
[----:B------:R-:W-:Y:S01]  /*c200*/  IMAD.IADD R63, R97, 0x1, R99 ;  /* 0x00000001613f7824 */ /* 0x000fe200078e0263 */
[----:B------:R-:W-:Y:S01]  /*c210*/  LOP3.LUT R55, R55, 0x3ffffff, RZ, 0xc0, !PT ;  /* 0x03ffffff37377812 */ /* 0x000fe200078ec0ff */
[----:B--2---:R-:W-:Y:S01]  /*c220*/  VIADD R78, R78, 0xffffffff ;  /* 0xffffffff4e4e7836 */ /* 0x004fe20000000000 */
[----:B------:R-:W-:-:S02]  /*c230*/  LOP3.LUT R70, R70, 0x3ffffff, RZ, 0xc0, !PT ;  /* 0x03ffffff46467812 */ /* 0x000fc400078ec0ff */
[----:B------:R-:W-:Y:S02]  /*c240*/  LOP3.LUT R68, R68, 0x3ffffff, RZ, 0xc0, !PT ;  /* 0x03ffffff44447812 */ /* 0x000fe400078ec0ff */
[----:B------:R-:W-:Y:S02]  /*c250*/  LOP3.LUT R56, R56, 0x3ffffff, RZ, 0xc0, !PT ;  /* 0x03ffffff38387812 */ /* 0x000fe400078ec0ff */
[----:B------:R-:W-:Y:S02]  /*c260*/  LOP3.LUT R57, R57, 0x3ffffff, RZ, 0xc0, !PT ;  /* 0x03ffffff39397812 */ /* 0x000fe400078ec0ff */
[----:B------:R-:W-:Y:S02]  /*c270*/  LOP3.LUT R61, R61, 0x3ffffff, RZ, 0xc0, !PT ;  /* 0x03ffffff3d3d7812 */ /* 0x000fe400078ec0ff */
[----:B------:R-:W-:Y:S01]  /*c280*/  LOP3.LUT R63, R63, 0x3ffffff, RZ, 0xc0, !PT ;  /* 0x03ffffff3f3f7812 */ /* 0x000fe200078ec0ff */
[----:B0---4-:R-:W-:Y:S06]  /*c290*/  @P0 BRA `(.L_x_77) ;  /* 0x0000000000180947 */ /* 0x011fec0003800000 */
[----:B------:R-:W-:Y:S01]  /*c2a0*/  LOP3.LUT R67, R76, 0x3ffffff, RZ, 0xc0, !PT ;  /* 0x03ffffff4c437812 */ /* 0x000fe200078ec0ff */
[----:B------:R-:W-:-:S03]  /*c2b0*/  IMAD.MOV.U32 R64, RZ, RZ, -0x1 ;  /* 0xffffffffff407424 */ /* 0x000fc600078e00ff */
[----:B------:R-:W-:-:S05]  /*c2c0*/  LOP3.LUT R65, R67, 0x80000000, RZ, 0xfc, !PT ;  /* 0x8000000043417812 */ /* 0x000fca00078efcff */
[----:B------:R-:W2:Y:S02]  /*c2d0*/  ATOMG.E.CAS.STRONG.GPU PT, R60, [R90], R64, R65 ;  /* 0x000000405a3c73a9 */ /* 0x000ea400001ee141 */
[----:B--2---:R-:W-:-:S13]  /*c2e0*/  ISETP.NE.AND P0, PT, R60, -0x1, PT ;  /* 0xffffffff3c00780c */ /* 0x004fda0003f05270 */
[----:B------:R-:W-:Y:S05]  /*c2f0*/  @!P0 BRA `(.L_x_78) ;  /* 0x000003e800dc8947 */ /* 0x000fea0003800000 */
.L_x_77:
[----:B------:R-:W-:Y:S02]  /*c300*/  LOP3.LUT R62, R60, 0x7fffffff, RZ, 0xc0, !PT ;  /* 0x7fffffff3c3e7812 */ /* 0x000fe400078ec0ff */
[----:B------:R-:W-:-:S04]  /*c310*/  LOP3.LUT R65, R76, 0x3ffffff, RZ, 0xc0, !PT ;  /* 0x03ffffff4c417812 */ /* 0x000fc800078ec0ff */
[----:B------:R-:W-:-:S13]  /*c320*/  ISETP.NE.AND P0, PT, R62, R65, PT ;  /* 0x000000413e00720c */ /* 0x000fda0003f05270 */
[----:B------:R-:W-:Y:S05]  /*c330*/  @!P0 BRA `(.L_x_79) ;  /* 0x000003e800c48947 */ /* 0x000fea0003800000 */
[--C-:B------:R-:W-:Y:S02]  /*c340*/  SHF.R.U64 R80, R31, 0x1a, R38.reuse ;  /* 0x0000001a1f507819 */ /* 0x100fe40000001226 */
[----:B------:R-:W-:Y:S02]  /*c350*/  SHF.R.U32.HI R62, RZ, 0x1a, R38 ;  /* 0x0000001aff3e7819 */ /* 0x000fe40000011626 */
[----:B------:R-:W-:-:S04]  /*c360*/  LEA R90, P0, R80, R58, 0x2 ;  /* 0x0000003a505a7211 */ /* 0x000fc800078010ff */
[----:B------:R-:W-:-:S05]  /*c370*/  LEA.HI.X R91, R80, R59, R62, 0x2, P0 ;  /* 0x0000003b505b7211 */ /* 0x000fca00000f143e */
[----:B------:R-:W2:Y:S01]  /*c380*/  LDG.E R62, desc[UR8][R90.64] ;  /* 0x000000085a3e7981 */ /* 0x000ea2000c1e1900 */
[----:B------:R-:W-:Y:S02]  /*c390*/  SHF.R.U32.HI R66, RZ, 0x1a, R60 ;  /* 0x0000001aff427819 */ /* 0x000fe4000001163c */
[----:B--2---:R-:W-:-:S13]  /*c3a0*/  ISETP.NE.AND P0, PT, R62, -0x1, PT ;  /* 0xffffffff3e00780c */ /* 0x004fda0003f05270 */
[----:B------:R-:W-:Y:S05]  /*c3b0*/  @P0 BRA `(.L_x_80) ;  /* 0x00000000001c0947 */ /* 0x000fea0003800000 */
[----:B------:R-:W-:Y:S01]  /*c3c0*/  LOP3.LUT R67, R31, 0x3ffffff, RZ, 0xc0, !PT ;  /* 0x03ffffff1f437812 */ /* 0x000fe200078ec0ff */
[----:B------:R-:W-:-:S03]  /*c3d0*/  IMAD.MOV.U32 R64, RZ, RZ, -0x1 ;  /* 0xffffffffff407424 */ /* 0x000fc600078e00ff */
[----:B------:R-:W-:-:S05]  /*c3e0*/  LOP3.LUT R65, R67, 0x84000000, RZ, 0xfc, !PT ;  /* 0x8400000043417812 */ /* 0x000fca00078efcff */
[----:B------:R-:W2:Y:S01]  /*c3f0*/  ATOMG.E.CAS.STRONG.GPU PT, R62, [R90], R64, R65 ;  /* 0x000000405a3e73a9 */ /* 0x000ea200001ee141 */
[----:B------:R-:W-:Y:S02]  /*c400*/  LOP3.LUT R67, R67, 0x4000000, RZ, 0xfc, !PT ;  /* 0x0400000043437812 */ /* 0x000fe400078efcff */
[----:B--2---:R-:W-:-:S13]  /*c410*/  ISETP.NE.AND P0, PT, R62, -0x1, PT ;  /* 0xffffffff3e00780c */ /* 0x004fda0003f05270 */
[----:B------:R-:W-:Y:S05]  /*c420*/  @!P0 BRA `(.L_x_78) ;  /* 0x000003e800908947 */ /* 0x000fea0003800000 */
.L_x_80:
[----:B------:R-:W-:Y:S02]  /*c430*/  LOP3.LUT R64, R31, 0x3ffffff, RZ, 0xc0, !PT ;  /* 0x03ffffff1f407812 */ /* 0x000fe400078ec0ff */
        /* <DEDUP_REMOVED lines=10> */
[----:B------:R-:W-:Y:S02]  /*c4e0*/  LOP3.LUT R60, R66, 0x1f, RZ, 0xc0, !PT ;  /* 0x0000001f423c7812 */ /* 0x000fe400078ec0ff */
[----:B------:R-:W-:Y:S02]  /*c4f0*/  LOP3.LUT R62, R62, 0x1f, RZ, 0xc0, !PT ;  /* 0x0000001f3e3e7812 */ /* 0x000fe400078ec0ff */
        /* <DEDUP_REMOVED lines=9> */
.L_x_81:
        /* <DEDUP_REMOVED lines=10> */
[-C--:B------:R-:W-:Y:S02]  /*c630*/  VIMNMX.U16x2 R67, PT, PT, R62, R60.reuse, PT ;  /* 0x0000003c3e437248 */ /* 0x080fe40003fe0200 */
[--C-:B------:R-:W-:Y:S02]  /*c640*/  SHF.R.U32.HI R66, RZ, 0x1a, R64.reuse ;  /* 0x0000001aff427819 */ /* 0x100fe40000011640 */
[----:B------:R-:W-:Y:S02]  /*c650*/  PRMT R64, R67, 0x7610, R64 ;  /* 0x0000761043407816 */ /* 0x000fe40000000040 */
[----:B------:R-:W-:Y:S02]  /*c660*/  LOP3.LUT R66, R66, 0x1f, RZ, 0xc0, !PT ;  /* 0x0000001f42427812 */ /* 0x000fe400078ec0ff */
[----:B------:R-:W-:Y:S02]  /*c670*/  LOP3.LUT R67, R64, 0xffff, RZ, 0xc0, !PT ;  /* 0x0000ffff40437812 */ /* 0x000fe400078ec0ff */
[----:B------:R-:W-:-:S02]  /*c680*/  ISETP.GE.U32.AND P2, PT, R62, R60, PT ;  /* 0x0000003c3e00720c */ /* 0x000fc40003f46070 */
[C---:B------:R-:W-:Y:S02]  /*c690*/  ISETP.GE.U32.AND P0, PT, R66.reuse, R67, PT ;  /* 0x000000434200720c */ /* 0x040fe40003f06070 */
[----:B------:R-:W-:Y:S02]  /*c6a0*/  SEL R62, RZ, 0x1, P2 ;  /* 0x00000001ff3e7807 */ /* 0x000fe40001000000 */
[----:B------:R-:W-:Y:S02]  /*c6b0*/  VIMNMX.U16x2 R60, PT, PT, R66, R64, PT ;  /* 0x00000040423c7248 */ /* 0x000fe40003fe0200 */
[----:B------:R-:W-:Y:S02]  /*c6c0*/  SEL R66, R62, 0x2, P0 ;  /* 0x000000023e427807 */ /* 0x000fe40000000000 */
        /* <DEDUP_REMOVED lines=9> */
[----:B------:R-:W-:-:S07]  /*c760*/  IMAD.MOV.U32 R65, RZ, RZ, R64 ;  /* 0x000000ffff417224 */ /* 0x000fce00078e0040 */
.L_x_82:
        /* <DEDUP_REMOVED lines=12> */
[----:B------:R-:W-:-:S04]  /*c830*/  LOP3.LUT R62, R62, 0x1f, RZ, 0xc0, !PT ;  /* 0x0000001f3e3e7812 */ /* 0x000fc800078ec0ff */
[C---:B------:R-:W-:Y:S02]  /*c840*/  ISETP.GE.U32.AND P0, PT, R62.reuse, R65, PT ;  /* 0x000000413e00720c */ /* 0x040fe40003f06070 */
        /* <DEDUP_REMOVED lines=11> */
.L_x_83:
        /* <DEDUP_REMOVED lines=26> */
.L_x_84:
        /* <DEDUP_REMOVED lines=25> */
.L_x_85:
        /* <DEDUP_REMOVED lines=26> */
.L_x_86:
        /* <DEDUP_REMOVED lines=25> */
.L_x_87:
        /* <DEDUP_REMOVED lines=26> */
.L_x_88:
        /* <DEDUP_REMOVED lines=25> */
.L_x_89:
        /* <DEDUP_REMOVED lines=18> */
[----:B------:R-:W-:Y:S02]  /*d3b0*/  LOP3.LUT R67, R49, 0x3ffffff, RZ, 0xc0, !PT ;  /* 0x03ffffff31437812 */ /* 0x000fe400078ec0ff */
[----:B------:R-:W-:Y:S02]  /*d3c0*/  MOV R64, 0xffffffff ;  /* 0xffffffff00407802 */ /* 0x000fe40000000f00 */
[----:B------:R-:W-:-:S05]  /*d3d0*/  LOP3.LUT R65, R67, 0xac000000, RZ, 0xfc, !PT ;  /* 0xac00000043417812 */ /* 0x000fca00078efcff */
[----:B------:R-:W2:Y:S01]  /*d3e0*/  ATOMG.E.CAS.STRONG.GPU PT, R64, [R90], R64, R65 ;  /* 0x000000405a4073a9 */ /* 0x000ea200001ee141 */
[----:B------:R-:W-:Y:S02]  /*d3f0*/  LOP3.LUT R67, R67, 0x2c000000, RZ, 0xfc, !PT ;  /* 0x2c00000043437812 */ /* 0x000fe400078efcff */
[----:B--2---:R-:W-:-:S13]  /*d400*/  ISETP.NE.AND P0, PT, R64, -0x1, PT ;  /* 0xffffffff4000780c */ /* 0x004fda0003f05270 */
[----:B------:R-:W-:Y:S05]  /*d410*/  @!P0 BRA `(.L_x_78) ;  /* 0x000003d800948947 */ /* 0x000fea0003800000 */
[----:B------:R-:W-:-:S07]  /*d420*/  IMAD.MOV.U32 R65, RZ, RZ, R64 ;  /* 0x000000ffff417224 */ /* 0x000fce00078e0040 */
.L_x_90:
        /* <DEDUP_REMOVED lines=25> */
.L_x_91:
        /* <DEDUP_REMOVED lines=26> */
.L_x_92:
        /* <DEDUP_REMOVED lines=25> */
.L_x_93:
        /* <DEDUP_REMOVED lines=26> */
.L_x_94:
        /* <DEDUP_REMOVED lines=11> */
[----:B------:R-:W-:Y:S02]  /*db40*/  SHF.R.U32.HI R67, RZ, 0x3, R63 ;  /* 0x00000003ff437819 */ /* 0x000fe4000001163f */
[----:B------:R-:W-:Y:S02]  /*db50*/  LOP3.LUT R65, R60, 0xffff, RZ, 0xc0, !PT ;  /* 0x0000ffff3c417812 */ /* 0x000fe400078ec0ff */
[----:B------:R-:W-:Y:S02]  /*db60*/  LOP3.LUT R62, R62, 0x1f, RZ, 0xc0, !PT ;  /* 0x0000001f3e3e7812 */ /* 0x000fe400078ec0ff */
[----:B------:R-:W-:Y:S02]  /*db70*/  LOP3.LUT R66, R67, R96, RZ, 0x3c, !PT ;  /* 0x0000006043427212 */ /* 0x000fe400078e3cff */
[----:B------:R-:W-:-:S02]  /*db80*/  ISETP.GE.U32.AND P0, PT, R62, R65, PT ;  /* 0x000000413e00720c */ /* 0x000fc40003f06070 */
[----:B------:R-:W-:Y:S02]  /*db90*/  LOP3.LUT R67, R66, 0x3ffffff, RZ, 0xc0, !PT ;  /* 0x03ffffff42437812 */ /* 0x000fe400078ec0ff */
[----:B------:R-:W-:Y:S02]  /*dba0*/  VIMNMX.U16x2 R60, PT, PT, R62, R60, PT ;  /* 0x0000003c3e3c7248 */ /* 0x000fe40003fe0200 */
[----:B------:R-:W-:Y:S02]  /*dbb0*/  SEL R96, R81, 0xf, P0 ;  /* 0x0000000f51607807 */ /* 0x000fe40000000000 */
[----:B------:R-:W-:Y:S02]  /*dbc0*/  LOP3.LUT R67, R67, 0x40000000, RZ, 0xfc, !PT ;  /* 0x4000000043437812 */ /* 0x000fe400078efcff */
[----:B--2---:R-:W-:-:S13]  /*dbd0*/  ISETP.NE.AND P2, PT, R64, -0x1, PT ;  /* 0xffffffff4000780c */ /* 0x004fda0003f45270 */
[----:B------:R-:W-:Y:S05]  /*dbe0*/  @P2 BRA `(.L_x_95) ;  /* 0x0000000000142947 */ /* 0x000fea0003800000 */
[----:B------:R-:W-:Y:S01]  /*dbf0*/  IMAD.MOV.U32 R64, RZ, RZ, -0x1 ;  /* 0xffffffffff407424 */ /* 0x000fe200078e00ff */
[----:B------:R-:W-:-:S05]  /*dc00*/  LOP3.LUT R65, R67, 0x80000000, RZ, 0xfc, !PT ;  /* 0x8000000043417812 */ /* 0x000fca00078efcff */
[----:B------:R-:W2:Y:S02]  /*dc10*/  ATOMG.E.CAS.STRONG.GPU PT, R64, [R90], R64, R65 ;  /* 0x000000405a4073a9 */ /* 0x000ea400001ee141 */
[----:B--2---:R-:W-:-:S13]  /*dc20*/  ISETP.NE.AND P0, PT, R64, -0x1, PT ;  /* 0xffffffff4000780c */ /* 0x004fda0003f05270 */
[----:B------:R-:W-:Y:S05]  /*dc30*/  @!P0 BRA `(.L_x_78) ;  /* 0x000003d0008c8947 */ /* 0x000fea0003800000 */
.L_x_95:
        /* <DEDUP_REMOVED lines=25> */
[----:B------:R-:W-:-:S07]  /*ddd0*/  IMAD.MOV.U32 R65, RZ, RZ, R64 ;  /* 0x000000ffff417224 */ /* 0x000fce00078e0040 */
.L_x_96:
        /* <DEDUP_REMOVED lines=25> */
.L_x_97:
        /* <DEDUP_REMOVED lines=11> */
[----:B------:R-:W-:Y:S02]  /*e020*/  LOP3.LUT R67, R17, 0x3ffffff, RZ, 0xc0, !PT ;  /* 0x03ffffff11437812 */ /* 0x000fe400078ec0ff */
[C---:B------:R-:W-:Y:S02]  /*e030*/  ISETP.GE.U32.AND P0, PT, R62.reuse, R89, PT ;  /* 0x000000593e00720c */ /* 0x040fe40003f06070 */
[----:B------:R-:W-:-:S02]  /*e040*/  VIMNMX.U16x2 R60, PT, PT, R62, R60, PT ;  /* 0x0000003c3e3c7248 */ /* 0x000fc40003fe0200 */
[----:B------:R-:W-:Y:S02]  /*e050*/  LOP3.LUT R67, R67, 0x4c000000, RZ, 0xfc, !PT ;  /* 0x4c00000043437812 */ /* 0x000fe400078efcff */
[----:B------:R-:W-:Y:S02]  /*e060*/  SEL R96, R96, 0x12, P0 ;  /* 0x0000001260607807 */ /* 0x000fe40000000000 */
        /* <DEDUP_REMOVED lines=8> */
.L_x_98:
        /* <DEDUP_REMOVED lines=23> */
.L_x_99:
        /* <DEDUP_REMOVED lines=26> */
.L_x_100:
        /* <DEDUP_REMOVED lines=23> */
.L_x_101:
        /* <DEDUP_REMOVED lines=26> */
.L_x_102:
        /* <DEDUP_REMOVED lines=23> */
.L_x_103:
        /* <DEDUP_REMOVED lines=24> */
.L_x_104:
        /* <DEDUP_REMOVED lines=23> */
.L_x_105:
        /* <DEDUP_REMOVED lines=18> */
[----:B------:R-:W-:Y:S02]  /*ec90*/  MOV R64, 0xffffffff ;  /* 0xffffffff00407802 */ /* 0x000fe40000000f00 */
[----:B------:R-:W-:-:S05]  /*eca0*/  LOP3.LUT R65, R67, 0x80000000, RZ, 0xfc, !PT ;  /* 0x8000000043417812 */ /* 0x000fca00078efcff */
[----:B------:R-:W2:Y:S02]  /*ecb0*/  ATOMG.E.CAS.STRONG.GPU PT, R64, [R90], R64, R65 ;  /* 0x000000405a4073a9 */ /* 0x000ea400001ee141 */
[----:B--2---:R-:W-:-:S13]  /*ecc0*/  ISETP.NE.AND P0, PT, R64, -0x1, PT ;  /* 0xffffffff4000780c */ /* 0x004fda0003f05270 */
[----:B------:R-:W-:Y:S05]  /*ecd0*/  @!P0 BRA `(.L_x_78) ;  /* 0x000003c000648947 */ /* 0x000fea0003800000 */
[----:B------:R-:W-:-:S07]  /*ece0*/  IMAD.MOV.U32 R65, RZ, RZ, R64 ;  /* 0x000000ffff417224 */ /* 0x000fce00078e0040 */
.L_x_106:
        /* <DEDUP_REMOVED lines=23> */
.L_x_107:
        /* <DEDUP_REMOVED lines=26> */
.L_x_108:
        /* <DEDUP_REMOVED lines=25> */
.L_x_109:
[----:B------:R-:W-:-:S04]  /*f190*/  LOP3.LUT R62, R64, 0x7fffffff, RZ, 0xc0, !PT ;  /* 0x7fffffff403e7812 */ /* 0x000fc800078ec0ff */
[----:B------:R-:W-:-:S13]  /*f1a0*/  ISETP.NE.AND P0, PT, R62, R67, PT ;  /* 0x000000433e00720c */ /* 0x000fda0003f05270 */
[----:B------:R-:W-:Y:S05]  /*f1b0*/  @!P0 BRA `(.L_x_79) ;  /* 0x000003bc00248947 */ /* 0x000fea0003800000 */
[----:B------:R-:W-:Y:S02]  /*f1c0*/  LOP3.LUT R65, R72, 0x3ffffff, RZ, 0xc0, !PT ;  /* 0x03ffffff48417812 */ /* 0x000fe400078ec0ff */
[----:B------:R-:W-:Y:S02]  /*f1d0*/  SHF.R.U32.HI R62, RZ, 0x1a, R64 ;  /* 0x0000001aff3e7819 */ /* 0x000fe40000011640 */
[----:B------:R-:W-:Y:S02]  /*f1e0*/  LOP3.LUT R67, R65, 0x7c000000, RZ, 0xfc, !PT ;  /* 0x7c00000041437812 */ /* 0x000fe400078efcff */
[----:B------:R-:W-:Y:S02]  /*f1f0*/  LOP3.LUT R83, R60, 0xffff, RZ, 0xc0, !PT ;  /* 0x0000ffff3c537812 */ /* 0x000fe400078ec0ff */
[----:B------:R-:W-:Y:S02]  /*f200*/  ISETP.NE.AND P2, PT, R67, 0x7fffffff, PT ;  /* 0x7fffffff4300780c */ /* 0x000fe40003f45270 */
[----:B------:R-:W-:-:S04]  /*f210*/  LOP3.LUT R62, R62, 0x1f, RZ, 0xc0, !PT ;  /* 0x0000001f3e3e7812 */ /* 0x000fc800078ec0ff */
[C---:B------:R-:W-:Y:S02]  /*f220*/  ISETP.GE.U32.AND P0, PT, R62.reuse, R83, PT ;  /* 0x000000533e00720c */ /* 0x040fe40003f06070 */
[----:B------:R-:W-:Y:S02]  /*f230*/  VIMNMX.U16x2 R83, PT, PT, R62, R60, PT ;  /* 0x0000003c3e537248 */ /* 0x000fe40003fe0200 */
[----:B------:R-:W-:-:S03]  /*f240*/  SEL R60, R96, 0x1e, P0 ;  /* 0x0000001e603c7807 */ /* 0x000fc60000000000 */
[----:B------:R-:W-:Y:S06]  /*f250*/  @!P2 BRA `(.L_x_110) ;  /* 0x000000000050a947 */ /* 0x000fec0003800000 */
[--C-:B------:R-:W-:Y:S02]  /*f260*/  SHF.R.U64 R80, R72, 0x1a, R71.reuse ;  /* 0x0000001a48507819 */ /* 0x100fe40000001247 */
[----:B------:R-:W-:Y:S02]  /*f270*/  SHF.R.U32.HI R62, RZ, 0x1a, R71 ;  /* 0x0000001aff3e7819 */ /* 0x000fe40000011647 */
[----:B------:R-:W-:-:S04]  /*f280*/  LEA R90, P0, R80, R58, 0x2 ;  /* 0x0000003a505a7211 */ /* 0x000fc800078010ff */
[----:B------:R-:W-:-:S05]  /*f290*/  LEA.HI.X R91, R80, R59, R62, 0x2, P0 ;  /* 0x0000003b505b7211 */ /* 0x000fca00000f143e */
[----:B------:R-:W2:Y:S02]  /*f2a0*/  LDG.E R62, desc[UR8][R90.64] ;  /* 0x000000085a3e7981 */ /* 0x000ea4000c1e1900 */
[----:B--2---:R-:W-:-:S13]  /*f2b0*/  ISETP.NE.AND P0, PT, R62, -0x1, PT ;  /* 0xffffffff3e00780c */ /* 0x004fda0003f05270 */
[----:B------:R-:W-:Y:S05]  /*f2c0*/  @P0 BRA `(.L_x_111) ;  /* 0x0000000000140947 */ /* 0x000fea0003800000 */
[----:B------:R-:W-:Y:S01]  /*f2d0*/  LOP3.LUT R65, R65, 0xfc000000, RZ, 0xfc, !PT ;  /* 0xfc00000041417812 */ /* 0x000fe200078efcff */
[----:B------:R-:W-:-:S05]  /*f2e0*/  IMAD.MOV.U32 R64, RZ, RZ, -0x1 ;  /* 0xffffffffff407424 */ /* 0x000fca00078e00ff */
[----:B------:R-:W2:Y:S02]  /*f2f0*/  ATOMG.E.CAS.STRONG.GPU PT, R62, [R90], R64, R65 ;  /* 0x000000405a3e73a9 */ /* 0x000ea400001ee141 */
[----:B--2---:R-:W-:-:S13]  /*f300*/  ISETP.NE.AND P0, PT, R62, -0x1, PT ;  /* 0xffffffff3e00780c */ /* 0x004fda0003f05270 */
[----:B------:R-:W-:Y:S05]  /*f310*/  @!P0 BRA `(.L_x_78) ;  /* 0x000003b800d48947 */ /* 0x000fea0003800000 */
.L_x_111:
[----:B------:R-:W-:-:S04]  /*f320*/  LOP3.LUT R64, R62, 0x7fffffff, RZ, 0xc0, !PT ;  /* 0x7fffffff3e407812 */ /* 0x000fc800078ec0ff */
[----:B------:R-:W-:-:S13]  /*f330*/  ISETP.NE.AND P0, PT, R64, R67, PT ;  /* 0x000000434000720c */ /* 0x000fda0003f05270 */
[----:B------:R-:W-:Y:S05]  /*f340*/  @!P0 BRA `(.L_x_79) ;  /* 0x000003b800c08947 */ /* 0x000fea0003800000 */
[----:B------:R-:W-:Y:S02]  /*f350*/  SHF.R.U32.HI R62, RZ, 0x1a, R62 ;  /* 0x0000001aff3e7819 */ /* 0x000fe4000001163e */
[----:B------:R-:W-:Y:S02]  /*f360*/  LOP3.LUT R65, R83, 0xffff, RZ, 0xc0, !PT ;  /* 0x0000ffff53417812 */ /* 0x000fe400078ec0ff */
[----:B------:R-:W-:-:S04]  /*f370*/  LOP3.LUT R62, R62, 0x1f, RZ, 0xc0, !PT ;  /* 0x0000001f3e3e7812 */ /* 0x000fc800078ec0ff */
[----:B------:R-:W-:-:S04]  /*f380*/  ISETP.GE.U32.AND P0, PT, R62, R65, PT ;  /* 0x000000413e00720c */ /* 0x000fc80003f06070 */
[----:B------:R-:W-:-:S09]  /*f390*/  SEL R60, R60, 0x1f, P0 ;  /* 0x0000001f3c3c7807 */ /* 0x000fd20000000000 */
.L_x_110:
[----:B------:R-:W-:Y:S01]  /*f3a0*/  PRMT R62, R60, 0x9910, RZ ;  /* 0x000099103c3e7816 */ /* 0x000fe200000000ff */
[----:B------:R-:W-:Y:S03]  /*f3b0*/  BSSY.RECONVERGENT B2, `(.L_x_112) ;  /* 0x000008a000027945 */ /* 0x000fe60003800200 */
[----:B------:R-:W-:-:S13]  /*f3c0*/  ISETP.GT.AND P0, PT, R62, 0xf, PT ;  /* 0x0000000f3e00780c */ /* 0x000fda0003f04270 */
[----:B------:R-:W-:Y:S05]  /*f3d0*/  @P0 BRA `(.L_x_113) ;  /* 0x0000000400100947 */ /* 0x000fea0003800000 */
[----:B------:R-:W-:-:S13]  /*f3e0*/  ISETP.GT.AND P0, PT, R62, 0x7, PT ;  /* 0x000000073e00780c */ /* 0x000fda0003f04270 */
[----:B------:R-:W-:Y:S05]  /*f3f0*/  @P0 BRA `(.L_x_114) ;  /* 0x0000000000800947 */ /* 0x000fea0003800000 */
[----:B------:R-:W-:-:S13]  /*f400*/  ISETP.GT.AND P0, PT, R62, 0x3, PT ;  /* 0x000000033e00780c */ /* 0x000fda0003f04270 */
[----:B------:R-:W-:Y:S05]  /*f410*/  @P0 BRA `(.L_x_115) ;  /* 0x0000000000380947 */ /* 0x000fea0003800000 */
[----:B------:R-:W-:-:S13]  /*f420*/  ISETP.GT.AND P0, PT, R62, 0x1, PT ;  /* 0x000000013e00780c */ /* 0x000fda0003f04270 */
[----:B------:R-:W-:Y:S05]  /*f430*/  @P0 BRA `(.L_x_116) ;  /* 0x0000000000140947 */ /* 0x000fea0003800000 */
[----:B------:R-:W-:-:S13]  /*f440*/  ISETP.NE.AND P0, PT, R62, RZ, PT ;  /* 0x000000ff3e00720c */ /* 0x000fda0003f05270 */
[----:B------:R-:W-:Y:S05]  /*f450*/  @!P0 BRA `(.L_x_117) ;  /* 0x0000000400fc8947 */ /* 0x000fea0003800000 */
[----:B------:R-:W-:Y:S02]  /*f460*/  IMAD.MOV.U32 R76, RZ, RZ, R31 ;  /* 0x000000ffff4c7224 */ /* 0x000fe400078e001f */
[----:B------:R-:W-:Y:S01]  /*f470*/  IMAD.MOV.U32 R75, RZ, RZ, R38 ;  /* 0x000000ffff4b7224 */ /* 0x000fe200078e0026 */
[----:B------:R-:W-:Y:S06]  /*f480*/  BRA `(.L_x_117) ;  /* 0x0000000400f07947 */ /* 0x000fec0003800000 */
.L_x_116:
[----:B------:R-:W-:Y:S01]  /*f490*/  ISETP.NE.AND P0, PT, R62, 0x2, PT ;  /* 0x000000023e00780c */ /* 0x000fe20003f05270 */
[----:B------:R-:W-:Y:S02]  /*f4a0*/  IMAD.MOV.U32 R76, RZ, RZ, R43 ;  /* 0x000000ffff4c7224 */ /* 0x000fe400078e002b */
[----:B------:R-:W-:-:S10]  /*f4b0*/  IMAD.MOV.U32 R75, RZ, RZ, R48 ;  /* 0x000000ffff4b7224 */ /* 0x000fd400078e0030 */
[----:B------:R-:W-:Y:S05]  /*f4c0*/  @!P0 BRA `(.L_x_117) ;  /* 0x0000000400e08947 */ /* 0x000fea0003800000 */
[----:B------:R-:W-:Y:S02]  /*f4d0*/  IMAD.MOV.U32 R76, RZ, RZ, R20 ;  /* 0x000000ffff4c7224 */ /* 0x000fe400078e0014 */
[----:B------:R-:W-:Y:S01]  /*f4e0*/  IMAD.MOV.U32 R75, RZ, RZ, R25 ;  /* 0x000000ffff4b7224 */ /* 0x000fe200078e0019 */
[----:B------:R-:W-:Y:S06]  /*f4f0*/  BRA `(.L_x_117) ;  /* 0x0000000400d47947 */ /* 0x000fec0003800000 */
.L_x_115:
[----:B------:R-:W-:-:S13]  /*f500*/  ISETP.GT.AND P0, PT, R62, 0x5, PT ;  /* 0x000000053e00780c */ /* 0x000fda0003f04270 */
[----:B------:R-:W-:Y:S05]  /*f510*/  @P0 BRA `(.L_x_118) ;  /* 0x00000000001c0947 */ /* 0x000fea0003800000 */
[----:B------:R-:W-:Y:S01]  /*f520*/  ISETP.NE.AND P0, PT, R62, 0x4, PT ;  /* 0x000000043e00780c */ /* 0x000fe20003f05270 */
[----:B------:R-:W-:Y:S02]  /*f530*/  IMAD.MOV.U32 R76, RZ, RZ, R52 ;  /* 0x000000ffff4c7224 */ /* 0x000fe400078e0034 */
[----:B------:R-:W-:-:S10]  /*f540*/  IMAD.MOV.U32 R75, RZ, RZ, R53 ;  /* 0x000000ffff4b7224 */ /* 0x000fd400078e0035 */
[----:B------:R-:W-:Y:S05]  /*f550*/  @!P0 BRA `(.L_x_117) ;  /* 0x0000000400bc8947 */ /* 0x000fea0003800000 */
[----:B------:R-:W-:Y:S02]  /*f560*/  IMAD.MOV.U32 R76, RZ, RZ, R30 ;  /* 0x000000ffff4c7224 */ /* 0x000fe400078e001e */
[----:B------:R-:W-:Y:S01]  /*f570*/  IMAD.MOV.U32 R75, RZ, RZ, R37 ;  /* 0x000000ffff4b7224 */ /* 0x000fe200078e0025 */
[----:B------:R-:W-:Y:S06]  /*f580*/  BRA `(.L_x_117) ;  /* 0x0000000400b07947 */ /* 0x000fec0003800000 */
.L_x_118:
[----:B------:R-:W-:Y:S01]  /*f590*/  ISETP.NE.AND P0, PT, R62, 0x6, PT ;  /* 0x000000063e00780c */ /* 0x000fe20003f05270 */
[----:B------:R-:W-:Y:S02]  /*f5a0*/  IMAD.MOV.U32 R76, RZ, RZ, R13 ;  /* 0x000000ffff4c7224 */ /* 0x000fe400078e000d */
[----:B------:R-:W-:-:S10]  /*f5b0*/  IMAD.MOV.U32 R75, RZ, RZ, R14 ;  /* 0x000000ffff4b7224 */ /* 0x000fd400078e000e */
[----:B------:R-:W-:Y:S05]  /*f5c0*/  @!P0 BRA `(.L_x_117) ;  /* 0x0000000400a08947 */ /* 0x000fea0003800000 */
[----:B------:R-:W-:Y:S02]  /*f5d0*/  IMAD.MOV.U32 R76, RZ, RZ, R42 ;  /* 0x000000ffff4c7224 */ /* 0x000fe400078e002a */
[----:B------:R-:W-:Y:S01]  /*f5e0*/  IMAD.MOV.U32 R75, RZ, RZ, R47 ;  /* 0x000000ffff4b7224 */ /* 0x000fe200078e002f */
[----:B------:R-:W-:Y:S06]  /*f5f0*/  BRA `(.L_x_117) ;  /* 0x0000000400947947 */ /* 0x000fec0003800000 */
.L_x_114:
[----:B------:R-:W-:-:S13]  /*f600*/  ISETP.GT.AND P0, PT, R62, 0xb, PT ;  /* 0x0000000b3e00780c */ /* 0x000fda0003f04270 */
[----:B------:R-:W-:Y:S05]  /*f610*/  @P0 BRA `(.L_x_119) ;  /* 0x0000000000400947 */ /* 0x000fea0003800000 */
[----:B------:R-:W-:-:S13]  /*f620*/  ISETP.GT.AND P0, PT, R62, 0x9, PT ;  /* 0x000000093e00780c */ /* 0x000fda0003f04270 */
[----:B------:R-:W-:Y:S05]  /*f630*/  @P0 BRA `(.L_x_120) ;  /* 0x00000000001c0947 */ /* 0x000fea0003800000 */
[----:B------:R-:W-:Y:S01]  /*f640*/  ISETP.NE.AND P0, PT, R62, 0x8, PT ;  /* 0x000000083e00780c */ /* 0x000fe20003f05270 */
[----:B------:R-:W-:Y:S02]  /*f650*/  IMAD.MOV.U32 R76, RZ, RZ, R41 ;  /* 0x000000ffff4c7224 */ /* 0x000fe400078e0029 */
[----:B------:R-:W-:-:S10]  /*f660*/  IMAD.MOV.U32 R75, RZ, RZ, R46 ;  /* 0x000000ffff4b7224 */ /* 0x000fd400078e002e */
[----:B------:R-:W-:Y:S05]  /*f670*/  @!P0 BRA `(.L_x_117) ;  /* 0x0000000400748947 */ /* 0x000fea0003800000 */
[----:B------:R-:W-:Y:S01]  /*f680*/  IMAD.MOV.U32 R76, RZ, RZ, R12 ;  /* 0x000000ffff4c7224 */ /* 0x000fe200078e000c */
[----:B------:R-:W-:Y:S01]  /*f690*/  MOV R75, R15 ;  /* 0x0000000f004b7202 */ /* 0x000fe20000000f00 */
[----:B------:R-:W-:Y:S06]  /*f6a0*/  BRA `(.L_x_117) ;  /* 0x0000000400687947 */ /* 0x000fec0003800000 */
.L_x_120:
[----:B------:R-:W-:Y:S01]  /*f6b0*/  ISETP.NE.AND P0, PT, R62, 0xa, PT ;  /* 0x0000000a3e00780c */ /* 0x000fe20003f05270 */
[----:B------:R-:W-:Y:S02]  /*f6c0*/  IMAD.MOV.U32 R76, RZ, RZ, R29 ;  /* 0x000000ffff4c7224 */ /* 0x000fe400078e001d */
[----:B------:R-:W-:-:S10]  /*f6d0*/  IMAD.MOV.U32 R75, RZ, RZ, R36 ;  /* 0x000000ffff4b7224 */ /* 0x000fd400078e0024 */
[----:B------:R-:W-:Y:S05]  /*f6e0*/  @!P0 BRA `(.L_x_117) ;  /* 0x0000000400588947 */ /* 0x000fea0003800000 */
[----:B------:R-:W-:Y:S02]  /*f6f0*/  IMAD.MOV.U32 R76, RZ, RZ, R49 ;  /* 0x000000ffff4c7224 */ /* 0x000fe400078e0031 */
[----:B------:R-:W-:Y:S01]  /*f700*/  IMAD.MOV.U32 R75, RZ, RZ, R50 ;  /* 0x000000ffff4b7224 */ /* 0x000fe200078e0032 */
[----:B------:R-:W-:Y:S06]  /*f710*/  BRA `(.L_x_117) ;  /* 0x00000004004c7947 */ /* 0x000fec0003800000 */
.L_x_119:
        /* <DEDUP_REMOVED lines=9> */
.L_x_121:
[----:B------:R-:W-:Y:S01]  /*f7b0*/  ISETP.NE.AND P0, PT, R62, 0xe, PT ;  /* 0x0000000e3e00780c */ /* 0x000fe20003f05270 */
[----:B------:R-:W-:Y:S02]  /*f7c0*/  IMAD.MOV.U32 R76, RZ, RZ, R18 ;  /* 0x000000ffff4c7224 */ /* 0x000fe400078e0012 */
[----:B------:R-:W-:-:S10]  /*f7d0*/  IMAD.MOV.U32 R75, RZ, RZ, R23 ;  /* 0x000000ffff4b7224 */ /* 0x000fd400078e0017 */
[----:B------:R-:W-:Y:S05]  /*f7e0*/  @!P0 BRA `(.L_x_117) ;  /* 0x0000000400188947 */ /* 0x000fea0003800000 */
[----:B------:R-:W-:Y:S02]  /*f7f0*/  IMAD.MOV.U32 R76, RZ, RZ, R39 ;  /* 0x000000ffff4c7224 */ /* 0x000fe400078e0027 */
[----:B------:R-:W-:Y:S01]  /*f800*/  IMAD.MOV.U32 R75, RZ, RZ, R44 ;  /* 0x000000ffff4b7224 */ /* 0x000fe200078e002c */
[----:B------:R-:W-:Y:S06]  /*f810*/  BRA `(.L_x_117) ;  /* 0x00000004000c7947 */ /* 0x000fec0003800000 */
.L_x_113:
[----:B------:R-:W-:-:S13]  /*f820*/  ISETP.GT.AND P0, PT, R62, 0x17, PT ;  /* 0x000000173e00780c */ /* 0x000fda0003f04270 */
[----:B------:R-:W-:Y:S05]  /*f830*/  @P0 BRA `(.L_x_122) ;  /* 0x0000000000840947 */ /* 0x000fea0003800000 */
[----:B------:R-:W-:-:S13]  /*f840*/  ISETP.GT.AND P0, PT, R62, 0x13, PT ;  /* 0x000000133e00780c */ /* 0x000fda0003f04270 */
[----:B------:R-:W-:Y:S05]  /*f850*/  @P0 BRA `(.L_x_123) ;  /* 0x00000000003c0947 */ /* 0x000fea0003800000 */
[----:B------:R-:W-:-:S13]  /*f860*/  ISETP.GT.AND P0, PT, R62, 0x11, PT ;  /* 0x000000113e00780c */ /* 0x000fda0003f04270 */
[----:B------:R-:W-:Y:S05]  /*f870*/  @P0 BRA `(.L_x_124) ;  /* 0x0000000000180947 */ /* 0x000fea0003800000 */
[----:B------:R-:W-:-:S13]  /*f880*/  ISETP.NE.AND P0, PT, R62, 0x10, PT ;  /* 0x000000103e00780c */ /* 0x000fda0003f05270 */
[----:B------:R-:W-:Y:S02]  /*f890*/  @P0 IMAD.MOV.U32 R76, RZ, RZ, R81 ;  /* 0x000000ffff4c0224 */ /* 0x000fe400078e0051 */
[----:B------:R-:W-:Y:S02]  /*f8a0*/  @P0 IMAD.MOV.U32 R75, RZ, RZ, R57 ;  /* 0x000000ffff4b0224 */ /* 0x000fe400078e0039 */
[----:B------:R-:W-:Y:S02]  /*f8b0*/  @!P0 IMAD.MOV.U32 R76, RZ, RZ, R66 ;  /* 0x000000ffff4c8224 */ /* 0x000fe400078e0042 */
[----:B------:R-:W-:Y:S01]  /*f8c0*/  @!P0 IMAD.MOV.U32 R75, RZ, RZ, R63 ;  /* 0x000000ffff4b8224 */ /* 0x000fe200078e003f */
[----:B------:R-:W-:Y:S06]  /*f8d0*/  BRA `(.L_x_117) ;  /* 0x0000000000dc7947 */ /* 0x000fec0003800000 */
.L_x_124:
[----:B------:R-:W-:Y:S01]  /*f8e0*/  ISETP.NE.AND P0, PT, R62, 0x12, PT ;  /* 0x000000123e00780c */ /* 0x000fe20003f05270 */
[----:B------:R-:W-:Y:S02]  /*f8f0*/  IMAD.MOV.U32 R76, RZ, RZ, R17 ;  /* 0x000000ffff4c7224 */ /* 0x000fe400078e0011 */
[----:B------:R-:W-:-:S10]  /*f900*/  IMAD.MOV.U32 R75, RZ, RZ, R22 ;  /* 0x000000ffff4b7224 */ /* 0x000fd400078e0016 */
[----:B------:R-:W-:Y:S05]  /*f910*/  @P0 BRA `(.L_x_117) ;  /* 0x0000000000cc0947 */ /* 0x000fea0003800000 */
[----:B------:R-:W-:Y:S02]  /*f920*/  IMAD.MOV.U32 R76, RZ, RZ, R88 ;  /* 0x000000ffff4c7224 */ /* 0x000fe400078e0058 */
[----:B------:R-:W-:Y:S01]  /*f930*/  IMAD.MOV.U32 R75, RZ, RZ, R61 ;  /* 0x000000ffff4b7224 */ /* 0x000fe200078e003d */
[----:B------:R-:W-:Y:S06]  /*f940*/  BRA `(.L_x_117) ;  /* 0x0000000000c07947 */ /* 0x000fec0003800000 */
.L_x_123:
        /* <DEDUP_REMOVED lines=9> */
.L_x_125:
[----:B------:R-:W-:Y:S01]  /*f9e0*/  ISETP.NE.AND P0, PT, R62, 0x16, PT ;  /* 0x000000163e00780c */ /* 0x000fe20003f05270 */
[----:B------:R-:W-:Y:S02]  /*f9f0*/  IMAD.MOV.U32 R76, RZ, RZ, R51 ;  /* 0x000000ffff4c7224 */ /* 0x000fe400078e0033 */
[----:B------:R-:W-:-:S10]  /*fa00*/  IMAD.MOV.U32 R75, RZ, RZ, R54 ;  /* 0x000000ffff4b7224 */ /* 0x000fd400078e0036 */
[----:B------:R-:W-:Y:S05]  /*fa10*/  @!P0 BRA `(.L_x_117) ;  /* 0x00000000008c8947 */ /* 0x000fea0003800000 */
[----:B------:R-:W-:Y:S02]  /*fa20*/  IMAD.MOV.U32 R76, RZ, RZ, R86 ;  /* 0x000000ffff4c7224 */ /* 0x000fe400078e0056 */
[----:B------:R-:W-:Y:S01]  /*fa30*/  IMAD.MOV.U32 R75, RZ, RZ, R56 ;  /* 0x000000ffff4b7224 */ /* 0x000fe200078e0038 */
[----:B------:R-:W-:Y:S06]  /*fa40*/  BRA `(.L_x_117) ;  /* 0x0000000000807947 */ /* 0x000fec0003800000 */
.L_x_122:
        /* <DEDUP_REMOVED lines=11> */
.L_x_127:
[----:B------:R-:W-:Y:S01]  /*fb00*/  ISETP.NE.AND P0, PT, R62, 0x1a, PT ;  /* 0x0000001a3e00780c */ /* 0x000fe20003f05270 */
[----:B------:R-:W-:Y:S02]  /*fb10*/  IMAD.MOV.U32 R76, RZ, RZ, R26 ;  /* 0x000000ffff4c7224 */ /* 0x000fe400078e001a */
[----:B------:R-:W-:-:S10]  /*fb20*/  IMAD.MOV.U32 R75, RZ, RZ, R33 ;  /* 0x000000ffff4b7224 */ /* 0x000fd400078e0021 */
[----:B------:R-:W-:Y:S05]  /*fb30*/  @!P0 BRA `(.L_x_117) ;  /* 0x0000000000448947 */ /* 0x000fea0003800000 */
[----:B------:R-:W-:Y:S02]  /*fb40*/  IMAD.MOV.U32 R76, RZ, RZ, R10 ;  /* 0x000000ffff4c7224 */ /* 0x000fe400078e000a */
[----:B------:R-:W-:Y:S01]  /*fb50*/  IMAD.MOV.U32 R75, RZ, RZ, R11 ;  /* 0x000000ffff4b7224 */ /* 0x000fe200078e000b */
[----:B------:R-:W-:Y:S06]  /*fb60*/  BRA `(.L_x_117) ;  /* 0x0000000000387947 */ /* 0x000fec0003800000 */
.L_x_126:
        /* <DEDUP_REMOVED lines=9> */
.L_x_128:
[----:B------:R-:W-:-:S13]  /*fc00*/  ISETP.NE.AND P0, PT, R62, 0x1e, PT ;  /* 0x0000001e3e00780c */ /* 0x000fda0003f05270 */
[----:B------:R-:W-:Y:S02]  /*fc10*/  @P0 IMAD.MOV.U32 R76, RZ, RZ, R72 ;  /* 0x000000ffff4c0224 */ /* 0x000fe400078e0048 */
[----:B------:R-:W-:Y:S02]  /*fc20*/  @P0 IMAD.MOV.U32 R75, RZ, RZ, R71 ;  /* 0x000000ffff4b0224 */ /* 0x000fe400078e0047 */
[----:B------:R-:W-:Y:S02]  /*fc30*/  @!P0 IMAD.MOV.U32 R76, RZ, RZ, R82 ;  /* 0x000000ffff4c8224 */ /* 0x000fe400078e0052 */
[----:B------:R-:W-:-:S07]  /*fc40*/  @!P0 IMAD.MOV.U32 R75, RZ, RZ, R70 ;  /* 0x000000ffff4b8224 */ /* 0x000fce00078e0046 */
.L_x_117:
[----:B------:R-:W-:Y:S05]  /*fc50*/  BSYNC.RECONVERGENT B2 ;  /* 0x0000000000027941 */ /* 0x000fea0003800200 */
.L_x_112:
[--C-:B------:R-:W-:Y:S02]  /*fc60*/  SHF.R.U64 R21, R76, 0x1a, R75.reuse ;  /* 0x0000001a4c157819 */ /* 0x100fe4000000124b */
[----:B------:R-:W-:Y:S02]  /*fc70*/  SHF.R.U32.HI R20, RZ, 0x1a, R75 ;  /* 0x0000001aff147819 */ /* 0x000fe4000001164b */
[----:B------:R-:W-:Y:S01]  /*fc80*/  LOP3.LUT R60, R60, 0xffff, RZ, 0xc0, !PT ;  /* 0x0000ffff3c3c7812 */ /* 0x000fe200078ec0ff */
[C---:B------:R-:W-:Y:S01]  /*fc90*/  IMAD.SHL.U32 R23, R21.reuse, 0x4, RZ ;  /* 0x0000000415177824 */ /* 0x040fe200078e00ff */
[----:B------:R-:W-:Y:S02]  /*fca0*/  LOP3.LUT R11, R76, 0x3ffffff, RZ, 0xc0, !PT ;  /* 0x03ffffff4c0b7812 */ /* 0x000fe400078ec0ff */
[----:B------:R-:W-:Y:S02]  /*fcb0*/  SHF.L.U64.HI R22, R21, 0x2, R20 ;  /* 0x0000000215167819 */ /* 0x000fe40000010214 */
[----:B------:R-:W-:Y:S01]  /*fcc0*/  IADD3 R58, P0, PT, R23, R58, RZ ;  /* 0x0000003a173a7210 */ /* 0x000fe20007f1e0ff */
[----:B------:R-:W-:Y:S01]  /*fcd0*/  IMAD R19, R60, 0x4000000, R11 ;  /* 0x040000003c137824 */ /* 0x000fe200078e020b */
[----:B------:R-:W0:Y:S01]  /*fce0*/  LDC R10, c[0x0][0x360] ;  /* 0x0000d800ff0a7b82 */ /* 0x000e220000000800 */
[----:B------:R-:W-:-:S02]  /*fcf0*/  PRMT R13, R79, 0x9910, RZ ;  /* 0x000099104f0d7816 */ /* 0x000fc400000000ff */
[----:B------:R-:W-:Y:S01]  /*fd00*/  IMAD.X R59, R22, 0x1, R59, P0 ;  /* 0x00000001163b7824 */ /* 0x000fe200000e063b */
[----:B------:R-:W-:Y:S02]  /*fd10*/  ISETP.NE.AND P0, PT, R77, R78, PT ;  /* 0x0000004e4d00720c */ /* 0x000fe40003f05270 */
[----:B------:R-:W-:Y:S02]  /*fd20*/  LOP3.LUT R18, R19, 0x80000000, RZ, 0xfc, !PT ;  /* 0x8000000013127812 */ /* 0x000fe400078efcff */
[----:B------:R-:W2:Y:S01]  /*fd30*/  LDC R11, c[0x0][0x370] ;  /* 0x0000dc00ff0b7b82 */ /* 0x000ea20000000800 */
[----:B------:R-:W-:Y:S01]  /*fd40*/  ISETP.EQ.OR P0, PT, R13, 0x7fff, P0 ;  /* 0x00007fff0d00780c */ /* 0x000fe20000702670 */
[----:B------:R-:W-:Y:S01]  /*fd50*/  BSSY.RECONVERGENT B2, `(.L_x_129) ;  /* 0x0000047000027945 */ /* 0x000fe20003800200 */
[----:B------:R3:W5:Y:S03]  /*fd60*/  ATOMG.E.EXCH.STRONG.GPU PT, R12, desc[UR8][R58.64], R18 ;  /* 0x800000123a0c79a8 */ /* 0x000766000c1ef108 */
[----:B------:R-:W-:Y:S08]  /*fd70*/  BSSY.RELIABLE B3, `(.L_x_130) ;  /* 0x000001c000037945 */ /* 0x000ff00003800100 */
[----:B------:R-:W-:Y:S05]  /*fd80*/  @P0 BRA `(.L_x_131) ;  /* 0x0000000000680947 */ /* 0x000fea0003800000 */
[----:B------:R-:W4:Y:S01]  /*fd90*/  S2R R14, SR_LANEID ;  /* 0x00000000000e7919 */ /* 0x000f220000000000 */
[----:B------:R-:W-:Y:S02]  /*fda0*/  VOTEU.ANY UR5, UPT, PT ;  /* 0x0000000000057886 */ /* 0x000fe400038e0100 */
[----:B------:R-:W4:Y:S01]  /*fdb0*/  FLO.U32 R13, UR5 ;  /* 0x00000005000d7d00 */ /* 0x000f2200080e0000 */
[----:B------:R-:W1:Y:S07]  /*fdc0*/  S2R R15, SR_LTMASK ;  /* 0x00000000000f7919 */ /* 0x000e6e0000003900 */
[----:B------:R-:W3:Y:S01]  /*fdd0*/  POPC R16, UR5 ;  /* 0x0000000500107d09 */ /* 0x000ee20008000000 */
[----:B----4-:R-:W-:-:S02]  /*fde0*/  ISETP.EQ.U32.AND P0, PT, R13, R14, PT ;  /* 0x0000000e0d00720c */ /* 0x010fc40003f02070 */
[----:B-1----:R-:W-:-:S06]  /*fdf0*/  LOP3.LUT R15, R15, UR5, RZ, 0xc0, !PT ;  /* 0x000000050f0f7c12 */ /* 0x002fcc000f8ec0ff */
[----:B------:R-:W1:Y:S05]  /*fe00*/  POPC R15, R15 ;  /* 0x0000000f000f7309 */ /* 0x000e6a0000000000 */
[----:B---3--:R-:W3:Y:S04]  /*fe10*/  @P0 ATOMS.ADD R16, [R5+0x8], R16 ;  /* 0x000008100510038c */ /* 0x008ee80000000000 */
[----:B---3--:R-:W1:Y:S02]  /*fe20*/  SHFL.IDX PT, R14, R16, R13, 0x1f ;  /* 0x00001f0d100e7589 */ /* 0x008e6400000e0000 */
[----:B-1----:R-:W-:-:S04]  /*fe30*/  IADD3 R14, PT, PT, R14, R15, RZ ;  /* 0x0000000f0e0e7210 */ /* 0x002fc80007ffe0ff */
[----:B------:R-:W-:-:S13]  /*fe40*/  ISETP.GT.U32.AND P0, PT, R14, 0x65, PT ;  /* 0x000000650e00780c */ /* 0x000fda0003f04070 */
[----:B------:R-:W-:Y:S05]  /*fe50*/  @!P0 BREAK.RELIABLE B3 ;  /* 0x0000000000038942 */ /* 0x000fea0003800100 */
[----:B------:R-:W-:Y:S05]  /*fe60*/  @P0 BRA `(.L_x_131) ;  /* 0x0000000000300947 */ /* 0x000fea0003800000 */
[----:B------:R-:W1:Y:S02]  /*fe70*/  LDS R13, [R5] ;  /* 0x00000000050d7984 */ /* 0x000e640000000800 */
[----:B-1----:R-:W-:-:S13]  /*fe80*/  ISETP.GE.U32.AND P0, PT, R13, R78, PT ;  /* 0x0000004e0d00720c */ /* 0x002fda0003f06070 */
[----:B------:R-:W-:Y:S05]  /*fe90*/  @P0 BRA `(.L_x_132) ;  /* 0x0000000000100947 */ /* 0x000fea0003800000 */
[----:B------:R1:W5:Y:S01]  /*fea0*/  ATOMG.E.CAS.STRONG.GPU PT, RZ, [R58], R18, R19 ;  /* 0x000000123aff73a9 */ /* 0x00036200001ee113 */
[----:B------:R-:W-:-:S05]  /*feb0*/  IMAD R13, R14, 0x8, R5 ;  /* 0x000000080e0d7824 */ /* 0x000fca00078e0205 */
[----:B------:R1:W-:Y:S01]  /*fec0*/  STS [R13+0x14], R4 ;  /* 0x000014040d007388 */ /* 0x0003e20000000800 */
[----:B------:R-:W-:Y:S05]  /*fed0*/  BRA `(.L_x_133) ;  /* 0x0000000000b87947 */ /* 0x000fea0003800000 */
.L_x_132:
[----:B------:R3:W5:Y:S01]  /*fee0*/  ATOMG.E.CAS.STRONG.GPU PT, RZ, [R58], R18, R19 ;  /* 0x000000123aff73a9 */ /* 0x00076200001ee113 */
[----:B------:R-:W-:-:S05]  /*fef0*/  IMAD R14, R14, 0x8, R5 ;  /* 0x000000080e0e7824 */ /* 0x000fca00078e0205 */
[----:B------:R3:W-:Y:S04]  /*ff00*/  STS [R14+0x10], R74 ;  /* 0x0000104a0e007388 */ /* 0x0007e80000000800 */
[----:B------:R3:W-:Y:S01]  /*ff10*/  STS [R14+0x14], R73 ;  /* 0x000014490e007388 */ /* 0x0007e20000000800 */
[----:B------:R-:W-:Y:S05]  /*ff20*/  BRA `(.L_x_133) ;  /* 0x0000000000a47947 */ /* 0x000fea0003800000 */
.L_x_131:
[----:B------:R-:W-:Y:S05]  /*ff30*/  BSYNC.RELIABLE B3 ;  /* 0x0000000000037941 */ /* 0x000fea0003800100 */
.L_x_130:
[----:B0-----:R-:W0:Y:S01]  /*ff40*/  I2F.U32.RP R13, R10 ;  /* 0x0000000a000d7306 */ /* 0x001e220000209000 */
[----:B------:R-:W-:Y:S01]  /*ff50*/  ISETP.NE.U32.AND P3, PT, R10, RZ, PT ;  /* 0x000000ff0a00720c */ /* 0x000fe20003f65070 */
[----:B------:R-:W4:Y:S06]  /*ff60*/  LDCU.64 UR6, c[0x0][0x398] ;  /* 0x00007300ff0677ac */ /* 0x000f2c0008000a00 */
[----:B--2---:R-:W2:Y:S08]  /*ff70*/  I2F.U32.RP R17, R11 ;  /* 0x0000000b00117306 */ /* 0x004eb00000209000 */
[----:B0-----:R-:W0:Y:S08]  /*ff80*/  MUFU.RCP R13, R13 ;  /* 0x0000000d000d7308 */ /* 0x001e300000001000 */
[----:B--2---:R-:W-:Y:S01]  /*ff90*/  MUFU.RCP R17, R17 ;  /* 0x0000001100117308 */ /* 0x004fe20000001000 */
[----:B0-----:R-:W-:-:S07]  /*ffa0*/  VIADD R14, R13, 0xffffffe ;  /* 0x0ffffffe0d0e7836 */ /* 0x001fce0000000000 */
[----:B------:R0:W2:Y:S02]  /*ffb0*/  F2I.FTZ.U32.TRUNC.NTZ R15, R14 ;  /* 0x0000000e000f7305 */ /* 0x0000a4000021f000 */
[----:B0-----:R-:W-:Y:S02]  /*ffc0*/  IMAD.MOV.U32 R14, RZ, RZ, RZ ;  /* 0x000000ffff0e7224 */ /* 0x001fe400078e00ff */
[----:B--2---:R-:W-:-:S04]  /*ffd0*/  IMAD.MOV R19, RZ, RZ, -R15 ;  /* 0x000000ffff137224 */ /* 0x004fc800078e0a0f */
[----:B------:R-:W-:-:S04]  /*ffe0*/  IMAD R19, R19, R10, RZ ;  /* 0x0000000a13137224 */ /* 0x000fc800078e02ff */
[----:B------:R-:W-:-:S04]  /*fff0*/  IMAD.HI.U32 R15, R15, R19, R14 ;  /* 0x000000130f0f7227 */ /* 0x000fc800078e000e */
[----:B------:R-:W-:Y:S02]  /*10000*/  VIADD R14, R17, 0xffffffe ;  /* 0x0ffffffe110e7836 */ /* 0x000fe40000000000 */
[----:B------:R-:W-:Y:S02]  /*10010*/  IMAD.HI.U32 R16, R15, R21, RZ ;  /* 0x000000150f107227 */ /* 0x000fe400078e00ff */
[----:B------:R0:W3:Y:S02]  /*10020*/  F2I.FTZ.U32.TRUNC.NTZ R15, R14 ;  /* 0x0000000e000f7305 */ /* 0x0000e4000021f000 */
[----:B------:R-:W-:-:S04]  /*10030*/  IMAD.MOV R13, RZ, RZ, -R16 ;  /* 0x000000ffff0d7224 */ /* 0x000fc800078e0a10 */
[----:B------:R-:W-:Y:S02]  /*10040*/  IMAD R13, R10, R13, R21 ;  /* 0x0000000d0a0d7224 */ /* 0x000fe400078e0215 */
[----:B0-----:R-:W-:-:S03]  /*10050*/  IMAD.MOV.U32 R14, RZ, RZ, RZ ;  /* 0x000000ffff0e7224 */ /* 0x001fc600078e00ff */
[----:B------:R-:W-:Y:S01]  /*10060*/  ISETP.GE.U32.AND P0, PT, R13, R10, PT ;  /* 0x0000000a0d00720c */ /* 0x000fe20003f06070 */
[----:B---3--:R-:W-:-:S12]  /*10070*/  IMAD.MOV R18, RZ, RZ, -R15 ;  /* 0x000000ffff127224 */ /* 0x008fd800078e0a0f */
[----:B------:R-:W-:Y:S02]  /*10080*/  @P0 IMAD.IADD R13, R13, 0x1, -R10 ;  /* 0x000000010d0d0824 */ /* 0x000fe400078e0a0a */
[----:B------:R-:W-:-:S03]  /*10090*/  @P0 VIADD R16, R16, 0x1 ;  /* 0x0000000110100836 */ /* 0x000fc60000000000 */
[----:B------:R-:W-:Y:S01]  /*100a0*/  ISETP.GE.U32.AND P2, PT, R13, R10, PT ;  /* 0x0000000a0d00720c */ /* 0x000fe20003f46070 */
[----:B------:R-:W-:-:S04]  /*100b0*/  IMAD R13, R18, R11, RZ ;  /* 0x0000000b120d7224 */ /* 0x000fc800078e02ff */
[----:B------:R-:W-:-:S04]  /*100c0*/  IMAD.HI.U32 R15, R15, R13, R14 ;  /* 0x0000000d0f0f7227 */ /* 0x000fc800078e000e */
[----:B------:R-:W-:-:S04]  /*100d0*/  IMAD.MOV.U32 R13, RZ, RZ, 0x1 ;  /* 0x00000001ff0d7424 */ /* 0x000fc800078e00ff */
[----:B------:R-:W-:Y:S01]  /*100e0*/  @P2 VIADD R16, R16, 0x1 ;  /* 0x0000000110102836 */ /* 0x000fe20000000000 */
[----:B------:R-:W-:Y:S02]  /*100f0*/  @!P3 LOP3.LUT R16, RZ, R10, RZ, 0x33, !PT ;  /* 0x0000000aff10b212 */ /* 0x000fe400078e33ff */
[----:B------:R-:W-:-:S03]  /*10100*/  ISETP.NE.U32.AND P2, PT, R11, RZ, PT ;  /* 0x000000ff0b00720c */ /* 0x000fc60003f45070 */
[----:B------:R-:W-:-:S04]  /*10110*/  IMAD.HI.U32 R15, R15, R16, RZ ;  /* 0x000000100f0f7227 */ /* 0x000fc800078e00ff */
[----:B------:R-:W-:-:S04]  /*10120*/  IMAD.MOV R15, RZ, RZ, -R15 ;  /* 0x000000ffff0f7224 */ /* 0x000fc800078e0a0f */
[----:B------:R-:W-:-:S05]  /*10130*/  IMAD R14, R11, R15, R16 ;  /* 0x0000000f0b0e7224 */ /* 0x000fca00078e0210 */
[----:B------:R-:W-:-:S13]  /*10140*/  ISETP.GE.U32.AND P0, PT, R14, R11, PT ;  /* 0x0000000b0e00720c */ /* 0x000fda0003f06070 */
[----:B------:R-:W-:-:S05]  /*10150*/  @P0 IMAD.IADD R14, R14, 0x1, -R11 ;  /* 0x000000010e0e0824 */ /* 0x000fca00078e0a0b */
[----:B------:R-:W-:-:S13]  /*10160*/  ISETP.GE.U32.AND P0, PT, R14, R11, PT ;  /* 0x0000000b0e00720c */ /* 0x000fda0003f06070 */
[----:B------:R-:W-:Y:S01]  /*10170*/  @P0 IMAD.IADD R14, R14, 0x1, -R11 ;  /* 0x000000010e0e0824 */ /* 0x000fe200078e0a0b */
[----:B------:R-:W-:-:S04]  /*10180*/  @!P2 LOP3.LUT R14, RZ, R11, RZ, 0x33, !PT ;  /* 0x0000000bff0ea212 */ /* 0x000fc800078e33ff */
[----:B----4-:R-:W-:-:S05]  /*10190*/  IADD3 R14, P0, PT, R14, UR6, RZ ;  /* 0x000000060e0e7c10 */ /* 0x010fca000ff1e0ff */
[----:B------:R-:W-:-:S05]  /*101a0*/  IMAD.X R15, RZ, RZ, UR7, P0 ;  /* 0x00000007ff0f7e24 */ /* 0x000fca00080e06ff */
[----:B------:R4:W-:Y:S03]  /*101b0*/  STG.E.U8.STRONG.SYS desc[UR8][R14.64], R13 ;  /* 0x0000000d0e007986 */ /* 0x0009e6000c115108 */
.L_x_133:
[----:B------:R-:W-:Y:S05]  /*101c0*/  BSYNC.RECONVERGENT B2 ;  /* 0x0000000000027941 */ /* 0x000fea0003800200 */
.L_x_129:
[--C-:B-1--45:R-:W-:Y:S01]  /*101d0*/  SHF.R.U32.HI R13, RZ, 0x1a, R12.reuse ;  /* 0x0000001aff0d7819 */ /* 0x132fe2000001160c */
[----:B------:R-:W-:Y:S01]  /*101e0*/  BSSY.RECONVERGENT B2, `(.L_x_134) ;  /* 0x00006a4000027945 */ /* 0x000fe20003800200 */
[----:B------:R-:W-:Y:S02]  /*101f0*/  LOP3.LUT R17, R76, 0xfc000000, RZ, 0xc0, !PT ;  /* 0xfc0000004c117812 */ /* 0x000fe400078ec0ff */
[----:B------:R-:W-:Y:S02]  /*10200*/  LOP3.LUT R13, R13, 0x1f, RZ, 0xc0, !PT ;  /* 0x0000001f0d0d7812 */ /* 0x000fe400078ec0ff */
[----:B------:R-:W-:Y:S02]  /*10210*/  LOP3.LUT R15, R75, 0x3ffffff, RZ, 0xc0, !PT ;  /* 0x03ffffff4b0f7812 */ /* 0x000fe400078ec0ff */
[----:B------:R-:W-:Y:S02]  /*10220*/  ISETP.GT.AND P0, PT, R13, 0xf, PT ;  /* 0x0000000f0d00780c */ /* 0x000fe40003f04270 */
[----:B---3--:R-:W-:-:S11]  /*10230*/  LOP3.LUT R14, R17, 0x3ffffff, R12, 0xf8, !PT ;  /* 0x03ffffff110e7812 */ /* 0x008fd600078ef80c */
        /* <DEDUP_REMOVED lines=9> */
[----:B------:R-:W-:Y:S01]  /*102d0*/  LOP3.LUT R15, R20, R15, RZ, 0x3c, !PT ;  /* 0x0000000f140f7212 */ /* 0x000fe200078e3cff */
[----:B------:R-:W-:Y:S01]  /*102e0*/  HFMA2 R23, -RZ, RZ, 0, 5.9604644775390625e-07 ;  /* 0x0000000aff177431 */ /* 0x000fe200000001ff */
[----:B------:R-:W-:-:S03]  /*102f0*/  SHF.R.U32.HI R75, RZ, 0x14, R75 ;  /* 0x00000014ff4b7819 */ /* 0x000fc6000001164b */
[----:B------:R-:W-:Y:S01]  /*10300*/  IMAD R15, R15, 0x6b3595a1, RZ ;  /* 0x6b3595a10f0f7824 */ /* 0x000fe200078e02ff */
[----:B------:R-:W-:-:S05]  /*10310*/  LOP3.LUT R14, R14, R75, R21, 0x96, !PT ;  /* 0x0000004b0e0e7212 */ /* 0x000fca00078e9615 */
[C---:B------:R-:W-:Y:S02]  /*10320*/  IMAD R17, R14.reuse, 0x27e8bdf, R15 ;  /* 0x027e8bdf0e117824 */ /* 0x040fe400078e020f */
[----:B------:R-:W-:-:S04]  /*10330*/  IMAD.WIDE.U32 R14, R14, 0x6b3595a1, RZ ;  /* 0x6b3595a10e0e7825 */ /* 0x000fc800078e00ff */
[----:B------:R-:W-:-:S05]  /*10340*/  IMAD.IADD R16, R15, 0x1, R17 ;  /* 0x000000010f107824 */ /* 0x000fca00078e0211 */
[----:B------:R-:W-:-:S04]  /*10350*/  LOP3.LUT R16, R16, 0x3ffffff, RZ, 0xc0, !PT ;  /* 0x03ffffff10107812 */ /* 0x000fc800078ec0ff */
[--C-:B------:R-:W-:Y:S02]  /*10360*/  SHF.R.U32.HI R15, RZ, 0x8, R16.reuse ;  /* 0x00000008ff0f7819 */ /* 0x100fe40000011610 */
[--C-:B------:R-:W-:Y:S02]  /*10370*/  SHF.R.U32.HI R21, RZ, 0x2, R16.reuse ;  /* 0x00000002ff157819 */ /* 0x100fe40000011610 */
[--C-:B------:R-:W-:Y:S02]  /*10380*/  SHF.R.U32.HI R17, RZ, 0x13, R16.reuse ;  /* 0x00000013ff117819 */ /* 0x100fe40000011610 */
[----:B------:R-:W-:Y:S02]  /*10390*/  LOP3.LUT R21, R14, R21, R15, 0x96, !PT ;  /* 0x000000150e157212 */ /* 0x000fe400078e960f */
[----:B------:R-:W-:Y:S02]  /*103a0*/  SHF.R.U32.HI R19, RZ, 0x6, R16 ;  /* 0x00000006ff137819 */ /* 0x000fe40000011610 */
[----:B------:R-:W-:-:S02]  /*103b0*/  LOP3.LUT R17, R17, R16, RZ, 0x3c, !PT ;  /* 0x0000001011117212 */ /* 0x000fc400078e3cff */
[C---:B------:R-:W-:Y:S02]  /*103c0*/  SHF.R.U64 R14, R21.reuse, 0x13, R16 ;  /* 0x00000013150e7819 */ /* 0x040fe40000001210 */
[--C-:B------:R-:W-:Y:S02]  /*103d0*/  SHF.R.U32.HI R15, RZ, 0x13, R17.reuse ;  /* 0x00000013ff0f7819 */ /* 0x100fe40000011611 */
[----:B------:R-:W-:Y:S02]  /*103e0*/  LOP3.LUT R14, R21, R19, R14, 0x96, !PT ;  /* 0x00000013150e7212 */ /* 0x000fe400078e960e */
[----:B------:R-:W-:Y:S02]  /*103f0*/  LOP3.LUT R15, R15, R16, RZ, 0x3c, !PT ;  /* 0x000000100f0f7212 */ /* 0x000fe400078e3cff */
[----:B------:R-:W-:-:S03]  /*10400*/  SHF.R.U64 R14, R14, 0x13, R17 ;  /* 0x000000130e0e7819 */ /* 0x000fc60000001211 */
[----:B------:R-:W-:Y:S01]  /*10410*/  IMAD R15, R15, -0xcfd601f, RZ ;  /* 0xf3029fe10f0f7824 */ /* 0x000fe200078e02ff */
[----:B------:R-:W-:-:S05]  /*10420*/  LOP3.LUT R14, R14, R21, RZ, 0x3c, !PT ;  /* 0x000000150e0e7212 */ /* 0x000fca00078e3cff */
[C---:B------:R-:W-:Y:S02]  /*10430*/  IMAD R17, R14.reuse, 0x3234705, R15 ;  /* 0x032347050e117824 */ /* 0x040fe400078e020f */
[----:B------:R-:W-:-:S04]  /*10440*/  IMAD.WIDE.U32 R14, R14, -0xcfd601f, RZ ;  /* 0xf3029fe10e0e7825 */ /* 0x000fc800078e00ff */
[----:B------:R-:W-:-:S05]  /*10450*/  IMAD.IADD R17, R15, 0x1, R17 ;  /* 0x000000010f117824 */ /* 0x000fca00078e0211 */
[----:B------:R-:W-:-:S04]  /*10460*/  LOP3.LUT R17, R17, 0x3ffffff, RZ, 0xc0, !PT ;  /* 0x03ffffff11117812 */ /* 0x000fc800078ec0ff */
[--C-:B------:R-:W-:Y:S02]  /*10470*/  SHF.R.U32.HI R16, RZ, 0xe, R17.reuse ;  /* 0x0000000eff107819 */ /* 0x100fe40000011611 */
[----:B------:R-:W-:-:S04]  /*10480*/  SHF.R.U64 R15, R14, 0x17, R17 ;  /* 0x000000170e0f7819 */ /* 0x000fc80000001211 */
[----:B------:R-:W-:Y:S02]  /*10490*/  LOP3.LUT R16, R14, R15, R16, 0x96, !PT ;  /* 0x0000000f0e107212 */ /* 0x000fe400078e9610 */
[----:B------:R-:W-:-:S03]  /*104a0*/  SHF.R.U32.HI R15, RZ, 0x17, R17 ;  /* 0x00000017ff0f7819 */ /* 0x000fc60000011611 */
[----:B------:R-:W-:-:S05]  /*104b0*/  IMAD.SHL.U32 R14, R16, 0x8, RZ ;  /* 0x00000008100e7824 */ /* 0x000fca00078e00ff */
[----:B------:R-:W-:-:S04]  /*104c0*/  LOP3.LUT R14, R14, 0x3fffff8, RZ, 0xc0, !PT ;  /* 0x03fffff80e0e7812 */ /* 0x000fc800078ec0ff */
[----:B------:R-:W-:-:S04]  /*104d0*/  LOP3.LUT R14, R14, R15, R17, 0x96, !PT ;  /* 0x0000000f0e0e7212 */ /* 0x000fc800078e9611 */
[----:B------:R-:W-:-:S04]  /*104e0*/  SHF.R.U32.HI R15, RZ, 0x10, R14 ;  /* 0x00000010ff0f7819 */ /* 0x000fc8000001160e */
[----:B------:R-:W-:-:S04]  /*104f0*/  LOP3.LUT R15, R15, R16, RZ, 0x3c, !PT ;  /* 0x000000100f0f7212 */ /* 0x000fc800078e3cff */
[C-C-:B------:R-:W-:Y:S01]  /*10500*/  SHF.L.U64.HI R21, R15.reuse, 0x14, R14.reuse ;  /* 0x000000140f157819 */ /* 0x140fe2000001020e */
[C---:B------:R-:W-:Y:S01]  /*10510*/  IMAD.SHL.U32 R16, R15.reuse, 0x100000, RZ ;  /* 0x001000000f107824 */ /* 0x040fe200078e00ff */
[C---:B------:R-:W-:Y:S01]  /*10520*/  SHF.L.U64.HI R20, R15.reuse, 0xa, R14 ;  /* 0x0000000a0f147819 */ /* 0x040fe2000001020e */
[----:B------:R-:W-:-:S03]  /*10530*/  IMAD.SHL.U32 R19, R15, 0x400, RZ ;  /* 0x000004000f137824 */ /* 0x000fc600078e00ff */
[----:B------:R-:W-:Y:S02]  /*10540*/  LOP3.LUT R18, R14, R20, R21, 0x96, !PT ;  /* 0x000000140e127212 */ /* 0x000fe400078e9615 */
[----:B------:R-:W-:-:S05]  /*10550*/  LOP3.LUT R17, R15, R19, R16, 0x96, !PT ;  /* 0x000000130f117212 */ /* 0x000fca00078e9610 */
[C---:B------:R-:W-:Y:S01]  /*10560*/  IMAD.SHL.U32 R16, R17.reuse, 0x100000, RZ ;  /* 0x0010000011107824 */ /* 0x040fe200078e00ff */
[----:B------:R-:W-:-:S04]  /*10570*/  SHF.L.U64.HI R17, R17, 0x14, R18 ;  /* 0x0000001411117819 */ /* 0x000fc80000010212 */
[----:B------:R-:W-:Y:S02]  /*10580*/  LOP3.LUT R16, R16, 0xfffffc00, R19, 0x48, !PT ;  /* 0xfffffc0010107812 */ /* 0x000fe400078e4813 */
[----:B------:R-:W-:Y:S02]  /*10590*/  LOP3.LUT R17, R17, 0x3ffffff, R20, 0x48, !PT ;  /* 0x03ffffff11117812 */ /* 0x000fe400078e4814 */
[----:B------:R-:W-:Y:S02]  /*105a0*/  LOP3.LUT R18, R16, R15, RZ, 0x3c, !PT ;  /* 0x0000000f10127212 */ /* 0x000fe400078e3cff */
[----:B------:R-:W-:Y:S01]  /*105b0*/  LOP3.LUT R19, R17, R14, RZ, 0x3c, !PT ;  /* 0x0000000e11137212 */ /* 0x000fe200078e3cff */
[----:B------:R-:W-:Y:S06]  /*105c0*/  BRA `(.L_x_140) ;  /* 0x0000006400947947 */ /* 0x000fec0003800000 */
.L_x_139:
[--C-:B------:R-:W-:Y:S01]  /*105d0*/  SHF.R.U32.HI R16, RZ, 0x1c, R75.reuse ;  /* 0x0000001cff107819 */ /* 0x100fe2000001164b */
[----:B------:R-:W-:Y:S01]  /*105e0*/  IMAD.MOV.U32 R23, RZ, RZ, 0xc ;  /* 0x0000000cff177424 */ /* 0x000fe200078e00ff */
[--C-:B------:R-:W-:Y:S02]  /*105f0*/  SHF.R.U64 R17, R76, 0x1c, R75.reuse ;  /* 0x0000001c4c117819 */ /* 0x100fe4000000124b */
[----:B------:R-:W-:Y:S02]  /*10600*/  SHF.R.U32.HI R75, RZ, 0x18, R75 ;  /* 0x00000018ff4b7819 */ /* 0x000fe4000001164b */
[----:B------:R-:W-:Y:S02]  /*10610*/  LOP3.LUT R15, R16, R15, RZ, 0x3c, !PT ;  /* 0x0000000f100f7212 */ /* 0x000fe400078e3cff */
[----:B------:R-:W-:-:S03]  /*10620*/  LOP3.LUT R16, R14, R75, R17, 0x96, !PT ;  /* 0x0000004b0e107212 */ /* 0x000fc600078e9611 */
[----:B------:R-:W-:Y:S02]  /*10630*/  IMAD R17, R15, -0x741964df, RZ ;  /* 0x8be69b210f117824 */ /* 0x000fe400078e02ff */
[----:B------:R-:W-:-:S04]  /*10640*/  IMAD.WIDE.U32 R14, R16, -0x741964df, RZ ;  /* 0x8be69b21100e7825 */ /* 0x000fc800078e00ff */
[----:B------:R-:W-:-:S04]  /*10650*/  IMAD R17, R16, 0x3e340cf, R17 ;  /* 0x03e340cf10117824 */ /* 0x000fc800078e0211 */
[----:B------:R-:W-:-:S05]  /*10660*/  IMAD.IADD R19, R15, 0x1, R17 ;  /* 0x000000010f137824 */ /* 0x000fca00078e0211 */
[----:B------:R-:W-:-:S04]  /*10670*/  LOP3.LUT R19, R19, 0x3ffffff, RZ, 0xc0, !PT ;  /* 0x03ffffff13137812 */ /* 0x000fc800078ec0ff */
[--C-:B------:R-:W-:Y:S02]  /*10680*/  SHF.R.U32.HI R18, RZ, 0x1f, R19.reuse ;  /* 0x0000001fff127819 */ /* 0x100fe40000011613 */
[--C-:B------:R-:W-:Y:S02]  /*10690*/  SHF.R.U32.HI R15, RZ, 0xb, R19.reuse ;  /* 0x0000000bff0f7819 */ /* 0x100fe40000011613 */
[----:B------:R-:W-:Y:S02]  /*106a0*/  SHF.R.U64 R17, R14, 0x1f, R19 ;  /* 0x0000001f0e117819 */ /* 0x000fe40000001213 */
[----:B------:R-:W-:Y:S02]  /*106b0*/  LOP3.LUT R18, R18, R19, RZ, 0x3c, !PT ;  /* 0x0000001312127212 */ /* 0x000fe400078e3cff */
[----:B------:R-:W-:Y:S02]  /*106c0*/  LOP3.LUT R17, R14, R17, R15, 0x96, !PT ;  /* 0x000000110e117212 */ /* 0x000fe400078e960f */
[----:B------:R-:W-:-:S02]  /*106d0*/  SHF.R.U32.HI R14, RZ, 0x17, R18 ;  /* 0x00000017ff0e7819 */ /* 0x000fc40000011612 */
[----:B------:R-:W-:Y:S02]  /*106e0*/  SHF.R.U32.HI R15, RZ, 0xe, R19 ;  /* 0x0000000eff0f7819 */ /* 0x000fe40000011613 */
[C---:B------:R-:W-:Y:S02]  /*106f0*/  SHF.R.U64 R16, R17.reuse, 0x17, R18 ;  /* 0x0000001711107819 */ /* 0x040fe40000001212 */
        /* <DEDUP_REMOVED lines=19> */
[----:B------:R-:W-:-:S05]  /*10830*/  IMAD.SHL.U32 R16, R15, 0x1000, RZ ;  /* 0x000010000f107824 */ /* 0x000fca00078e00ff */
[----:B------:R-:W-:Y:S02]  /*10840*/  LOP3.LUT R19, R15, R16, R19, 0x96, !PT ;  /* 0x000000100f137212 */ /* 0x000fe400078e9613 */
[----:B------:R-:W-:-:S03]  /*10850*/  LOP3.LUT R16, R14, R17, R18, 0x96, !PT ;  /* 0x000000110e107212 */ /* 0x000fc600078e9612 */
[C---:B------:R-:W-:Y:S01]  /*10860*/  IMAD.SHL.U32 R18, R19.reuse, 0x1000, RZ ;  /* 0x0000100013127824 */ /* 0x040fe200078e00ff */
[----:B------:R-:W-:-:S04]  /*10870*/  SHF.L.U64.HI R19, R19, 0xc, R16 ;  /* 0x0000000c13137819 */ /* 0x000fc80000010210 */
[----:B------:R-:W-:Y:S02]  /*10880*/  LOP3.LUT R18, R15, 0xfffff000, R18, 0x78, !PT ;  /* 0xfffff0000f127812 */ /* 0x000fe400078e7812 */
[----:B------:R-:W-:Y:S01]  /*10890*/  LOP3.LUT R19, R14, 0x3ffffff, R19, 0x78, !PT ;  /* 0x03ffffff0e137812 */ /* 0x000fe200078e7813 */
[----:B------:R-:W-:Y:S06]  /*108a0*/  BRA `(.L_x_140) ;  /* 0x0000006000dc7947 */ /* 0x000fec0003800000 */
.L_x_138:
[----:B------:R-:W-:-:S13]  /*108b0*/  ISETP.NE.AND P0, PT, R13, 0x2, PT ;  /* 0x000000020d00780c */ /* 0x000fda0003f05270 */
[----:B------:R-:W-:Y:S05]  /*108c0*/  @!P0 BRA `(.L_x_141) ;  /* 0x0000000000b08947 */ /* 0x000fea0003800000 */
[--C-:B------:R-:W-:Y:S01]  /*108d0*/  SHF.R.U32.HI R16, RZ, 0x1c, R75.reuse ;  /* 0x0000001cff107819 */ /* 0x100fe2000001164b */
[----:B------:R-:W-:Y:S01]  /*108e0*/  IMAD.MOV.U32 R23, RZ, RZ, 0xd ;  /* 0x0000000dff177424 */ /* 0x000fe200078e00ff */
[--C-:B------:R-:W-:Y:S02]  /*108f0*/  SHF.R.U64 R76, R76, 0x1c, R75.reuse ;  /* 0x0000001c4c4c7819 */ /* 0x100fe4000000124b */
[----:B------:R-:W-:Y:S02]  /*10900*/  SHF.R.U32.HI R75, RZ, 0x18, R75 ;  /* 0x00000018ff4b7819 */ /* 0x000fe4000001164b */
[----:B------:R-:W-:Y:S02]  /*10910*/  LOP3.LUT R16, R16, R15, RZ, 0x3c, !PT ;  /* 0x0000000f10107212 */ /* 0x000fe400078e3cff */
[----:B------:R-:W-:-:S03]  /*10920*/  LOP3.LUT R75, R14, R75, R76, 0x96, !PT ;  /* 0x0000004b0e4b7212 */ /* 0x000fc600078e964c */
[----:B------:R-:W-:Y:S02]  /*10930*/  IMAD R16, R16, 0x5ba85841, RZ ;  /* 0x5ba8584110107824 */ /* 0x000fe400078e02ff */
[----:B------:R-:W-:-:S04]  /*10940*/  IMAD.WIDE.U32 R14, R75, 0x5ba85841, RZ ;  /* 0x5ba858414b0e7825 */ /* 0x000fc800078e00ff */
[----:B------:R-:W-:-:S04]  /*10950*/  IMAD R17, R75, 0x3a638f1, R16 ;  /* 0x03a638f14b117824 */ /* 0x000fc800078e0210 */
[----:B------:R-:W-:-:S05]  /*10960*/  IMAD.IADD R20, R15, 0x1, R17 ;  /* 0x000000010f147824 */ /* 0x000fca00078e0211 */
[----:B------:R-:W-:-:S04]  /*10970*/  LOP3.LUT R21, R20, 0x3ffffff, RZ, 0xc0, !PT ;  /* 0x03ffffff14157812 */ /* 0x000fc800078ec0ff */
[--C-:B------:R-:W-:Y:S02]  /*10980*/  SHF.R.U32.HI R19, RZ, 0x7, R21.reuse ;  /* 0x00000007ff137819 */ /* 0x100fe40000011615 */
[--C-:B------:R-:W-:Y:S02]  /*10990*/  SHF.R.U32.HI R18, RZ, 0x1, R21.reuse ;  /* 0x00000001ff127819 */ /* 0x100fe40000011615 */
[--C-:B------:R-:W-:Y:S02]  /*109a0*/  SHF.R.U64 R17, R14, 0x19, R21.reuse ;  /* 0x000000190e117819 */ /* 0x100fe40000001215 */
[--C-:B------:R-:W-:Y:S02]  /*109b0*/  SHF.R.U32.HI R15, RZ, 0x19, R21.reuse ;  /* 0x00000019ff0f7819 */ /* 0x100fe40000011615 */
[----:B------:R-:W-:Y:S02]  /*109c0*/  SHF.R.U32.HI R16, RZ, 0x12, R21 ;  /* 0x00000012ff107819 */ /* 0x000fe40000011615 */
[----:B------:R-:W-:-:S02]  /*109d0*/  LOP3.LUT R17, R17, R18, R19, 0x96, !PT ;  /* 0x0000001211117212 */ /* 0x000fc400078e9613 */
[----:B------:R-:W-:Y:S02]  /*109e0*/  LOP3.LUT R15, R15, R20, RZ, 0x3c, !PT ;  /* 0x000000140f0f7212 */ /* 0x000fe400078e3cff */
[----:B------:R-:W-:-:S03]  /*109f0*/  LOP3.LUT R14, R14, R17, R16, 0x96, !PT ;  /* 0x000000110e0e7212 */ /* 0x000fc600078e9610 */
[----:B------:R-:W-:-:S04]  /*10a00*/  IMAD R15, R15, 0x4158ce41, RZ ;  /* 0x4158ce410f0f7824 */ /* 0x000fc800078e02ff */
[C---:B------:R-:W-:Y:S02]  /*10a10*/  IMAD R17, R14.reuse, 0x20fabc0, R15 ;  /* 0x020fabc00e117824 */ /* 0x040fe400078e020f */
[----:B------:R-:W-:-:S04]  /*10a20*/  IMAD.WIDE.U32 R14, R14, 0x4158ce41, RZ ;  /* 0x4158ce410e0e7825 */ /* 0x000fc800078e00ff */
        /* <DEDUP_REMOVED lines=20> */
[----:B------:R-:W-:Y:S01]  /*10b70*/  LOP3.LUT R19, R14, 0x3ffffff, R17, 0x78, !PT ;  /* 0x03ffffff0e137812 */ /* 0x000fe200078e7811 */
[----:B------:R-:W-:Y:S06]  /*10b80*/  BRA `(.L_x_140) ;  /* 0x0000006000247947 */ /* 0x000fec0003800000 */
.L_x_141:
[--C-:B------:R-:W-:Y:S02]  /*10b90*/  SHF.R.U32.HI R16, RZ, 0x1e, R75.reuse ;  /* 0x0000001eff107819 */ /* 0x100fe4000001164b */
[----:B------:R-:W-:Y:S02]  /*10ba0*/  SHF.R.U64 R75, R76, 0x1e, R75 ;  /* 0x0000001e4c4b7819 */ /* 0x000fe4000000124b */
[----:B------:R-:W-:Y:S02]  /*10bb0*/  LOP3.LUT R15, R15, R16, RZ, 0x3c, !PT ;  /* 0x000000100f0f7212 */ /* 0x000fe400078e3cff */
[----:B------:R-:W-:-:S03]  /*10bc0*/  LOP3.LUT R16, R14, R75, RZ, 0x3c, !PT ;  /* 0x0000004b0e107212 */ /* 0x000fc600078e3cff */
[----:B------:R-:W-:Y:S02]  /*10bd0*/  IMAD R17, R15, 0x3a7df981, RZ ;  /* 0x3a7df9810f117824 */ /* 0x000fe400078e02ff */
[----:B------:R-:W-:-:S04]  /*10be0*/  IMAD.WIDE.U32 R14, R16, 0x3a7df981, RZ ;  /* 0x3a7df981100e7825 */ /* 0x000fc800078e00ff */
[----:B------:R-:W-:-:S04]  /*10bf0*/  IMAD R17, R16, 0x3851650, R17 ;  /* 0x0385165010117824 */ /* 0x000fc800078e0211 */
[----:B------:R-:W-:-:S05]  /*10c00*/  IMAD.IADD R23, R15, 0x1, R17 ;  /* 0x000000010f177824 */ /* 0x000fca00078e0211 */
[----:B------:R-:W-:-:S04]  /*10c10*/  LOP3.LUT R23, R23, 0x3ffffff, RZ, 0xc0, !PT ;  /* 0x03ffffff17177812 */ /* 0x000fc800078ec0ff */
[--C-:B------:R-:W-:Y:S02]  /*10c20*/  SHF.R.U32.HI R19, RZ, 0xc, R23.reuse ;  /* 0x0000000cff137819 */ /* 0x100fe40000011617 */
[C-C-:B------:R-:W-:Y:S02]  /*10c30*/  SHF.R.U64 R21, R14.reuse, 0x1e, R23.reuse ;  /* 0x0000001e0e157819 */ /* 0x140fe40000001217 */
[----:B------:R-:W-:Y:S02]  /*10c40*/  SHF.R.U32.HI R18, RZ, 0x1e, R23 ;  /* 0x0000001eff127819 */ /* 0x000fe40000011617 */
[----:B------:R-:W-:Y:S02]  /*10c50*/  LOP3.LUT R19, R14, R21, R19, 0x96, !PT ;  /* 0x000000150e137212 */ /* 0x000fe400078e9613 */
[----:B------:R-:W-:Y:S02]  /*10c60*/  LOP3.LUT R16, R18, R23, RZ, 0x3c, !PT ;  /* 0x0000001712107212 */ /* 0x000fe400078e3cff */
[----:B------:R-:W-:-:S02]  /*10c70*/  SHF.R.U32.HI R17, RZ, 0xd, R23 ;  /* 0x0000000dff117819 */ /* 0x000fc40000011617 */
[--C-:B------:R-:W-:Y:S02]  /*10c80*/  SHF.R.U64 R14, R19, 0xf, R16.reuse ;  /* 0x0000000f130e7819 */ /* 0x100fe40000001210 */
[----:B------:R-:W-:Y:S02]  /*10c90*/  SHF.R.U32.HI R15, RZ, 0xf, R16 ;  /* 0x0000000fff0f7819 */ /* 0x000fe40000011610 */
[----:B------:R-:W-:Y:S02]  /*10ca0*/  LOP3.LUT R14, R21, R17, R14, 0x96, !PT ;  /* 0x00000011150e7212 */ /* 0x000fe400078e960e */
[----:B------:R-:W-:Y:S01]  /*10cb0*/  LOP3.LUT R15, R18, R23, R15, 0x66, !PT ;  /* 0x00000017120f7212 */ /* 0x000fe200078e660f */
[----:B------:R-:W-:Y:S01]  /*10cc0*/  IMAD.MOV.U32 R23, RZ, RZ, 0xe ;  /* 0x0000000eff177424 */ /* 0x000fe200078e00ff */
[----:B------:R-:W-:-:S03]  /*10cd0*/  LOP3.LUT R14, R14, R19, RZ, 0x3c, !PT ;  /* 0x000000130e0e7212 */ /* 0x000fc600078e3cff */
[----:B------:R-:W-:-:S04]  /*10ce0*/  IMAD R15, R15, 0x420ed801, RZ ;  /* 0x420ed8010f0f7824 */ /* 0x000fc800078e02ff */
[C---:B------:R-:W-:Y:S02]  /*10cf0*/  IMAD R17, R14.reuse, 0x3880f7d, R15 ;  /* 0x03880f7d0e117824 */ /* 0x040fe400078e020f */
[----:B------:R-:W-:-:S04]  /*10d00*/  IMAD.WIDE.U32 R14, R14, 0x420ed801, RZ ;  /* 0x420ed8010e0e7825 */ /* 0x000fc800078e00ff */
[----:B------:R-:W-:-:S05]  /*10d10*/  IMAD.IADD R17, R15, 0x1, R17 ;  /* 0x000000010f117824 */ /* 0x000fca00078e0211 */
[----:B------:R-:W-:-:S04]  /*10d20*/  LOP3.LUT R17, R17, 0x3ffffff, RZ, 0xc0, !PT ;  /* 0x03ffffff11117812 */ /* 0x000fc800078ec0ff */
[--C-:B------:R-:W-:Y:S02]  /*10d30*/  SHF.R.U32.HI R16, RZ, 0x6, R17.reuse ;  /* 0x00000006ff107819 */ /* 0x100fe40000011611 */
[C-C-:B------:R-:W-:Y:S02]  /*10d40*/  SHF.R.U64 R15, R14.reuse, 0x13, R17.reuse ;  /* 0x000000130e0f7819 */ /* 0x140fe40000001211 */
[----:B------:R-:W-:Y:S02]  /*10d50*/  SHF.R.U32.HI R18, RZ, 0x13, R17 ;  /* 0x00000013ff127819 */ /* 0x000fe40000011611 */
[----:B------:R-:W-:Y:S02]  /*10d60*/  LOP3.LUT R15, R14, R15, R16, 0x96, !PT ;  /* 0x0000000f0e0f7212 */ /* 0x000fe400078e9610 */
[----:B------:R-:W-:-:S04]  /*10d70*/  LOP3.LUT R18, R18, R17, RZ, 0x3c, !PT ;  /* 0x0000001112127212 */ /* 0x000fc800078e3cff */
[----:B------:R-:W-:-:S04]  /*10d80*/  SHF.R.U64 R15, R15, 0x13, R18 ;  /* 0x000000130f0f7819 */ /* 0x000fc80000001212 */
[----:B------:R-:W-:Y:S02]  /*10d90*/  LOP3.LUT R16, R15, R14, RZ, 0x3c, !PT ;  /* 0x0000000e0f107212 */ /* 0x000fe400078e3cff */
        /* <DEDUP_REMOVED lines=17> */
.L_x_137:
[----:B------:R-:W-:-:S13]  /*10eb0*/  ISETP.GT.AND P0, PT, R13, 0x5, PT ;  /* 0x000000050d00780c */ /* 0x000fda0003f04270 */
[----:B------:R-:W-:Y:S05]  /*10ec0*/  @P0 BRA `(.L_x_142) ;  /* 0x0000000400980947 */ /* 0x000fea0003800000 */
[----:B------:R-:W-:-:S13]  /*10ed0*/  ISETP.NE.AND P0, PT, R13, 0x4, PT ;  /* 0x000000040d00780c */ /* 0x000fda0003f05270 */
[----:B------:R-:W-:Y:S05]  /*10ee0*/  @!P0 BRA `(.L_x_143) ;  /* 0x0000000000b48947 */ /* 0x000fea0003800000 */
[C---:B------:R-:W-:Y:S01]  /*10ef0*/  SHF.L.U64.HI R18, R21.reuse, 0x3, R20 ;  /* 0x0000000315127819 */ /* 0x040fe20000010214 */
[----:B------:R-:W-:Y:S02]  /*10f00*/  IMAD.SHL.U32 R17, R21, 0x8, RZ ;  /* 0x0000000815117824 */ /* 0x000fe400078e00ff */
[----:B------:R-:W-:Y:S01]  /*10f10*/  IMAD.MOV.U32 R23, RZ, RZ, 0xf ;  /* 0x0000000fff177424 */ /* 0x000fe200078e00ff */
[----:B------:R-:W-:Y:S02]  /*10f20*/  LOP3.LUT R18, R15, R18, RZ, 0x3c, !PT ;  /* 0x000000120f127212 */ /* 0x000fe400078e3cff */
[----:B------:R-:W-:Y:S02]  /*10f30*/  LOP3.LUT R17, R14, R17, RZ, 0x3c, !PT ;  /* 0x000000110e117212 */ /* 0x000fe400078e3cff */
[--C-:B------:R-:W-:Y:S02]  /*10f40*/  SHF.R.U32.HI R16, RZ, 0x17, R18.reuse ;  /* 0x00000017ff107819 */ /* 0x100fe40000011612 */
[----:B------:R-:W-:-:S02]  /*10f50*/  SHF.R.U64 R17, R17, 0x17, R18 ;  /* 0x0000001711117819 */ /* 0x000fc40000001212 */
[----:B------:R-:W-:Y:S02]  /*10f60*/  LOP3.LUT R15, R16, R15, RZ, 0x3c, !PT ;  /* 0x0000000f100f7212 */ /* 0x000fe400078e3cff */
[----:B------:R-:W-:-:S03]  /*10f70*/  LOP3.LUT R16, R17, R14, RZ, 0x3c, !PT ;  /* 0x0000000e11107212 */ /* 0x000fc600078e3cff */
[----:B------:R-:W-:Y:S02]  /*10f80*/  IMAD R17, R15, -0x526b395f, RZ ;  /* 0xad94c6a10f117824 */ /* 0x000fe400078e02ff */
[----:B------:R-:W-:-:S04]  /*10f90*/  IMAD.WIDE.U32 R14, R16, -0x526b395f, RZ ;  /* 0xad94c6a1100e7825 */ /* 0x000fc800078e00ff */
[----:B------:R-:W-:-:S04]  /*10fa0*/  IMAD R17, R16, 0x1a0c447, R17 ;  /* 0x01a0c44710117824 */ /* 0x000fc800078e0211 */
[----:B------:R-:W-:-:S05]  /*10fb0*/  IMAD.IADD R18, R15, 0x1, R17 ;  /* 0x000000010f127824 */ /* 0x000fca00078e0211 */
[----:B------:R-:W-:-:S04]  /*10fc0*/  LOP3.LUT R18, R18, 0x3ffffff, RZ, 0xc0, !PT ;  /* 0x03ffffff12127812 */ /* 0x000fc800078ec0ff */
[--C-:B------:R-:W-:Y:S02]  /*10fd0*/  SHF.R.U32.HI R16, RZ, 0x9, R18.reuse ;  /* 0x00000009ff107819 */ /* 0x100fe40000011612 */
[--C-:B------:R-:W-:Y:S02]  /*10fe0*/  SHF.R.U32.HI R17, RZ, 0x4, R18.reuse ;  /* 0x00000004ff117819 */ /* 0x100fe40000011612 */
[----:B------:R-:W-:Y:S02]  /*10ff0*/  SHF.R.U32.HI R15, RZ, 0x14, R18 ;  /* 0x00000014ff0f7819 */ /* 0x000fe40000011612 */
[----:B------:R-:W-:Y:S02]  /*11000*/  LOP3.LUT R16, R14, R17, R16, 0x96, !PT ;  /* 0x000000110e107212 */ /* 0x000fe400078e9610 */
[----:B------:R-:W-:Y:S02]  /*11010*/  SHF.R.U32.HI R17, RZ, 0x8, R18 ;  /* 0x00000008ff117819 */ /* 0x000fe40000011612 */
[----:B------:R-:W-:-:S02]  /*11020*/  LOP3.LUT R15, R15, R18, RZ, 0x3c, !PT ;  /* 0x000000120f0f7212 */ /* 0x000fc400078e3cff */
[----:B------:R-:W-:-:S03]  /*11030*/  SHF.R.U64 R14, R16, 0x14, R18 ;  /* 0x00000014100e7819 */ /* 0x000fc60000001212 */
[----:B------:R-:W-:Y:S01]  /*11040*/  IMAD R15, R15, 0x58789081, RZ ;  /* 0x587890810f0f7824 */ /* 0x000fe200078e02ff */
[----:B------:R-:W-:-:S05]  /*11050*/  LOP3.LUT R14, R16, R17, R14, 0x96, !PT ;  /* 0x00000011100e7212 */ /* 0x000fca00078e960e */
[C---:B------:R-:W-:Y:S02]  /*11060*/  IMAD R17, R14.reuse, 0x2a87df2, R15 ;  /* 0x02a87df20e117824 */ /* 0x040fe400078e020f */
[----:B------:R-:W-:-:S05]  /*11070*/  IMAD.WIDE.U32 R14, R14, 0x58789081, RZ ;  /* 0x587890810e0e7825 */ /* 0x000fca00078e00ff */
[----:B------:R-:W-:-:S04]  /*11080*/  IADD3 R17, PT, PT, R15, R17, RZ ;  /* 0x000000110f117210 */ /* 0x000fc80007ffe0ff */
        /* <DEDUP_REMOVED lines=14> */
[----:B------:R-:W-:Y:S02]  /*11170*/  LOP3.LUT R17, R18, 0x3ffffff, R17, 0x48, !PT ;  /* 0x03ffffff12117812 */ /* 0x000fe400078e4811 */
[----:B------:R-:W-:Y:S02]  /*11180*/  LOP3.LUT R16, R19, 0xffff8000, R16, 0x48, !PT ;  /* 0xffff800013107812 */ /* 0x000fe400078e4810 */
[----:B------:R-:W-:Y:S02]  /*11190*/  LOP3.LUT R19, R17, R14, RZ, 0x3c, !PT ;  /* 0x0000000e11137212 */ /* 0x000fe400078e3cff */
[----:B------:R-:W-:Y:S01]  /*111a0*/  LOP3.LUT R18, R16, R15, RZ, 0x3c, !PT ;  /* 0x0000000f10127212 */ /* 0x000fe200078e3cff */
[----:B------:R-:W-:Y:S06]  /*111b0*/  BRA `(.L_x_140) ;  /* 0x0000005800987947 */ /* 0x000fec0003800000 */
.L_x_143:
        /* <DEDUP_REMOVED lines=22> */
[----:B------:R-:W-:Y:S02]  /*11320*/  LOP3.LUT R17, R17, R14, RZ, 0x3c, !PT ;  /* 0x0000000e11117212 */ /* 0x000fe400078e3cff */
[--C-:B------:R-:W-:Y:S02]  /*11330*/  SHF.R.U32.HI R14, RZ, 0x1a, R18.reuse ;  /* 0x0000001aff0e7819 */ /* 0x100fe40000011612 */
[----:B------:R-:W-:Y:S02]  /*11340*/  SHF.R.U32.HI R15, RZ, 0x14, R19 ;  /* 0x00000014ff0f7819 */ /* 0x000fe40000011613 */
[----:B------:R-:W-:-:S02]  /*11350*/  SHF.R.U64 R16, R17, 0x1a, R18 ;  /* 0x0000001a11107819 */ /* 0x000fc40000001212 */
        /* <DEDUP_REMOVED lines=29> */
.L_x_142:
[----:B------:R-:W-:-:S13]  /*11530*/  ISETP.NE.AND P0, PT, R13, 0x6, PT ;  /* 0x000000060d00780c */ /* 0x000fda0003f05270 */
[----:B------:R-:W-:Y:S05]  /*11540*/  @!P0 BRA `(.L_x_144) ;  /* 0x00000000009c8947 */ /* 0x000fea0003800000 */
[----:B------:R-:W-:Y:S01]  /*11550*/  LOP3.LUT R15, R20, R15, RZ, 0x3c, !PT ;  /* 0x0000000f140f7212 */ /* 0x000fe200078e3cff */
[----:B------:R-:W-:Y:S01]  /*11560*/  IMAD.MOV.U32 R23, RZ, RZ, 0x17 ;  /* 0x00000017ff177424 */ /* 0x000fe200078e00ff */
[----:B------:R-:W-:-:S04]  /*11570*/  SHF.R.U32.HI R75, RZ, 0x14, R75 ;  /* 0x00000014ff4b7819 */ /* 0x000fc8000001164b */
[----:B------:R-:W-:Y:S01]  /*11580*/  LOP3.LUT R75, R14, R75, R21, 0x96, !PT ;  /* 0x0000004b0e4b7212 */ /* 0x000fe200078e9615 */
[----:B------:R-:W-:-:S04]  /*11590*/  IMAD R14, R15, 0x6b8f9de1, RZ ;  /* 0x6b8f9de10f0e7824 */ /* 0x000fc800078e02ff */
[C---:B------:R-:W-:Y:S02]  /*115a0*/  IMAD R19, R75.reuse, 0x33b4864, R14 ;  /* 0x033b48644b137824 */ /* 0x040fe400078e020e */
[----:B------:R-:W-:-:S04]  /*115b0*/  IMAD.WIDE.U32 R14, R75, 0x6b8f9de1, RZ ;  /* 0x6b8f9de14b0e7825 */ /* 0x000fc800078e00ff */
[----:B------:R-:W-:-:S05]  /*115c0*/  IMAD.IADD R19, R15, 0x1, R19 ;  /* 0x000000010f137824 */ /* 0x000fca00078e0213 */
[----:B------:R-:W-:-:S04]  /*115d0*/  LOP3.LUT R19, R19, 0x3ffffff, RZ, 0xc0, !PT ;  /* 0x03ffffff13137812 */ /* 0x000fc800078ec0ff */
[--C-:B------:R-:W-:Y:S02]  /*115e0*/  SHF.R.U32.HI R15, RZ, 0x14, R19.reuse ;  /* 0x00000014ff0f7819 */ /* 0x100fe40000011613 */
[--C-:B------:R-:W-:Y:S02]  /*115f0*/  SHF.R.U64 R17, R14, 0x1a, R19.reuse ;  /* 0x0000001a0e117819 */ /* 0x100fe40000001213 */
[--C-:B------:R-:W-:Y:S02]  /*11600*/  SHF.R.U32.HI R16, RZ, 0x1a, R19.reuse ;  /* 0x0000001aff107819 */ /* 0x100fe40000011613 */
[----:B------:R-:W-:Y:S02]  /*11610*/  SHF.R.U32.HI R18, RZ, 0xe, R19 ;  /* 0x0000000eff127819 */ /* 0x000fe40000011613 */
[----:B------:R-:W-:Y:S02]  /*11620*/  LOP3.LUT R16, R16, R19, RZ, 0x3c, !PT ;  /* 0x0000001310107212 */ /* 0x000fe400078e3cff */
[----:B------:R-:W-:-:S02]  /*11630*/  LOP3.LUT R17, R18, R17, R15, 0x96, !PT ;  /* 0x0000001112117212 */ /* 0x000fc400078e960f */
[--C-:B------:R-:W-:Y:S02]  /*11640*/  SHF.R.U32.HI R15, RZ, 0x17, R16.reuse ;  /* 0x00000017ff0f7819 */ /* 0x100fe40000011610 */
[----:B------:R-:W-:Y:S02]  /*11650*/  LOP3.LUT R17, R17, R14, RZ, 0x3c, !PT ;  /* 0x0000000e11117212 */ /* 0x000fe400078e3cff */
[----:B------:R-:W-:Y:S02]  /*11660*/  LOP3.LUT R15, R15, R16, RZ, 0x3c, !PT ;  /* 0x000000100f0f7212 */ /* 0x000fe400078e3cff */
[----:B------:R-:W-:-:S03]  /*11670*/  SHF.R.U64 R14, R17, 0x17, R16 ;  /* 0x00000017110e7819 */ /* 0x000fc60000001210 */
[----:B------:R-:W-:Y:S01]  /*11680*/  IMAD R15, R15, -0x69786f1f, RZ ;  /* 0x968790e10f0f7824 */ /* 0x000fe200078e02ff */
[----:B------:R-:W-:-:S05]  /*11690*/  LOP3.LUT R14, R17, R18, R14, 0x96, !PT ;  /* 0x00000012110e7212 */ /* 0x000fca00078e960e */
        /* <DEDUP_REMOVED lines=13> */
[C---:B------:R-:W-:Y:S01]  /*11770*/  SHF.L.U64.HI R17, R15.reuse, 0x17, R14 ;  /* 0x000000170f117819 */ /* 0x040fe2000001020e */
[----:B------:R-:W-:-:S03]  /*11780*/  IMAD.SHL.U32 R16, R15, 0x800000, RZ ;  /* 0x008000000f107824 */ /* 0x000fc600078e00ff */
[----:B------:R-:W-:Y:S02]  /*11790*/  LOP3.LUT R19, R14, 0x3ffffff, R17, 0x78, !PT ;  /* 0x03ffffff0e137812 */ /* 0x000fe400078e7811 */
[----:B------:R-:W-:Y:S01]  /*117a0*/  LOP3.LUT R18, R15, 0xff800000, R16, 0x78, !PT ;  /* 0xff8000000f127812 */ /* 0x000fe200078e7810 */
[----:B------:R-:W-:Y:S06]  /*117b0*/  BRA `(.L_x_140) ;  /* 0x0000005400187947 */ /* 0x000fec0003800000 */
.L_x_144:
[--C-:B------:R-:W-:Y:S02]  /*117c0*/  SHF.R.U32.HI R16, RZ, 0x1d, R75.reuse ;  /* 0x0000001dff107819 */ /* 0x100fe4000001164b */
[----:B------:R-:W-:Y:S02]  /*117d0*/  SHF.R.U64 R75, R76, 0x1d, R75 ;  /* 0x0000001d4c4b7819 */ /* 0x000fe4000000124b */
[----:B------:R-:W-:Y:S02]  /*117e0*/  LOP3.LUT R15, R15, R16, RZ, 0x3c, !PT ;  /* 0x000000100f0f7212 */ /* 0x000fe400078e3cff */
[----:B------:R-:W-:Y:S02]  /*117f0*/  LOP3.LUT R16, R14, R75, RZ, 0x3c, !PT ;  /* 0x0000004b0e107212 */ /* 0x000fe400078e3cff */
[----:B------:R-:W-:Y:S01]  /*11800*/  MOV R23, 0x22 ;  /* 0x0000002200177802 */ /* 0x000fe20000000f00 */
[----:B------:R-:W-:Y:S02]  /*11810*/  IMAD R17, R15, -0x146f92ff, RZ ;  /* 0xeb906d010f117824 */ /* 0x000fe400078e02ff */
[----:B------:R-:W-:-:S04]  /*11820*/  IMAD.WIDE.U32 R14, R16, -0x146f92ff, RZ ;  /* 0xeb906d01100e7825 */ /* 0x000fc800078e00ff */
        /* <DEDUP_REMOVED lines=11> */
[----:B------:R-:W-:-:S04]  /*118e0*/  IMAD R15, R15, -0x19ea1abf, RZ ;  /* 0xe615e5410f0f7824 */ /* 0x000fc800078e02ff */
[C---:B------:R-:W-:Y:S02]  /*118f0*/  IMAD R21, R14.reuse, 0x37e24ee, R15 ;  /* 0x037e24ee0e157824 */ /* 0x040fe400078e020f */
[----:B------:R-:W-:-:S04]  /*11900*/  IMAD.WIDE.U32 R14, R14, -0x19ea1abf, RZ ;  /* 0xe615e5410e0e7825 */ /* 0x000fc800078e00ff */
[----:B------:R-:W-:-:S05]  /*11910*/  IMAD.IADD R21, R15, 0x1, R21 ;  /* 0x000000010f157824 */ /* 0x000fca00078e0215 */
[----:B------:R-:W-:-:S04]  /*11920*/  LOP3.LUT R21, R21, 0x3ffffff, RZ, 0xc0, !PT ;  /* 0x03ffffff15157812 */ /* 0x000fc800078ec0ff */
        /* <DEDUP_REMOVED lines=10> */
[----:B------:R-:W-:Y:S02]  /*119d0*/  LOP3.LUT R17, R20, R14, R17, 0x96, !PT ;  /* 0x0000000e14117212 */ /* 0x000fe400078e9611 */
[----:B------:R-:W-:-:S04]  /*119e0*/  LOP3.LUT R18, R21, R19, R18, 0x96, !PT ;  /* 0x0000001315127212 */ /* 0x000fc800078e9612 */
[C---:B------:R-:W-:Y:S01]  /*119f0*/  SHF.L.U64.HI R18, R17.reuse, 0xc, R18 ;  /* 0x0000000c11127819 */ /* 0x040fe20000010212 */
[----:B------:R-:W-:-:S03]  /*11a00*/  IMAD.SHL.U32 R17, R17, 0x1000, RZ ;  /* 0x0000100011117824 */ /* 0x000fc600078e00ff */
[----:B------:R-:W-:Y:S02]  /*11a10*/  LOP3.LUT R18, R21, 0x3ffffff, R18, 0x78, !PT ;  /* 0x03ffffff15127812 */ /* 0x000fe400078e7812 */
[----:B------:R-:W-:Y:S02]  /*11a20*/  LOP3.LUT R17, R20, 0xfffff000, R17, 0x78, !PT ;  /* 0xfffff00014117812 */ /* 0x000fe400078e7811 */
[--C-:B------:R-:W-:Y:S02]  /*11a30*/  SHF.R.U32.HI R16, RZ, 0x10, R18.reuse ;  /* 0x00000010ff107819 */ /* 0x100fe40000011612 */
[C-C-:B------:R-:W-:Y:S02]  /*11a40*/  SHF.R.U64 R15, R17.reuse, 0x18, R18.reuse ;  /* 0x00000018110f7819 */ /* 0x140fe40000001212 */
[----:B------:R-:W-:Y:S02]  /*11a50*/  SHF.R.U32.HI R14, RZ, 0x18, R18 ;  /* 0x00000018ff0e7819 */ /* 0x000fe40000011612 */
[----:B------:R-:W-:-:S02]  /*11a60*/  LOP3.LUT R15, R17, R15, R16, 0x96, !PT ;  /* 0x0000000f110f7212 */ /* 0x000fc400078e9610 */
[----:B------:R-:W-:-:S03]  /*11a70*/  LOP3.LUT R14, R14, R18, RZ, 0x3c, !PT ;  /* 0x000000120e0e7212 */ /* 0x000fc600078e3cff */
[----:B------:R-:W-:Y:S02]  /*11a80*/  IMAD.MOV.U32 R18, RZ, RZ, R15 ;  /* 0x000000ffff127224 */ /* 0x000fe400078e000f */
[----:B------:R-:W-:Y:S01]  /*11a90*/  IMAD.MOV.U32 R19, RZ, RZ, R14 ;  /* 0x000000ffff137224 */ /* 0x000fe200078e000e */
[----:B------:R-:W-:Y:S06]  /*11aa0*/  BRA `(.L_x_140) ;  /* 0x00000050005c7947 */ /* 0x000fec0003800000 */
.L_x_136:
[----:B------:R-:W-:-:S13]  /*11ab0*/  ISETP.GT.AND P0, PT, R13, 0xb, PT ;  /* 0x0000000b0d00780c */ /* 0x000fda0003f04270 */
[----:B------:R-:W-:Y:S05]  /*11ac0*/  @P0 BRA `(.L_x_145) ;  /* 0x0000000c000c0947 */ /* 0x000fea0003800000 */
[----:B------:R-:W-:-:S13]  /*11ad0*/  ISETP.GT.AND P0, PT, R13, 0x9, PT ;  /* 0x000000090d00780c */ /* 0x000fda0003f04270 */
[----:B------:R-:W-:Y:S05]  /*11ae0*/  @P0 BRA `(.L_x_146) ;  /* 0x0000000400400947 */ /* 0x000fea0003800000 */
[----:B------:R-:W-:-:S13]  /*11af0*/  ISETP.NE.AND P0, PT, R13, 0x8, PT ;  /* 0x000000080d00780c */ /* 0x000fda0003f05270 */
[----:B------:R-:W-:Y:S05]  /*11b00*/  @!P0 BRA `(.L_x_147) ;  /* 0x0000000000988947 */ /* 0x000fea0003800000 */
[--C-:B------:R-:W-:Y:S01]  /*11b10*/  SHF.R.U32.HI R16, RZ, 0x1e, R75.reuse ;  /* 0x0000001eff107819 */ /* 0x100fe2000001164b */
[----:B------:R-:W-:Y:S01]  /*11b20*/  IMAD.MOV.U32 R23, RZ, RZ, 0x18 ;  /* 0x00000018ff177424 */ /* 0x000fe200078e00ff */
[----:B------:R-:W-:Y:S02]  /*11b30*/  SHF.R.U64 R75, R76, 0x1e, R75 ;  /* 0x0000001e4c4b7819 */ /* 0x000fe4000000124b */
        /* <DEDUP_REMOVED lines=22> */
[C---:B------:R-:W-:Y:S01]  /*11ca0*/  SHF.L.U64.HI R14, R17.reuse, 0x14, R18 ;  /* 0x00000014110e7819 */ /* 0x040fe20000010212 */
[C---:B------:R-:W-:Y:S02]  /*11cb0*/  IMAD.SHL.U32 R15, R17.reuse, 0x100, RZ ;  /* 0x00000100110f7824 */ /* 0x040fe400078e00ff */
[----:B------:R-:W-:-:S03]  /*11cc0*/  IMAD.SHL.U32 R16, R17, 0x100000, RZ ;  /* 0x0010000011107824 */ /* 0x000fc600078e00ff */
[----:B------:R-:W-:Y:S02]  /*11cd0*/  LOP3.LUT R14, R15, 0x3ffffff, R14, 0x48, !PT ;  /* 0x03ffffff0f0e7812 */ /* 0x000fe400078e480e */
[----:B------:R-:W-:Y:S02]  /*11ce0*/  LOP3.LUT R16, R17, 0xfff00000, R16, 0x78, !PT ;  /* 0xfff0000011107812 */ /* 0x000fe400078e7810 */
[----:B------:R-:W-:-:S04]  /*11cf0*/  LOP3.LUT R14, R14, R18, RZ, 0x3c, !PT ;  /* 0x000000120e0e7212 */ /* 0x000fc800078e3cff */
[----:B------:R-:W-:-:S04]  /*11d00*/  SHF.R.U32.HI R15, RZ, 0x2, R14 ;  /* 0x00000002ff0f7819 */ /* 0x000fc8000001160e */
[----:B------:R-:W-:-:S04]  /*11d10*/  LOP3.LUT R15, R15, R16, RZ, 0x3c, !PT ;  /* 0x000000100f0f7212 */ /* 0x000fc800078e3cff */
[C---:B------:R-:W-:Y:S01]  /*11d20*/  SHF.L.U64.HI R17, R15.reuse, 0x18, R14 ;  /* 0x000000180f117819 */ /* 0x040fe2000001020e */
[----:B------:R-:W-:-:S03]  /*11d30*/  IMAD.SHL.U32 R16, R15, 0x1000000, RZ ;  /* 0x010000000f107824 */ /* 0x000fc600078e00ff */
[----:B------:R-:W-:Y:S02]  /*11d40*/  LOP3.LUT R19, R14, 0x3ffffff, R17, 0x78, !PT ;  /* 0x03ffffff0e137812 */ /* 0x000fe400078e7811 */
[----:B------:R-:W-:Y:S01]  /*11d50*/  LOP3.LUT R18, R15, 0xff000000, R16, 0x78, !PT ;  /* 0xff0000000f127812 */ /* 0x000fe200078e7810 */
[----:B------:R-:W-:Y:S06]  /*11d60*/  BRA `(.L_x_140) ;  /* 0x0000004c00ac7947 */ /* 0x000fec0003800000 */
.L_x_147:
        /* <DEDUP_REMOVED lines=14> */
[----:B------:R-:W-:Y:S02]  /*11e50*/  LOP3.LUT R17, R17, R16, RZ, 0x3c, !PT ;  /* 0x0000001011117212 */ /* 0x000fe400078e3cff */
[----:B------:R-:W-:Y:S02]  /*11e60*/  LOP3.LUT R15, R14, R19, R15, 0x96, !PT ;  /* 0x000000130e0f7212 */ /* 0x000fe400078e960f */
[----:B------:R-:W-:-:S02]  /*11e70*/  SHF.R.U32.HI R14, RZ, 0x14, R17 ;  /* 0x00000014ff0e7819 */ /* 0x000fc40000011611 */
        /* <DEDUP_REMOVED lines=15> */
[--C-:B------:R-:W-:Y:S02]  /*11f70*/  SHF.R.U32.HI R16, RZ, 0x16, R17.reuse ;  /* 0x00000016ff107819 */ /* 0x100fe40000011611 */
[C-C-:B------:R-:W-:Y:S02]  /*11f80*/  SHF.R.U64 R15, R18.reuse, 0x1b, R17.reuse ;  /* 0x0000001b120f7819 */ /* 0x140fe40000001211 */
[----:B------:R-:W-:Y:S02]  /*11f90*/  SHF.R.U32.HI R14, RZ, 0x1b, R17 ;  /* 0x0000001bff0e7819 */ /* 0x000fe40000011611 */
[----:B------:R-:W-:Y:S02]  /*11fa0*/  LOP3.LUT R15, R18, R15, R16, 0x96, !PT ;  /* 0x0000000f120f7212 */ /* 0x000fe400078e9610 */
[----:B------:R-:W-:-:S03]  /*11fb0*/  LOP3.LUT R14, R14, R17, RZ, 0x3c, !PT ;  /* 0x000000110e0e7212 */ /* 0x000fc600078e3cff */
[----:B------:R-:W-:Y:S02]  /*11fc0*/  IMAD.MOV.U32 R18, RZ, RZ, R15 ;  /* 0x000000ffff127224 */ /* 0x000fe400078e000f */
[----:B------:R-:W-:Y:S01]  /*11fd0*/  IMAD.MOV.U32 R19, RZ, RZ, R14 ;  /* 0x000000ffff137224 */ /* 0x000fe200078e000e */
[----:B------:R-:W-:Y:S06]  /*11fe0*/  BRA `(.L_x_140) ;  /* 0x0000004c000c7947 */ /* 0x000fec0003800000 */
.L_x_146:
        /* <DEDUP_REMOVED lines=14> */
[C-C-:B------:R-:W-:Y:S02]  /*120d0*/  SHF.R.U64 R17, R14.reuse, 0x18, R21.reuse ;  /* 0x000000180e117819 */ /* 0x140fe40000001215 */
[----:B------:R-:W-:Y:S02]  /*120e0*/  SHF.R.U64 R18, R14, 0xc, R21 ;  /* 0x0000000c0e127819 */ /* 0x000fe40000001215 */
[----:B------:R-:W-:Y:S02]  /*120f0*/  LOP3.LUT R16, R21, R20, R15, 0x96, !PT ;  /* 0x0000001415107212 */ /* 0x000fe400078e960f */
[----:B------:R-:W-:-:S02]  /*12100*/  SHF.R.U32.HI R19, RZ, 0xb, R21 ;  /* 0x0000000bff137819 */ /* 0x000fc40000011615 */
[----:B------:R-:W-:Y:S02]  /*12110*/  LOP3.LUT R17, R14, R18, R17, 0x96, !PT ;  /* 0x000000120e117212 */ /* 0x000fe400078e9611 */
[--C-:B------:R-:W-:Y:S02]  /*12120*/  SHF.R.U32.HI R15, RZ, 0x18, R16.reuse ;  /* 0x00000018ff0f7819 */ /* 0x100fe40000011610 */
[----:B------:R-:W-:Y:S02]  /*12130*/  LOP3.LUT R22, R19, R14, RZ, 0x3c, !PT ;  /* 0x0000000e13167212 */ /* 0x000fe400078e3cff */
[----:B------:R-:W-:Y:S02]  /*12140*/  SHF.R.U64 R17, R17, 0x18, R16 ;  /* 0x0000001811117819 */ /* 0x000fe40000001210 */
[----:B------:R-:W-:Y:S02]  /*12150*/  LOP3.LUT R14, R21, R20, R15, 0x96, !PT ;  /* 0x00000014150e7212 */ /* 0x000fe400078e960f */
[----:B------:R-:W-:-:S02]  /*12160*/  LOP3.LUT R17, R22, R18, R17, 0x96, !PT ;  /* 0x0000001216117212 */ /* 0x000fc400078e9611 */
[--C-:B------:R-:W-:Y:S02]  /*12170*/  SHF.R.U32.HI R18, RZ, 0xc, R14.reuse ;  /* 0x0000000cff127819 */ /* 0x100fe4000001160e */
[----:B------:R-:W-:Y:S02]  /*12180*/  SHF.R.U64 R17, R17, 0xc, R14 ;  /* 0x0000000c11117819 */ /* 0x000fe4000000120e */
        /* <DEDUP_REMOVED lines=13> */
[C-C-:B------:R-:W-:Y:S02]  /*12260*/  SHF.R.U64 R15, R14.reuse, 0x1c, R18.reuse ;  /* 0x0000001c0e0f7819 */ /* 0x140fe40000001212 */
[----:B------:R-:W-:Y:S02]  /*12270*/  SHF.R.U32.HI R17, RZ, 0x1c, R18 ;  /* 0x0000001cff117819 */ /* 0x000fe40000011612 */
[----:B------:R-:W-:Y:S02]  /*12280*/  LOP3.LUT R15, R14, R15, R16, 0x96, !PT ;  /* 0x0000000f0e0f7212 */ /* 0x000fe400078e9610 */
[----:B------:R-:W-:-:S03]  /*12290*/  LOP3.LUT R17, R17, R18, RZ, 0x3c, !PT ;  /* 0x0000001211117212 */ /* 0x000fc600078e3cff */
[C---:B------:R-:W-:Y:S01]  /*122a0*/  IMAD.SHL.U32 R16, R15.reuse, 0x40000000, RZ ;  /* 0x400000000f107824 */ /* 0x040fe200078e00ff */
[----:B------:R-:W-:-:S04]  /*122b0*/  SHF.L.U64.HI R14, R15, 0x1e, R17 ;  /* 0x0000001e0f0e7819 */ /* 0x000fc80000010211 */
[----:B------:R-:W-:Y:S02]  /*122c0*/  LOP3.LUT R14, R17, 0x3ffffff, R14, 0x78, !PT ;  /* 0x03ffffff110e7812 */ /* 0x000fe400078e780e */
[----:B------:R-:W-:Y:S02]  /*122d0*/  LOP3.LUT R16, R15, 0xc0000000, R16, 0x78, !PT ;  /* 0xc00000000f107812 */ /* 0x000fe400078e7810 */
        /* <DEDUP_REMOVED lines=13> */
.L_x_148:
        /* <DEDUP_REMOVED lines=21> */
[----:B------:R-:W-:Y:S01]  /*12500*/  IMAD R15, R15, 0x192dcc81, RZ ;  /* 0x192dcc810f0f7824 */ /* 0x000fe200078e02ff */
[----:B------:R-:W-:-:S05]  /*12510*/  LOP3.LUT R14, R17, R18, R14, 0x96, !PT ;  /* 0x00000012110e7212 */ /* 0x000fca00078e960e */
[C---:B------:R-:W-:Y:S02]  /*12520*/  IMAD R17, R14.reuse, 0x397388d, R15 ;  /* 0x0397388d0e117824 */ /* 0x040fe400078e020f */
[----:B------:R-:W-:-:S04]  /*12530*/  IMAD.WIDE.U32 R14, R14, 0x192dcc81, RZ ;  /* 0x192dcc810e0e7825 */ /* 0x000fc800078e00ff */
[----:B------:R-:W-:-:S05]  /*12540*/  IMAD.IADD R18, R15, 0x1, R17 ;  /* 0x000000010f127824 */ /* 0x000fca00078e0211 */
[----:B------:R-:W-:-:S04]  /*12550*/  LOP3.LUT R18, R18, 0x3ffffff, RZ, 0xc0, !PT ;  /* 0x03ffffff12127812 */ /* 0x000fc800078ec0ff */
[----:B------:R-:W-:-:S04]  /*12560*/  SHF.R.U32.HI R17, RZ, 0x7, R18 ;  /* 0x00000007ff117819 */ /* 0x000fc80000011612 */
[----:B------:R-:W-:-:S04]  /*12570*/  LOP3.LUT R17, R17, R14, RZ, 0x3c, !PT ;  /* 0x0000000e11117212 */ /* 0x000fc800078e3cff */
[C---:B------:R-:W-:Y:S01]  /*12580*/  SHF.L.U32 R14, R17.reuse, 0x6, RZ ;  /* 0x00000006110e7819 */ /* 0x040fe200000006ff */
[C---:B------:R-:W-:Y:S01]  /*12590*/  IMAD.SHL.U32 R16, R17.reuse, 0x80000, RZ ;  /* 0x0008000011107824 */ /* 0x040fe200078e00ff */
[----:B------:R-:W-:-:S04]  /*125a0*/  SHF.L.U64.HI R15, R17, 0x13, R18 ;  /* 0x00000013110f7819 */ /* 0x000fc80000010212 */
[----:B------:R-:W-:Y:S02]  /*125b0*/  LOP3.LUT R15, R18, R15, R14, 0x96, !PT ;  /* 0x0000000f120f7212 */ /* 0x000fe400078e960e */
[----:B------:R-:W-:-:S04]  /*125c0*/  LOP3.LUT R16, R16, R17, RZ, 0x3c, !PT ;  /* 0x0000001110107212 */ /* 0x000fc800078e3cff */
[C---:B------:R-:W-:Y:S01]  /*125d0*/  SHF.L.U64.HI R14, R16.reuse, 0x13, R15 ;  /* 0x00000013100e7819 */ /* 0x040fe2000001020f */
[----:B------:R-:W-:-:S03]  /*125e0*/  IMAD.SHL.U32 R16, R16, 0x80000, RZ ;  /* 0x0008000010107824 */ /* 0x000fc600078e00ff */
        /* <DEDUP_REMOVED lines=17> */
.L_x_145:
[----:B------:R-:W-:-:S13]  /*12700*/  ISETP.GT.AND P0, PT, R13, 0xd, PT ;  /* 0x0000000d0d00780c */ /* 0x000fda0003f04270 */
[----:B------:R-:W-:Y:S05]  /*12710*/  @P0 BRA `(.L_x_149) ;  /* 0x0000000400800947 */ /* 0x000fea0003800000 */
        /* <DEDUP_REMOVED lines=15> */
[--C-:B------:R-:W-:Y:S02]  /*12810*/  LOP3.LUT R16, R14, R17, R18.reuse, 0x96, !PT ;  /* 0x000000110e107212 */ /* 0x100fe400078e9612 */
[--C-:B------:R-:W-:Y:S02]  /*12820*/  SHF.R.U32.HI R17, RZ, 0x10, R18.reuse ;  /* 0x00000010ff117819 */ /* 0x100fe40000011612 */
        /* <DEDUP_REMOVED lines=10> */
[C-C-:B------:R-:W-:Y:S01]  /*128d0*/  SHF.L.U64.HI R14, R19.reuse, 0x1e, R20.reuse ;  /* 0x0000001e130e7819 */ /* 0x140fe20000010214 */
[C---:B------:R-:W-:Y:S01]  /*128e0*/  IMAD.SHL.U32 R18, R19.reuse, 0x2000, RZ ;  /* 0x0000200013127824 */ /* 0x040fe200078e00ff */
[C---:B------:R-:W-:Y:S01]  /*128f0*/  SHF.L.U64.HI R17, R19.reuse, 0xf, R20 ;  /* 0x0000000f13117819 */ /* 0x040fe20000010214 */
[C---:B------:R-:W-:Y:S02]  /*12900*/  IMAD.SHL.U32 R15, R19.reuse, 0x40000000, RZ ;  /* 0x40000000130f7824 */ /* 0x040fe400078e00ff */
[----:B------:R-:W-:Y:S01]  /*12910*/  IMAD.SHL.U32 R16, R19, 0x8000, RZ ;  /* 0x0000800013107824 */ /* 0x000fe200078e00ff */
[----:B------:R-:W-:-:S04]  /*12920*/  LOP3.LUT R17, R17, R18, R14, 0x96, !PT ;  /* 0x0000001211117212 */ /* 0x000fc800078e960e */
[----:B------:R-:W-:Y:S02]  /*12930*/  LOP3.LUT R16, R15, 0xffff8000, R16, 0x48, !PT ;  /* 0xffff80000f107812 */ /* 0x000fe400078e4810 */
[----:B------:R-:W-:Y:S02]  /*12940*/  LOP3.LUT R17, R20, 0x3ffffff, R17, 0x78, !PT ;  /* 0x03ffffff14117812 */ /* 0x000fe400078e7811 */
[----:B------:R-:W-:Y:S02]  /*12950*/  LOP3.LUT R16, R16, R19, RZ, 0x3c, !PT ;  /* 0x0000001310107212 */ /* 0x000fe400078e3cff */
[--C-:B------:R-:W-:Y:S02]  /*12960*/  SHF.R.U32.HI R14, RZ, 0x1e, R17.reuse ;  /* 0x0000001eff0e7819 */ /* 0x100fe40000011611 */
[----:B------:R-:W-:Y:S02]  /*12970*/  SHF.R.U64 R15, R16, 0x1e, R17 ;  /* 0x0000001e100f7819 */ /* 0x000fe40000001211 */
[----:B------:R-:W-:-:S02]  /*12980*/  LOP3.LUT R14, R14, R17, RZ, 0x3c, !PT ;  /* 0x000000110e0e7212 */ /* 0x000fc400078e3cff */
[----:B------:R-:W-:-:S04]  /*12990*/  LOP3.LUT R15, R15, R16, RZ, 0x3c, !PT ;  /* 0x000000100f0f7212 */ /* 0x000fc800078e3cff */
[C---:B------:R-:W-:Y:S01]  /*129a0*/  SHF.L.U64.HI R17, R15.reuse, 0x1c, R14 ;  /* 0x0000001c0f117819 */ /* 0x040fe2000001020e */
[----:B------:R-:W-:-:S03]  /*129b0*/  IMAD.SHL.U32 R16, R15, 0x10000000, RZ ;  /* 0x100000000f107824 */ /* 0x000fc600078e00ff */
[----:B------:R-:W-:Y:S02]  /*129c0*/  LOP3.LUT R19, R14, 0x3ffffff, R17, 0x78, !PT ;  /* 0x03ffffff0e137812 */ /* 0x000fe400078e7811 */
[----:B------:R-:W-:Y:S01]  /*129d0*/  LOP3.LUT R18, R15, 0xf0000000, R16, 0x78, !PT ;  /* 0xf00000000f127812 */ /* 0x000fe200078e7810 */
[----:B------:R-:W-:Y:S06]  /*129e0*/  BRA `(.L_x_140) ;  /* 0x00000040008c7947 */ /* 0x000fec0003800000 */
.L_x_150:
        /* <DEDUP_REMOVED lines=22> */
[----:B------:R-:W-:Y:S02]  /*12b50*/  SHF.R.U32.HI R17, RZ, 0xa, R19 ;  /* 0x0000000aff117819 */ /* 0x000fe40000011613 */
        /* <DEDUP_REMOVED lines=21> */
[C---:B------:R-:W-:Y:S01]  /*12cb0*/  SHF.L.U64.HI R17, R15.reuse, 0x13, R14 ;  /* 0x000000130f117819 */ /* 0x040fe2000001020e */
[C---:B------:R-:W-:Y:S02]  /*12cc0*/  IMAD.SHL.U32 R18, R15.reuse, 0x40, RZ ;  /* 0x000000400f127824 */ /* 0x040fe400078e00ff */
[----:B------:R-:W-:-:S03]  /*12cd0*/  IMAD.SHL.U32 R16, R15, 0x80000, RZ ;  /* 0x000800000f107824 */ /* 0x000fc600078e00ff */
[----:B------:R-:W-:Y:S02]  /*12ce0*/  LOP3.LUT R17, R18, 0x3ffffff, R17, 0x48, !PT ;  /* 0x03ffffff12117812 */ /* 0x000fe400078e4811 */
[----:B------:R-:W-:Y:S02]  /*12cf0*/  LOP3.LUT R18, R15, 0xfff80000, R16, 0x78, !PT ;  /* 0xfff800000f127812 */ /* 0x000fe400078e7810 */
[----:B------:R-:W-:Y:S01]  /*12d00*/  LOP3.LUT R19, R17, R14, RZ, 0x3c, !PT ;  /* 0x0000000e11137212 */ /* 0x000fe200078e3cff */
[----:B------:R-:W-:Y:S06]  /*12d10*/  BRA `(.L_x_140) ;  /* 0x0000003c00c07947 */ /* 0x000fec0003800000 */
.L_x_149:
[----:B------:R-:W-:-:S13]  /*12d20*/  ISETP.NE.AND P0, PT, R13, 0xe, PT ;  /* 0x0000000e0d00780c */ /* 0x000fda0003f05270 */
[----:B------:R-:W-:Y:S05]  /*12d30*/  @!P0 BRA `(.L_x_151) ;  /* 0x0000000000b48947 */ /* 0x000fea0003800000 */
[--C-:B------:R-:W-:Y:S01]  /*12d40*/  SHF.R.U32.HI R16, RZ, 0x1c, R75.reuse ;  /* 0x0000001cff107819 */ /* 0x100fe2000001164b */
[----:B------:R-:W-:Y:S01]  /*12d50*/  HFMA2 R23, -RZ, RZ, 0, 2.086162567138671875e-06 ;  /* 0x00000023ff177431 */ /* 0x000fe200000001ff */
        /* <DEDUP_REMOVED lines=25> */
[C-C-:B------:R-:W-:Y:S02]  /*12ef0*/  SHF.R.U64 R15, R14.reuse, 0x10, R19.reuse ;  /* 0x000000100e0f7819 */ /* 0x140fe40000001213 */
[--C-:B------:R-:W-:Y:S02]  /*12f00*/  SHF.R.U32.HI R16, RZ, 0x10, R19.reuse ;  /* 0x00000010ff107819 */ /* 0x100fe40000011613 */
        /* <DEDUP_REMOVED lines=16> */
.L_x_151:
        /* <DEDUP_REMOVED lines=9> */
[C-C-:B------:R-:W-:Y:S02]  /*130a0*/  SHF.R.U64 R18, R14.reuse, 0x1f, R19.reuse ;  /* 0x0000001f0e127819 */ /* 0x140fe40000001213 */
[--C-:B------:R-:W-:Y:S02]  /*130b0*/  SHF.R.U32.HI R16, RZ, 0xe, R19.reuse ;  /* 0x0000000eff107819 */ /* 0x100fe40000011613 */
[--C-:B------:R-:W-:Y:S02]  /*130c0*/  SHF.R.U64 R17, R14, 0x1c, R19.reuse ;  /* 0x0000001c0e117819 */ /* 0x100fe40000001213 */
[--C-:B------:R-:W-:Y:S02]  /*130d0*/  SHF.R.U32.HI R20, RZ, 0x1f, R19.reuse ;  /* 0x0000001fff147819 */ /* 0x100fe40000011613 */
[----:B------:R-:W-:Y:S02]  /*130e0*/  SHF.R.U32.HI R15, RZ, 0x1c, R19 ;  /* 0x0000001cff0f7819 */ /* 0x000fe40000011613 */
[----:B------:R-:W-:-:S02]  /*130f0*/  LOP3.LUT R17, R17, R16, R18, 0x96, !PT ;  /* 0x0000001011117212 */ /* 0x000fc400078e9612 */
[----:B------:R-:W-:Y:S02]  /*13100*/  SHF.R.U32.HI R16, RZ, 0x18, R19 ;  /* 0x00000018ff107819 */ /* 0x000fe40000011613 */
[----:B------:R-:W-:Y:S02]  /*13110*/  LOP3.LUT R15, R21, R20, R15, 0x96, !PT ;  /* 0x00000014150f7212 */ /* 0x000fe400078e960f */
[----:B------:R-:W-:-:S03]  /*13120*/  LOP3.LUT R14, R14, R17, R16, 0x96, !PT ;  /* 0x000000110e0e7212 */ /* 0x000fc600078e9610 */
[----:B------:R-:W-:-:S04]  /*13130*/  IMAD R15, R15, -0x42f5839f, RZ ;  /* 0xbd0a7c610f0f7824 */ /* 0x000fc800078e02ff */
[C---:B------:R-:W-:Y:S02]  /*13140*/  IMAD R17, R14.reuse, 0x2b47151, R15 ;  /* 0x02b471510e117824 */ /* 0x040fe400078e020f */
[----:B------:R-:W-:-:S04]  /*13150*/  IMAD.WIDE.U32 R14, R14, -0x42f5839f, RZ ;  /* 0xbd0a7c610e0e7825 */ /* 0x000fc800078e00ff */
[----:B------:R-:W-:-:S05]  /*13160*/  IMAD.IADD R17, R15, 0x1, R17 ;  /* 0x000000010f117824 */ /* 0x000fca00078e0211 */
[----:B------:R-:W-:-:S04]  /*13170*/  LOP3.LUT R17, R17, 0x3ffffff, RZ, 0xc0, !PT ;  /* 0x03ffffff11117812 */ /* 0x000fc800078ec0ff */
[--C-:B------:R-:W-:Y:S02]  /*13180*/  SHF.R.U32.HI R20, RZ, 0x14, R17.reuse ;  /* 0x00000014ff147819 */ /* 0x100fe40000011611 */
[----:B------:R-:W-:-:S04]  /*13190*/  SHF.R.U64 R15, R14, 0x1a, R17 ;  /* 0x0000001a0e0f7819 */ /* 0x000fc80000001211 */
[----:B------:R-:W-:Y:S02]  /*131a0*/  LOP3.LUT R20, R14, R15, R20, 0x96, !PT ;  /* 0x0000000f0e147212 */ /* 0x000fe400078e9614 */
[----:B------:R-:W-:Y:S02]  /*131b0*/  SHF.R.U32.HI R14, RZ, 0x1a, R17 ;  /* 0x0000001aff0e7819 */ /* 0x000fe40000011611 */
[----:B------:R-:W-:-:S04]  /*131c0*/  LOP3.LUT R19, R20, 0x3ffffff, RZ, 0xc0, !PT ;  /* 0x03ffffff14137812 */ /* 0x000fc800078ec0ff */
[----:B------:R-:W-:-:S04]  /*131d0*/  LOP3.LUT R19, R19, R14, R17, 0x96, !PT ;  /* 0x0000000e13137212 */ /* 0x000fc800078e9611 */
[--C-:B------:R-:W-:Y:S02]  /*131e0*/  SHF.R.U32.HI R18, RZ, 0xd, R19.reuse ;  /* 0x0000000dff127819 */ /* 0x100fe40000011613 */
[C-C-:B------:R-:W-:Y:S02]  /*131f0*/  SHF.R.U64 R16, R20.reuse, 0x1e, R19.reuse ;  /* 0x0000001e14107819 */ /* 0x140fe40000001213 */
[--C-:B------:R-:W-:Y:S02]  /*13200*/  SHF.R.U64 R15, R20, 0xf, R19.reuse ;  /* 0x0000000f140f7819 */ /* 0x100fe40000001213 */
[--C-:B------:R-:W-:Y:S02]  /*13210*/  SHF.R.U32.HI R17, RZ, 0x1e, R19.reuse ;  /* 0x0000001eff117819 */ /* 0x100fe40000011613 */
[----:B------:R-:W-:Y:S02]  /*13220*/  SHF.R.U32.HI R14, RZ, 0xf, R19 ;  /* 0x0000000fff0e7819 */ /* 0x000fe40000011613 */
[----:B------:R-:W-:-:S02]  /*13230*/  LOP3.LUT R15, R15, R16, R18, 0x96, !PT ;  /* 0x000000100f0f7212 */ /* 0x000fc400078e9612 */
[----:B------:R-:W-:Y:S02]  /*13240*/  LOP3.LUT R14, R19, R17, R14, 0x96, !PT ;  /* 0x00000011130e7212 */ /* 0x000fe400078e960e */
[----:B------:R-:W-:-:S03]  /*13250*/  LOP3.LUT R15, R15, R20, RZ, 0x3c, !PT ;  /* 0x000000140f0f7212 */ /* 0x000fc600078e3cff */
[----:B------:R-:W-:Y:S02]  /*13260*/  IMAD.MOV.U32 R19, RZ, RZ, R14 ;  /* 0x000000ffff137224 */ /* 0x000fe400078e000e */
[----:B------:R-:W-:Y:S01]  /*13270*/  IMAD.MOV.U32 R18, RZ, RZ, R15 ;  /* 0x000000ffff127224 */ /* 0x000fe200078e000f */
[----:B------:R-:W-:Y:S06]  /*13280*/  BRA `(.L_x_140) ;  /* 0x0000003800647947 */ /* 0x000fec0003800000 */
.L_x_135:
[----:B------:R-:W-:-:S13]  /*13290*/  ISETP.GT.AND P0, PT, R13, 0x17, PT ;  /* 0x000000170d00780c */ /* 0x000fda0003f04270 */
[----:B------:R-:W-:Y:S05]  /*132a0*/  @P0 BRA `(.L_x_152) ;  /* 0x0000001c00300947 */ /* 0x000fea0003800000 */
[----:B------:R-:W-:-:S13]  /*132b0*/  ISETP.GT.AND P0, PT, R13, 0x13, PT ;  /* 0x000000130d00780c */ /* 0x000fda0003f04270 */
[----:B------:R-:W-:Y:S05]  /*132c0*/  @P0 BRA `(.L_x_153) ;  /* 0x0000000c00a00947 */ /* 0x000fea0003800000 */
[----:B------:R-:W-:-:S13]  /*132d0*/  ISETP.GT.AND P0, PT, R13, 0x11, PT ;  /* 0x000000110d00780c */ /* 0x000fda0003f04270 */
[----:B------:R-:W-:Y:S05]  /*132e0*/  @P0 BRA `(.L_x_154) ;  /* 0x0000000400980947 */ /* 0x000fea0003800000 */
[----:B------:R-:W-:-:S13]  /*132f0*/  ISETP.NE.AND P0, PT, R13, 0x10, PT ;  /* 0x000000100d00780c */ /* 0x000fda0003f05270 */
[----:B------:R-:W-:Y:S05]  /*13300*/  @!P0 BRA `(.L_x_155) ;  /* 0x0000000000c48947 */ /* 0x000fea0003800000 */
[----:B------:R-:W-:Y:S01]  /*13310*/  SHF.R.U32.HI R75, RZ, 0x9, R75 ;  /* 0x00000009ff4b7819 */ /* 0x000fe2000001164b */
[----:B------:R-:W-:Y:S02]  /*13320*/  IMAD R15, R15, 0x5ab11cc1, RZ ;  /* 0x5ab11cc10f0f7824 */ /* 0x000fe400078e02ff */
[----:B------:R-:W-:Y:S01]  /*13330*/  IMAD.MOV.U32 R23, RZ, RZ, 0x2d ;  /* 0x0000002dff177424 */ /* 0x000fe200078e00ff */
[----:B------:R-:W-:-:S05]  /*13340*/  LOP3.LUT R14, R14, R75, RZ, 0x3c, !PT ;  /* 0x0000004b0e0e7212 */ /* 0x000fca00078e3cff */
[C---:B------:R-:W-:Y:S02]  /*13350*/  IMAD R21, R14.reuse, 0x21a8aeb, R15 ;  /* 0x021a8aeb0e157824 */ /* 0x040fe400078e020f */
[----:B------:R-:W-:-:S04]  /*13360*/  IMAD.WIDE.U32 R14, R14, 0x5ab11cc1, RZ ;  /* 0x5ab11cc10e0e7825 */ /* 0x000fc800078e00ff */
[----:B------:R-:W-:-:S05]  /*13370*/  IMAD.IADD R21, R15, 0x1, R21 ;  /* 0x000000010f157824 */ /* 0x000fca00078e0215 */
[----:B------:R-:W-:-:S04]  /*13380*/  LOP3.LUT R21, R21, 0x3ffffff, RZ, 0xc0, !PT ;  /* 0x03ffffff15157812 */ /* 0x000fc800078ec0ff */
[--C-:B------:R-:W-:Y:S02]  /*13390*/  SHF.R.U32.HI R17, RZ, 0xd, R21.reuse ;  /* 0x0000000dff117819 */ /* 0x100fe40000011615 */
[C-C-:B------:R-:W-:Y:S02]  /*133a0*/  SHF.R.U64 R18, R14.reuse, 0x1e, R21.reuse ;  /* 0x0000001e0e127819 */ /* 0x140fe40000001215 */
[--C-:B------:R-:W-:Y:S02]  /*133b0*/  SHF.R.U64 R15, R14, 0xf, R21.reuse ;  /* 0x0000000f0e0f7819 */ /* 0x100fe40000001215 */
[--C-:B------:R-:W-:Y:S02]  /*133c0*/  SHF.R.U32.HI R19, RZ, 0x1e, R21.reuse ;  /* 0x0000001eff137819 */ /* 0x100fe40000011615 */
[----:B------:R-:W-:Y:S02]  /*133d0*/  SHF.R.U32.HI R16, RZ, 0xf, R21 ;  /* 0x0000000fff107819 */ /* 0x000fe40000011615 */
[----:B------:R-:W-:-:S02]  /*133e0*/  LOP3.LUT R15, R15, R18, R17, 0x96, !PT ;  /* 0x000000120f0f7212 */ /* 0x000fc400078e9611 */
[----:B------:R-:W-:Y:S02]  /*133f0*/  SHF.R.U32.HI R17, RZ, 0xc, R21 ;  /* 0x0000000cff117819 */ /* 0x000fe40000011615 */
[----:B------:R-:W-:Y:S02]  /*13400*/  LOP3.LUT R16, R21, R19, R16, 0x96, !PT ;  /* 0x0000001315107212 */ /* 0x000fe400078e9610 */
[----:B------:R-:W-:Y:S02]  /*13410*/  LOP3.LUT R15, R14, R15, R17, 0x96, !PT ;  /* 0x0000000f0e0f7212 */ /* 0x000fe400078e9611 */
[----:B------:R-:W-:-:S04]  /*13420*/  SHF.R.U32.HI R14, RZ, 0x1, R16 ;  /* 0x00000001ff0e7819 */ /* 0x000fc80000011610 */
[----:B------:R-:W-:Y:S01]  /*13430*/  LOP3.LUT R14, R14, R15, RZ, 0x3c, !PT ;  /* 0x0000000f0e0e7212 */ /* 0x000fe200078e3cff */
[----:B------:R-:W-:-:S04]  /*13440*/  IMAD R15, R16, 0x4120c7c1, RZ ;  /* 0x4120c7c1100f7824 */ /* 0x000fc800078e02ff */
[C---:B------:R-:W-:Y:S02]  /*13450*/  IMAD R17, R14.reuse, 0x26923bf, R15 ;  /* 0x026923bf0e117824 */ /* 0x040fe400078e020f */
[----:B------:R-:W-:-:S04]  /*13460*/  IMAD.WIDE.U32 R14, R14, 0x4120c7c1, RZ ;  /* 0x4120c7c10e0e7825 */ /* 0x000fc800078e00ff */
[----:B------:R-:W-:-:S05]  /*13470*/  IMAD.IADD R17, R15, 0x1, R17 ;  /* 0x000000010f117824 */ /* 0x000fca00078e0211 */
[----:B------:R-:W-:-:S04]  /*13480*/  LOP3.LUT R17, R17, 0x3ffffff, RZ, 0xc0, !PT ;  /* 0x03ffffff11117812 */ /* 0x000fc800078ec0ff */
[--C-:B------:R-:W-:Y:S02]  /*13490*/  SHF.R.U64 R15, R14, 0x1d, R17.reuse ;  /* 0x0000001d0e0f7819 */ /* 0x100fe40000001211 */
[----:B------:R-:W-:Y:S02]  /*134a0*/  SHF.R.U32.HI R16, RZ, 0x1d, R17 ;  /* 0x0000001dff107819 */ /* 0x000fe40000011611 */
[----:B------:R-:W-:Y:S02]  /*134b0*/  LOP3.LUT R15, R15, R14, RZ, 0x3c, !PT ;  /* 0x0000000e0f0f7212 */ /* 0x000fe400078e3cff */
[----:B------:R-:W-:-:S03]  /*134c0*/  LOP3.LUT R14, R16, R17, RZ, 0x3c, !PT ;  /* 0x00000011100e7212 */ /* 0x000fc600078e3cff */
[C---:B------:R-:W-:Y:S01]  /*134d0*/  IMAD.SHL.U32 R18, R15.reuse, 0x20000000, RZ ;  /* 0x200000000f127824 */ /* 0x040fe200078e00ff */
[----:B------:R-:W-:-:S04]  /*134e0*/  SHF.L.U64.HI R19, R15, 0x1d, R14 ;  /* 0x0000001d0f137819 */ /* 0x000fc8000001020e */
[----:B------:R-:W-:Y:S02]  /*134f0*/  LOP3.LUT R19, R14, 0x3ffffff, R19, 0x78, !PT ;  /* 0x03ffffff0e137812 */ /* 0x000fe400078e7813 */
[----:B------:R-:W-:Y:S02]  /*13500*/  LOP3.LUT R18, R15, 0xe0000000, R18, 0x78, !PT ;  /* 0xe00000000f127812 */ /* 0x000fe400078e7812 */
[--C-:B------:R-:W-:Y:S02]  /*13510*/  SHF.R.U32.HI R14, RZ, 0x1a, R19.reuse ;  /* 0x0000001aff0e7819 */ /* 0x100fe40000011613 */
[C-C-:B------:R-:W-:Y:S02]  /*13520*/  SHF.R.U64 R15, R18.reuse, 0x1a, R19.reuse ;  /* 0x0000001a120f7819 */ /* 0x140fe40000001213 */
[--C-:B------:R-:W-:Y:S02]  /*13530*/  SHF.R.U64 R16, R18, 0xd, R19.reuse ;  /* 0x0000000d12107819 */ /* 0x100fe40000001213 */
[----:B------:R-:W-:-:S02]  /*13540*/  SHF.R.U32.HI R17, RZ, 0xd, R19 ;  /* 0x0000000dff117819 */ /* 0x000fc40000011613 */
[----:B------:R-:W-:Y:S02]  /*13550*/  LOP3.LUT R15, R18, R16, R15, 0x96, !PT ;  /* 0x00000010120f7212 */ /* 0x000fe400078e960f */
[----:B------:R-:W-:-:S04]  /*13560*/  LOP3.LUT R14, R19, R17, R14, 0x96, !PT ;  /* 0x00000011130e7212 */ /* 0x000fc800078e960e */
[--C-:B------:R-:W-:Y:S02]  /*13570*/  SHF.R.U64 R15, R15, 0x1a, R14.reuse ;  /* 0x0000001a0f0f7819 */ /* 0x100fe4000000120e */
[----:B------:R-:W-:Y:S02]  /*13580*/  SHF.R.U32.HI R14, RZ, 0x1a, R14 ;  /* 0x0000001aff0e7819 */ /* 0x000fe4000001160e */
[----:B------:R-:W-:Y:S02]  /*13590*/  LOP3.LUT R15, R18, R16, R15, 0x96, !PT ;  /* 0x00000010120f7212 */ /* 0x000fe400078e960f */
[----:B------:R-:W-:-:S04]  /*135a0*/  LOP3.LUT R14, R19, R17, R14, 0x96, !PT ;  /* 0x00000011130e7212 */ /* 0x000fc800078e960e */
[--C-:B------:R-:W-:Y:S02]  /*135b0*/  SHF.R.U64 R15, R15, 0xd, R14.reuse ;  /* 0x0000000d0f0f7819 */ /* 0x100fe4000000120e */
[----:B------:R-:W-:Y:S02]  /*135c0*/  SHF.R.U32.HI R14, RZ, 0xd, R14 ;  /* 0x0000000dff0e7819 */ /* 0x000fe4000001160e */
[----:B------:R-:W-:Y:S02]  /*135d0*/  LOP3.LUT R15, R15, R18, RZ, 0x3c, !PT ;  /* 0x000000120f0f7212 */ /* 0x000fe400078e3cff */
[----:B------:R-:W-:-:S03]  /*135e0*/  LOP3.LUT R14, R14, R19, RZ, 0x3c, !PT ;  /* 0x000000130e0e7212 */ /* 0x000fc600078e3cff */
[----:B------:R-:W-:Y:S02]  /*135f0*/  IMAD.MOV.U32 R18, RZ, RZ, R15 ;  /* 0x000000ffff127224 */ /* 0x000fe400078e000f */
[----:B------:R-:W-:Y:S01]  /*13600*/  IMAD.MOV.U32 R19, RZ, RZ, R14 ;  /* 0x000000ffff137224 */ /* 0x000fe200078e000e */
[----:B------:R-:W-:Y:S06]  /*13610*/  BRA `(.L_x_140) ;  /* 0x0000003400807947 */ /* 0x000fec0003800000 */
.L_x_155:
[----:B------:R-:W-:Y:S01]  /*13620*/  SHF.R.U32.HI R75, RZ, 0x3, R75 ;  /* 0x00000003ff4b7819 */ /* 0x000fe2000001164b */
[----:B------:R-:W-:Y:S02]  /*13630*/  IMAD R15, R15, -0x212161f, RZ ;  /* 0xfdede9e10f0f7824 */ /* 0x000fe400078e02ff */
[----:B------:R-:W-:Y:S01]  /*13640*/  IMAD.MOV.U32 R23, RZ, RZ, 0x23 ;  /* 0x00000023ff177424 */ /* 0x000fe200078e00ff */
[----:B------:R-:W-:-:S05]  /*13650*/  LOP3.LUT R14, R14, R75, RZ, 0x3c, !PT ;  /* 0x0000004b0e0e7212 */ /* 0x000fca00078e3cff */
[C---:B------:R-:W-:Y:S02]  /*13660*/  IMAD R19, R14.reuse, 0x2efb706, R15 ;  /* 0x02efb7060e137824 */ /* 0x040fe400078e020f */
[----:B------:R-:W-:-:S04]  /*13670*/  IMAD.WIDE.U32 R14, R14, -0x212161f, RZ ;  /* 0xfdede9e10e0e7825 */ /* 0x000fc800078e00ff */
        /* <DEDUP_REMOVED lines=17> */
[C-C-:B------:R-:W-:Y:S02]  /*13790*/  SHF.R.U64 R15, R14.reuse, 0x12, R21.reuse ;  /* 0x000000120e0f7819 */ /* 0x140fe40000001215 */
[C-C-:B------:R-:W-:Y:S02]  /*137a0*/  SHF.R.U64 R17, R14.reuse, 0x9, R21.reuse ;  /* 0x000000090e117819 */ /* 0x140fe40000001215 */
[--C-:B------:R-:W-:Y:S02]  /*137b0*/  SHF.R.U32.HI R16, RZ, 0x12, R21.reuse ;  /* 0x00000012ff107819 */ /* 0x100fe40000011615 */
[----:B------:R-:W-:Y:S02]  /*137c0*/  SHF.R.U32.HI R19, RZ, 0x9, R21 ;  /* 0x00000009ff137819 */ /* 0x000fe40000011615 */
        /* <DEDUP_REMOVED lines=8> */
[----:B------:R-:W-:Y:S02]  /*13850*/  LOP3.LUT R15, R14, R17, R15, 0x96, !PT ;  /* 0x000000110e0f7212 */ /* 0x000fe400078e960f */
[----:B------:R-:W-:-:S04]  /*13860*/  LOP3.LUT R16, R21, R19, R16, 0x96, !PT ;  /* 0x0000001315107212 */ /* 0x000fc800078e9610 */
        /* <DEDUP_REMOVED lines=14> */
.L_x_154:
[----:B------:R-:W-:-:S13]  /*13950*/  ISETP.NE.AND P0, PT, R13, 0x12, PT ;  /* 0x000000120d00780c */ /* 0x000fda0003f05270 */
[----:B------:R-:W-:Y:S05]  /*13960*/  @!P0 BRA `(.L_x_156) ;  /* 0x0000000400388947 */ /* 0x000fea0003800000 */
[C---:B------:R-:W-:Y:S01]  /*13970*/  SHF.L.U64.HI R16, R21.reuse, 0xb, R20 ;  /* 0x0000000b15107819 */ /* 0x040fe20000010214 */
[----:B------:R-:W-:Y:S01]  /*13980*/  IMAD.SHL.U32 R17, R21, 0x800, RZ ;  /* 0x0000080015117824 */ /* 0x000fe200078e00ff */
[----:B------:R-:W-:Y:S02]  /*13990*/  SHF.R.U32.HI R18, RZ, 0xf, R15 ;  /* 0x0000000fff127819 */ /* 0x000fe4000001160f */
[----:B------:R-:W-:Y:S02]  /*139a0*/  LOP3.LUT R75, R75, R16, RZ, 0x3c, !PT ;  /* 0x000000104b4b7212 */ /* 0x000fe400078e3cff */
[----:B------:R-:W-:Y:S02]  /*139b0*/  LOP3.LUT R16, R76, R17, RZ, 0x3c, !PT ;  /* 0x000000114c107212 */ /* 0x000fe400078e3cff */
[--C-:B------:R-:W-:Y:S02]  /*139c0*/  SHF.R.U32.HI R19, RZ, 0x1e, R75.reuse ;  /* 0x0000001eff137819 */ /* 0x100fe4000001164b */
[----:B------:R-:W-:-:S02]  /*139d0*/  SHF.R.U64 R16, R16, 0x1e, R75 ;  /* 0x0000001e10107819 */ /* 0x000fc4000000124b */
[C---:B------:R-:W-:Y:S02]  /*139e0*/  SHF.R.U64 R17, R14.reuse, 0xf, R15 ;  /* 0x0000000f0e117819 */ /* 0x040fe4000000120f */
[----:B------:R-:W-:Y:S02]  /*139f0*/  LOP3.LUT R18, R15, R18, R19, 0x96, !PT ;  /* 0x000000120f127212 */ /* 0x000fe400078e9613 */
[----:B------:R-:W-:Y:S02]  /*13a00*/  LOP3.LUT R17, R14, R17, R16, 0x96, !PT ;  /* 0x000000110e117212 */ /* 0x000fe400078e9610 */
[--C-:B------:R-:W-:Y:S02]  /*13a10*/  SHF.R.U32.HI R16, RZ, 0xf, R18.reuse ;  /* 0x0000000fff107819 */ /* 0x100fe40000011612 */
[----:B------:R-:W-:Y:S02]  /*13a20*/  SHF.R.U64 R17, R17, 0xf, R18 ;  /* 0x0000000f11117819 */ /* 0x000fe40000001212 */
[----:B------:R-:W-:-:S02]  /*13a30*/  LOP3.LUT R15, R16, R15, RZ, 0x3c, !PT ;  /* 0x0000000f100f7212 */ /* 0x000fc400078e3cff */
        /* <DEDUP_REMOVED lines=9> */
[C---:B------:R-:W-:Y:S02]  /*13ad0*/  SHF.R.U64 R15, R14.reuse, 0xb, R21 ;  /* 0x0000000b0e0f7819 */ /* 0x040fe40000001215 */
[----:B------:R-:W-:Y:S02]  /*13ae0*/  LOP3.LUT R16, R21, R19, R16, 0x96, !PT ;  /* 0x0000001315107212 */ /* 0x000fe400078e9610 */
[----:B------:R-:W-:-:S02]  /*13af0*/  LOP3.LUT R17, R14, R15, R17, 0x96, !PT ;  /* 0x0000000f0e117212 */ /* 0x000fc400078e9611 */
[--C-:B------:R-:W-:Y:S02]  /*13b00*/  SHF.R.U32.HI R18, RZ, 0x16, R16.reuse ;  /* 0x00000016ff127819 */ /* 0x100fe40000011610 */
[----:B------:R-:W-:Y:S02]  /*13b10*/  SHF.R.U64 R17, R17, 0x16, R16 ;  /* 0x0000001611117819 */ /* 0x000fe40000001210 */
[----:B------:R-:W-:Y:S02]  /*13b20*/  LOP3.LUT R18, R21, R19, R18, 0x96, !PT ;  /* 0x0000001315127212 */ /* 0x000fe400078e9612 */
[----:B------:R-:W-:Y:S02]  /*13b30*/  LOP3.LUT R17, R14, R15, R17, 0x96, !PT ;  /* 0x0000000f0e117212 */ /* 0x000fe400078e9611 */
[----:B------:R-:W-:Y:S02]  /*13b40*/  SHF.R.U32.HI R16, RZ, 0x16, R18 ;  /* 0x00000016ff107819 */ /* 0x000fe40000011612 */
[----:B------:R-:W-:-:S02]  /*13b50*/  SHF.R.U32.HI R20, RZ, 0x11, R21 ;  /* 0x00000011ff147819 */ /* 0x000fc40000011615 */
[----:B------:R-:W-:Y:S02]  /*13b60*/  SHF.R.U64 R17, R17, 0x16, R18 ;  /* 0x0000001611117819 */ /* 0x000fe40000001212 */
[----:B------:R-:W-:Y:S02]  /*13b70*/  LOP3.LUT R16, R21, R16, R19, 0x96, !PT ;  /* 0x0000001015107212 */ /* 0x000fe400078e9613 */
[----:B------:R-:W-:Y:S02]  /*13b80*/  LOP3.LUT R17, R15, R20, R17, 0x96, !PT ;  /* 0x000000140f117212 */ /* 0x000fe400078e9611 */
[----:B------:R-:W-:-:S04]  /*13b90*/  SHF.R.U32.HI R15, RZ, 0x2, R16 ;  /* 0x00000002ff0f7819 */ /* 0x000fc80000011610 */
[----:B------:R-:W-:Y:S01]  /*13ba0*/  LOP3.LUT R14, R15, R17, R14, 0x96, !PT ;  /* 0x000000110f0e7212 */ /* 0x000fe200078e960e */
[----:B------:R-:W-:-:S04]  /*13bb0*/  IMAD R15, R16, -0x3ab2ba1f, RZ ;  /* 0xc54d45e1100f7824 */ /* 0x000fc800078e02ff */
[C---:B------:R-:W-:Y:S02]  /*13bc0*/  IMAD R23, R14.reuse, 0x201dedf, R15 ;  /* 0x0201dedf0e177824 */ /* 0x040fe400078e020f */
[----:B------:R-:W-:-:S04]  /*13bd0*/  IMAD.WIDE.U32 R14, R14, -0x3ab2ba1f, RZ ;  /* 0xc54d45e10e0e7825 */ /* 0x000fc800078e00ff */
[----:B------:R-:W-:-:S05]  /*13be0*/  IMAD.IADD R23, R15, 0x1, R23 ;  /* 0x000000010f177824 */ /* 0x000fca00078e0217 */
[----:B------:R-:W-:-:S04]  /*13bf0*/  LOP3.LUT R23, R23, 0x3ffffff, RZ, 0xc0, !PT ;  /* 0x03ffffff17177812 */ /* 0x000fc800078ec0ff */
[----:B------:R-:W-:-:S04]  /*13c00*/  SHF.R.U32.HI R15, RZ, 0x12, R23 ;  /* 0x00000012ff0f7819 */ /* 0x000fc80000011617 */
[----:B------:R-:W-:-:S04]  /*13c10*/  LOP3.LUT R18, R15, R14, RZ, 0x3c, !PT ;  /* 0x0000000e0f127212 */ /* 0x000fc800078e3cff */
[C---:B------:R-:W-:Y:S01]  /*13c20*/  SHF.L.U32 R19, R18.reuse, 0x8, RZ ;  /* 0x0000000812137819 */ /* 0x040fe200000006ff */
[C---:B------:R-:W-:Y:S01]  /*13c30*/  IMAD.U32 R14, R18.reuse, 0x10000, RZ ;  /* 0x00010000120e7824 */ /* 0x040fe200078e00ff */
[C-C-:B------:R-:W-:Y:S02]  /*13c40*/  SHF.L.U64.HI R16, R18.reuse, 0x10, R23.reuse ;  /* 0x0000001012107819 */ /* 0x140fe40000010217 */
[C---:B------:R-:W-:Y:S02]  /*13c50*/  SHF.L.U64.HI R21, R18.reuse, 0x8, R23 ;  /* 0x0000000812157819 */ /* 0x040fe40000010217 */
[----:B------:R-:W-:Y:S02]  /*13c60*/  LOP3.LUT R14, R18, R19, R14, 0x96, !PT ;  /* 0x00000013120e7212 */ /* 0x000fe400078e960e */
[----:B------:R-:W-:-:S03]  /*13c70*/  LOP3.LUT R17, R23, R21, R16, 0x96, !PT ;  /* 0x0000001517117212 */ /* 0x000fc600078e9610 */
[C---:B------:R-:W-:Y:S01]  /*13c80*/  IMAD.U32 R15, R14.reuse, 0x10000, RZ ;  /* 0x000100000e0f7824 */ /* 0x040fe200078e00ff */
[----:B------:R-:W-:-:S04]  /*13c90*/  SHF.L.U64.HI R14, R14, 0x10, R17 ;  /* 0x000000100e0e7819 */ /* 0x000fc80000010211 */
[----:B------:R-:W-:Y:S02]  /*13ca0*/  LOP3.LUT R15, R18, R19, R15, 0x96, !PT ;  /* 0x00000013120f7212 */ /* 0x000fe400078e960f */
[----:B------:R-:W-:-:S03]  /*13cb0*/  LOP3.LUT R14, R23, R21, R14, 0x96, !PT ;  /* 0x00000015170e7212 */ /* 0x000fc600078e960e */
[C---:B------:R-:W-:Y:S01]  /*13cc0*/  IMAD.U32 R16, R15.reuse, 0x10000, RZ ;  /* 0x000100000f107824 */ /* 0x040fe200078e00ff */
[----:B------:R-:W-:-:S04]  /*13cd0*/  SHF.L.U64.HI R15, R15, 0x10, R14 ;  /* 0x000000100f0f7819 */ /* 0x000fc8000001020e */
[----:B------:R-:W-:Y:S02]  /*13ce0*/  LOP3.LUT R16, R18, R19, R16, 0x96, !PT ;  /* 0x0000001312107212 */ /* 0x000fe400078e9610 */
[----:B------:R-:W-:-:S04]  /*13cf0*/  LOP3.LUT R15, R23, R21, R15, 0x96, !PT ;  /* 0x00000015170f7212 */ /* 0x000fc800078e960f */
[C---:B------:R-:W-:Y:S01]  /*13d00*/  SHF.L.U64.HI R14, R16.reuse, 0x10, R15 ;  /* 0x00000010100e7819 */ /* 0x040fe2000001020f */
[----:B------:R-:W-:-:S03]  /*13d10*/  IMAD.U32 R16, R16, 0x10000, RZ ;  /* 0x0001000010107824 */ /* 0x000fc600078e00ff */
[----:B------:R-:W-:Y:S02]  /*13d20*/  LOP3.LUT R14, R14, 0x3ffffff, R21, 0x48, !PT ;  /* 0x03ffffff0e0e7812 */ /* 0x000fe400078e4815 */
[----:B------:R-:W-:Y:S02]  /*13d30*/  LOP3.LUT R16, R16, 0xffffff00, R19, 0x48, !PT ;  /* 0xffffff0010107812 */ /* 0x000fe400078e4813 */
[----:B------:R-:W-:Y:S01]  /*13d40*/  LOP3.LUT R14, R14, R23, RZ, 0x3c, !PT ;  /* 0x000000170e0e7212 */ /* 0x000fe200078e3cff */
[----:B------:R-:W-:-:S03]  /*13d50*/  IMAD.MOV.U32 R23, RZ, RZ, 0xa ;  /* 0x0000000aff177424 */ /* 0x000fc600078e00ff */
[----:B------:R-:W-:-:S04]  /*13d60*/  SHF.R.U32.HI R15, RZ, 0x10, R14 ;  /* 0x00000010ff0f7819 */ /* 0x000fc8000001160e */
[----:B------:R-:W-:-:S04]  /*13d70*/  LOP3.LUT R15, R15, R16, R18, 0x96, !PT ;  /* 0x000000100f0f7212 */ /* 0x000fc800078e9612 */
        /* <DEDUP_REMOVED lines=13> */
.L_x_156:
        /* <DEDUP_REMOVED lines=9> */
[--C-:B------:R-:W-:Y:S02]  /*13ee0*/  SHF.R.U64 R16, R14, 0x15, R17.reuse ;  /* 0x000000150e107819 */ /* 0x100fe40000001211 */
[--C-:B------:R-:W-:Y:S02]  /*13ef0*/  SHF.R.U32.HI R21, RZ, 0x9, R17.reuse ;  /* 0x00000009ff157819 */ /* 0x100fe40000011611 */
[----:B------:R-:W-:Y:S02]  /*13f00*/  SHF.R.U32.HI R18, RZ, 0x15, R17 ;  /* 0x00000015ff127819 */ /* 0x000fe40000011611 */
[----:B------:R-:W-:Y:S02]  /*13f10*/  LOP3.LUT R21, R21, R16, R15, 0x96, !PT ;  /* 0x0000001015157212 */ /* 0x000fe400078e960f */
[----:B------:R-:W-:-:S02]  /*13f20*/  LOP3.LUT R18, R18, R17, RZ, 0x3c, !PT ;  /* 0x0000001112127212 */ /* 0x000fc400078e3cff */
[----:B------:R-:W-:Y:S02]  /*13f30*/  LOP3.LUT R21, R21, R14, RZ, 0x3c, !PT ;  /* 0x0000000e15157212 */ /* 0x000fe400078e3cff */
[--C-:B------:R-:W-:Y:S02]  /*13f40*/  SHF.R.U32.HI R15, RZ, 0x1a, R18.reuse ;  /* 0x0000001aff0f7819 */ /* 0x100fe40000011612 */
[--C-:B------:R-:W-:Y:S02]  /*13f50*/  SHF.R.U32.HI R16, RZ, 0xd, R18.reuse ;  /* 0x0000000dff107819 */ /* 0x100fe40000011612 */
[C-C-:B------:R-:W-:Y:S02]  /*13f60*/  SHF.R.U64 R14, R21.reuse, 0x1a, R18.reuse ;  /* 0x0000001a150e7819 */ /* 0x140fe40000001212 */
[----:B------:R-:W-:Y:S02]  /*13f70*/  SHF.R.U64 R19, R21, 0xd, R18 ;  /* 0x0000000d15137819 */ /* 0x000fe40000001212 */
[----:B------:R-:W-:-:S02]  /*13f80*/  LOP3.LUT R15, R18, R16, R15, 0x96, !PT ;  /* 0x00000010120f7212 */ /* 0x000fc400078e960f */
[CC--:B------:R-:W-:Y:S02]  /*13f90*/  LOP3.LUT R14, R21.reuse, R19.reuse, R14, 0x96, !PT ;  /* 0x00000013150e7212 */ /* 0x0c0fe400078e960e */
[--C-:B------:R-:W-:Y:S02]  /*13fa0*/  SHF.R.U32.HI R17, RZ, 0x1a, R15.reuse ;  /* 0x0000001aff117819 */ /* 0x100fe4000001160f */
[----:B------:R-:W-:Y:S02]  /*13fb0*/  SHF.R.U64 R14, R14, 0x1a, R15 ;  /* 0x0000001a0e0e7819 */ /* 0x000fe4000000120f */
[----:B------:R-:W-:Y:S02]  /*13fc0*/  LOP3.LUT R17, R18, R16, R17, 0x96, !PT ;  /* 0x0000001012117212 */ /* 0x000fe400078e9611 */
[----:B------:R-:W-:Y:S02]  /*13fd0*/  LOP3.LUT R14, R21, R19, R14, 0x96, !PT ;  /* 0x00000013150e7212 */ /* 0x000fe400078e960e */
[----:B------:R-:W-:-:S02]  /*13fe0*/  SHF.R.U32.HI R15, RZ, 0xd, R17 ;  /* 0x0000000dff0f7819 */ /* 0x000fc40000011611 */
[----:B------:R-:W-:Y:S02]  /*13ff0*/  SHF.R.U64 R14, R14, 0xd, R17 ;  /* 0x0000000d0e0e7819 */ /* 0x000fe40000001211 */
[----:B------:R-:W-:Y:S02]  /*14000*/  LOP3.LUT R15, R15, R18, RZ, 0x3c, !PT ;  /* 0x000000120f0f7212 */ /* 0x000fe400078e3cff */
[----:B------:R-:W-:-:S03]  /*14010*/  LOP3.LUT R14, R14, R21, RZ, 0x3c, !PT ;  /* 0x000000150e0e7212 */ /* 0x000fc600078e3cff */
        /* <DEDUP_REMOVED lines=19> */
.L_x_153:
[----:B------:R-:W-:-:S13]  /*14150*/  ISETP.GT.AND P0, PT, R13, 0x15, PT ;  /* 0x000000150d00780c */ /* 0x000fda0003f04270 */
[----:B------:R-:W-:Y:S05]  /*14160*/  @P0 BRA `(.L_x_157) ;  /* 0x0000000400580947 */ /* 0x000fea0003800000 */
[----:B------:R-:W-:-:S13]  /*14170*/  ISETP.NE.AND P0, PT, R13, 0x14, PT ;  /* 0x000000140d00780c */ /* 0x000fda0003f05270 */
[----:B------:R-:W-:Y:S05]  /*14180*/  @!P0 BRA `(.L_x_158) ;  /* 0x00000000008c8947 */ /* 0x000fea0003800000 */
        /* <DEDUP_REMOVED lines=10> */
[----:B------:R-:W-:-:S04]  /*14230*/  SHF.R.U32.HI R15, RZ, 0x10, R15 ;  /* 0x00000010ff0f7819 */ /* 0x000fc8000001160f */
[----:B------:R-:W-:-:S04]  /*14240*/  LOP3.LUT R15, R15, R16, R17, 0x96, !PT ;  /* 0x000000100f0f7212 */ /* 0x000fc800078e9611 */
[----:B------:R-:W-:Y:S01]  /*14250*/  LOP3.LUT R14, R15, R14, RZ, 0x3c, !PT ;  /* 0x0000000e0f0e7212 */ /* 0x000fe200078e3cff */
        /* <DEDUP_REMOVED lines=9> */
[----:B------:R-:W-:-:S03]  /*142f0*/  LOP3.LUT R15, R16, R19, RZ, 0x3c, !PT ;  /* 0x00000013100f7212 */ /* 0x000fc600078e3cff */
[C---:B------:R-:W-:Y:S01]  /*14300*/  IMAD.U32 R17, R14.reuse, -0x80000000, RZ ;  /* 0x800000000e117824 */ /* 0x040fe200078e00ff */
[----:B------:R-:W-:-:S04]  /*14310*/  SHF.L.U64.HI R18, R14, 0x1f, R15 ;  /* 0x0000001f0e127819 */ /* 0x000fc8000001020f */
        /* <DEDUP_REMOVED lines=10> */
.L_x_158:
[----:B------:R-:W-:Y:S02]  /*143c0*/  LOP3.LUT R18, R15, R22, RZ, 0x3c, !PT ;  /* 0x000000160f127212 */ /* 0x000fe400078e3cff */
[----:B------:R-:W-:Y:S01]  /*143d0*/  LOP3.LUT R17, R14, R23, RZ, 0x3c, !PT ;  /* 0x000000170e117212 */ /* 0x000fe200078e3cff */
[----:B------:R-:W-:Y:S01]  /*143e0*/  IMAD.MOV.U32 R23, RZ, RZ, 0x1d ;  /* 0x0000001dff177424 */ /* 0x000fe200078e00ff */
[--C-:B------:R-:W-:Y:S02]  /*143f0*/  SHF.R.U32.HI R16, RZ, 0x18, R18.reuse ;  /* 0x00000018ff107819 */ /* 0x100fe40000011612 */
        /* <DEDUP_REMOVED lines=10> */
[----:B------:R-:W-:-:S04]  /*144a0*/  SHF.R.U32.HI R15, RZ, 0x11, R15 ;  /* 0x00000011ff0f7819 */ /* 0x000fc8000001160f */
[----:B------:R-:W-:-:S04]  /*144b0*/  LOP3.LUT R15, R15, R16, R17, 0x96, !PT ;  /* 0x000000100f0f7212 */ /* 0x000fc800078e9611 */
[----:B------:R-:W-:Y:S01]  /*144c0*/  LOP3.LUT R14, R15, R14, RZ, 0x3c, !PT ;  /* 0x0000000e0f0e7212 */ /* 0x000fe200078e3cff */
[----:B------:R-:W-:-:S04]  /*144d0*/  IMAD R15, R18, -0x1f35a1ff, RZ ;  /* 0xe0ca5e01120f7824 */ /* 0x000fc800078e02ff */
[C---:B------:R-:W-:Y:S02]  /*144e0*/  IMAD R17, R14.reuse, 0xdf792, R15 ;  /* 0x000df7920e117824 */ /* 0x040fe400078e020f */
[----:B------:R-:W-:-:S04]  /*144f0*/  IMAD.WIDE.U32 R14, R14, -0x1f35a1ff, RZ ;  /* 0xe0ca5e010e0e7825 */ /* 0x000fc800078e00ff */
        /* <DEDUP_REMOVED lines=19> */
[----:B------:R-:W-:-:S03]  /*14630*/  LOP3.LUT R14, R18, R21, R17, 0x96, !PT ;  /* 0x00000015120e7212 */ /* 0x000fc600078e9611 */
[----:B------:R-:W-:-:S05]  /*14640*/  IMAD.SHL.U32 R17, R16, 0x40000, RZ ;  /* 0x0004000010117824 */ /* 0x000fca00078e00ff */
[----:B------:R-:W-:-:S04]  /*14650*/  LOP3.LUT R17, R14, 0x3fc0000, R17, 0x78, !PT ;  /* 0x03fc00000e117812 */ /* 0x000fc800078e7811 */
[--C-:B------:R-:W-:Y:S02]  /*14660*/  SHF.R.U64 R15, R16, 0x1d, R17.reuse ;  /* 0x0000001d100f7819 */ /* 0x100fe40000001211 */
[----:B------:R-:W-:Y:S02]  /*14670*/  SHF.R.U32.HI R14, RZ, 0x1d, R17 ;  /* 0x0000001dff0e7819 */ /* 0x000fe40000011611 */
[----:B------:R-:W-:Y:S02]  /*14680*/  LOP3.LUT R15, R15, R16, RZ, 0x3c, !PT ;  /* 0x000000100f0f7212 */ /* 0x000fe400078e3cff */
[----:B------:R-:W-:-:S03]  /*14690*/  LOP3.LUT R14, R14, R17, RZ, 0x3c, !PT ;  /* 0x000000110e0e7212 */ /* 0x000fc600078e3cff */
[----:B------:R-:W-:Y:S01]  /*146a0*/  IMAD.MOV.U32 R18, RZ, RZ, R15 ;  /* 0x000000ffff127224 */ /* 0x000fe200078e000f */
[----:B------:R-:W-:Y:S01]  /*146b0*/  MOV R19, R14 ;  /* 0x0000000e00137202 */ /* 0x000fe20000000f00 */
[----:B------:R-:W-:Y:S06]  /*146c0*/  BRA `(.L_x_140) ;  /* 0x0000002400547947 */ /* 0x000fec0003800000 */
.L_x_157:
        /* <DEDUP_REMOVED lines=20> */
[----:B------:R-:W-:Y:S02]  /*14810*/  IMAD R17, R14, 0x7f4fc5c1, RZ ;  /* 0x7f4fc5c10e117824 */ /* 0x000fe400078e02ff */
[----:B------:R-:W-:-:S04]  /*14820*/  IMAD.WIDE.U32 R14, R16, 0x7f4fc5c1, RZ ;  /* 0x7f4fc5c1100e7825 */ /* 0x000fc800078e00ff */
[----:B------:R-:W-:-:S04]  /*14830*/  IMAD R17, R16, 0x1a5d398, R17 ;  /* 0x01a5d39810117824 */ /* 0x000fc800078e0211 */
[----:B------:R-:W-:-:S05]  /*14840*/  IMAD.IADD R18, R15, 0x1, R17 ;  /* 0x000000010f127824 */ /* 0x000fca00078e0211 */
[----:B------:R-:W-:-:S04]  /*14850*/  LOP3.LUT R18, R18, 0x3ffffff, RZ, 0xc0, !PT ;  /* 0x03ffffff12127812 */ /* 0x000fc800078ec0ff */
[----:B------:R-:W-:-:S04]  /*14860*/  SHF.R.U32.HI R17, RZ, 0x7, R18 ;  /* 0x00000007ff117819 */ /* 0x000fc80000011612 */
[----:B------:R-:W-:-:S04]  /*14870*/  LOP3.LUT R17, R17, R14, RZ, 0x3c, !PT ;  /* 0x0000000e11117212 */ /* 0x000fc800078e3cff */
[C---:B------:R-:W-:Y:S01]  /*14880*/  SHF.L.U64.HI R15, R17.reuse, 0x13, R18 ;  /* 0x00000013110f7819 */ /* 0x040fe20000010212 */
[C---:B------:R-:W-:Y:S02]  /*14890*/  IMAD.SHL.U32 R14, R17.reuse, 0x40, RZ ;  /* 0x00000040110e7824 */ /* 0x040fe400078e00ff */
[----:B------:R-:W-:-:S03]  /*148a0*/  IMAD.SHL.U32 R16, R17, 0x80000, RZ ;  /* 0x0008000011107824 */ /* 0x000fc600078e00ff */
        /* <DEDUP_REMOVED lines=8> */
[C---:B------:R-:W-:Y:S01]  /*14930*/  SHF.L.U64.HI R17, R15.reuse, 0x14, R14 ;  /* 0x000000140f117819 */ /* 0x040fe2000001020e */
[----:B------:R-:W-:-:S03]  /*14940*/  IMAD.SHL.U32 R16, R15, 0x100000, RZ ;  /* 0x001000000f107824 */ /* 0x000fc600078e00ff */
[----:B------:R-:W-:Y:S02]  /*14950*/  LOP3.LUT R19, R14, 0x3ffffff, R17, 0x78, !PT ;  /* 0x03ffffff0e137812 */ /* 0x000fe400078e7811 */
[----:B------:R-:W-:Y:S01]  /*14960*/  LOP3.LUT R18, R15, 0xfff00000, R16, 0x78, !PT ;  /* 0xfff000000f127812 */ /* 0x000fe200078e7810 */
[----:B------:R-:W-:Y:S06]  /*14970*/  BRA `(.L_x_140) ;  /* 0x0000002000a87947 */ /* 0x000fec0003800000 */
.L_x_159:
[C---:B------:R-:W-:Y:S01]  /*14980*/  SHF.L.U64.HI R18, R21.reuse, 0xa, R20 ;  /* 0x0000000a15127819 */ /* 0x040fe20000010214 */
[----:B------:R-:W-:Y:S01]  /*14990*/  IMAD.SHL.U32 R17, R21, 0x400, RZ ;  /* 0x0000040015117824 */ /* 0x000fe200078e00ff */
[--C-:B------:R-:W-:Y:S01]  /*149a0*/  SHF.R.U32.HI R20, RZ, 0x8, R15.reuse ;  /* 0x00000008ff147819 */ /* 0x100fe2000001160f */
[----:B------:R-:W-:Y:S01]  /*149b0*/  IMAD.MOV.U32 R23, RZ, RZ, 0xe ;  /* 0x0000000eff177424 */ /* 0x000fe200078e00ff */
[C---:B------:R-:W-:Y:S02]  /*149c0*/  SHF.R.U64 R19, R14.reuse, 0x8, R15 ;  /* 0x000000080e137819 */ /* 0x040fe4000000120f */
[----:B------:R-:W-:Y:S02]  /*149d0*/  LOP3.LUT R18, R15, R18, R20, 0x96, !PT ;  /* 0x000000120f127212 */ /* 0x000fe400078e9614 */
[----:B------:R-:W-:Y:S02]  /*149e0*/  LOP3.LUT R17, R14, R17, R19, 0x96, !PT ;  /* 0x000000110e117212 */ /* 0x000fe400078e9613 */
[----:B------:R-:W-:-:S02]  /*149f0*/  SHF.R.U32.HI R16, RZ, 0x10, R18 ;  /* 0x00000010ff107819 */ /* 0x000fc40000011612 */
[----:B------:R-:W-:Y:S02]  /*14a00*/  SHF.R.U64 R17, R17, 0x10, R18 ;  /* 0x0000001011117819 */ /* 0x000fe40000001212 */
[-C--:B------:R-:W-:Y:S02]  /*14a10*/  LOP3.LUT R16, R15, R20.reuse, R16, 0x96, !PT ;  /* 0x000000140f107212 */ /* 0x080fe400078e9610 */
[----:B------:R-:W-:Y:S02]  /*14a20*/  LOP3.LUT R17, R14, R19, R17, 0x96, !PT ;  /* 0x000000130e117212 */ /* 0x000fe400078e9611 */
[--C-:B------:R-:W-:Y:S02]  /*14a30*/  SHF.R.U32.HI R18, RZ, 0x10, R16.reuse ;  /* 0x00000010ff127819 */ /* 0x100fe40000011610 */
[----:B------:R-:W-:Y:S02]  /*14a40*/  SHF.R.U64 R17, R17, 0x10, R16 ;  /* 0x0000001011117819 */ /* 0x000fe40000001210 */
[----:B------:R-:W-:-:S02]  /*14a50*/  LOP3.LUT R18, R15, R20, R18, 0x96, !PT ;  /* 0x000000140f127212 */ /* 0x000fc400078e9612 */
[CC--:B------:R-:W-:Y:S02]  /*14a60*/  LOP3.LUT R17, R14.reuse, R19.reuse, R17, 0x96, !PT ;  /* 0x000000130e117212 */ /* 0x0c0fe400078e9611 */
[--C-:B------:R-:W-:Y:S02]  /*14a70*/  SHF.R.U32.HI R16, RZ, 0x10, R18.reuse ;  /* 0x00000010ff107819 */ /* 0x100fe40000011612 */
[----:B------:R-:W-:Y:S02]  /*14a80*/  SHF.R.U64 R17, R17, 0x10, R18 ;  /* 0x0000001011117819 */ /* 0x000fe40000001212 */
[----:B------:R-:W-:Y:S02]  /*14a90*/  LOP3.LUT R15, R15, R20, R16, 0x96, !PT ;  /* 0x000000140f0f7212 */ /* 0x000fe400078e9610 */
        /* <DEDUP_REMOVED lines=16> */
[--C-:B------:R-:W-:Y:S02]  /*14ba0*/  SHF.R.U32.HI R16, RZ, 0x16, R18.reuse ;  /* 0x00000016ff107819 */ /* 0x100fe40000011612 */
[----:B------:R-:W-:-:S02]  /*14bb0*/  SHF.R.U64 R15, R15, 0x16, R18 ;  /* 0x000000160f0f7819 */ /* 0x000fc40000001212 */
[----:B------:R-:W-:Y:S02]  /*14bc0*/  LOP3.LUT R16, R21, R19, R16, 0x96, !PT ;  /* 0x0000001315107212 */ /* 0x000fe400078e9610 */
[----:B------:R-:W-:Y:S02]  /*14bd0*/  LOP3.LUT R14, R14, R17, R15, 0x96, !PT ;  /* 0x000000110e0e7212 */ /* 0x000fe400078e960f */
[--C-:B------:R-:W-:Y:S02]  /*14be0*/  SHF.R.U32.HI R21, RZ, 0x17, R16.reuse ;  /* 0x00000017ff157819 */ /* 0x100fe40000011610 */
[--C-:B------:R-:W-:Y:S02]  /*14bf0*/  SHF.R.U32.HI R15, RZ, 0xe, R16.reuse ;  /* 0x0000000eff0f7819 */ /* 0x100fe40000011610 */
[----:B------:R-:W-:Y:S02]  /*14c00*/  SHF.R.U64 R20, R14, 0x17, R16 ;  /* 0x000000170e147819 */ /* 0x000fe40000001210 */
[----:B------:R-:W-:-:S02]  /*14c10*/  LOP3.LUT R21, R21, R16, RZ, 0x3c, !PT ;  /* 0x0000001015157212 */ /* 0x000fc400078e3cff */
[----:B------:R-:W-:Y:S02]  /*14c20*/  LOP3.LUT R20, R14, R20, R15, 0x96, !PT ;  /* 0x000000140e147212 */ /* 0x000fe400078e960f */
[--C-:B------:R-:W-:Y:S02]  /*14c30*/  SHF.R.U32.HI R17, RZ, 0x16, R21.reuse ;  /* 0x00000016ff117819 */ /* 0x100fe40000011615 */
[--C-:B------:R-:W-:Y:S02]  /*14c40*/  SHF.R.U32.HI R18, RZ, 0xb, R21.reuse ;  /* 0x0000000bff127819 */ /* 0x100fe40000011615 */
[C-C-:B------:R-:W-:Y:S02]  /*14c50*/  SHF.R.U64 R16, R20.reuse, 0x16, R21.reuse ;  /* 0x0000001614107819 */ /* 0x140fe40000001215 */
[----:B------:R-:W-:Y:S02]  /*14c60*/  SHF.R.U64 R19, R20, 0xb, R21 ;  /* 0x0000000b14137819 */ /* 0x000fe40000001215 */
[----:B------:R-:W-:-:S02]  /*14c70*/  LOP3.LUT R17, R21, R18, R17, 0x96, !PT ;  /* 0x0000001215117212 */ /* 0x000fc400078e9611 */
[-C--:B------:R-:W-:Y:S02]  /*14c80*/  LOP3.LUT R16, R20, R19.reuse, R16, 0x96, !PT ;  /* 0x0000001314107212 */ /* 0x080fe400078e9610 */
[--C-:B------:R-:W-:Y:S02]  /*14c90*/  SHF.R.U32.HI R15, RZ, 0x16, R17.reuse ;  /* 0x00000016ff0f7819 */ /* 0x100fe40000011611 */
[----:B------:R-:W-:Y:S02]  /*14ca0*/  SHF.R.U64 R16, R16, 0x16, R17 ;  /* 0x0000001610107819 */ /* 0x000fe40000001211 */
[----:B------:R-:W-:Y:S02]  /*14cb0*/  LOP3.LUT R15, R21, R18, R15, 0x96, !PT ;  /* 0x00000012150f7212 */ /* 0x000fe400078e960f */
[----:B------:R-:W-:Y:S02]  /*14cc0*/  LOP3.LUT R16, R20, R19, R16, 0x96, !PT ;  /* 0x0000001314107212 */ /* 0x000fe400078e9610 */
[----:B------:R-:W-:-:S02]  /*14cd0*/  SHF.R.U32.HI R14, RZ, 0x16, R15 ;  /* 0x00000016ff0e7819 */ /* 0x000fc4000001160f */
[----:B------:R-:W-:Y:S02]  /*14ce0*/  SHF.R.U64 R16, R16, 0x16, R15 ;  /* 0x0000001610107819 */ /* 0x000fe4000000120f */
[----:B------:R-:W-:Y:S02]  /*14cf0*/  LOP3.LUT R14, R21, R18, R14, 0x96, !PT ;  /* 0x00000012150e7212 */ /* 0x000fe400078e960e */
        /* <DEDUP_REMOVED lines=39> */
.L_x_152:
[----:B------:R-:W-:-:S13]  /*14f70*/  ISETP.GT.AND P0, PT, R13, 0x1b, PT ;  /* 0x0000001b0d00780c */ /* 0x000fda0003f04270 */
[----:B------:R-:W-:Y:S05]  /*14f80*/  @P0 BRA `(.L_x_160) ;  /* 0x0000000c005c0947 */ /* 0x000fea0003800000 */
        /* <DEDUP_REMOVED lines=26> */
[----:B------:R-:W-:Y:S02]  /*15130*/  LOP3.LUT R19, R19, R14, RZ, 0x3c, !PT ;  /* 0x0000000e13137212 */ /* 0x000fe400078e3cff */
[----:B------:R-:W-:Y:S02]  /*15140*/  LOP3.LUT R18, R18, R21, RZ, 0x3c, !PT ;  /* 0x0000001512127212 */ /* 0x000fe400078e3cff */
[----:B------:R-:W-:Y:S02]  /*15150*/  SHF.R.U32.HI R14, RZ, 0x12, R21 ;  /* 0x00000012ff0e7819 */ /* 0x000fe40000011615 */
[----:B------:R-:W-:-:S02]  /*15160*/  SHF.R.U64 R15, R19, 0x18, R18 ;  /* 0x00000018130f7819 */ /* 0x000fc40000001212 */
[----:B------:R-:W-:Y:S02]  /*15170*/  SHF.R.U32.HI R16, RZ, 0x18, R18 ;  /* 0x00000018ff107819 */ /* 0x000fe40000011612 */
[----:B------:R-:W-:Y:S02]  /*15180*/  LOP3.LUT R14, R15, R14, R17, 0x96, !PT ;  /* 0x0000000e0f0e7212 */ /* 0x000fe400078e9611 */
[----:B------:R-:W-:Y:S02]  /*15190*/  LOP3.LUT R15, R16, R18, RZ, 0x3c, !PT ;  /* 0x00000012100f7212 */ /* 0x000fe400078e3cff */
[----:B------:R-:W-:-:S03]  /*151a0*/  LOP3.LUT R14, R14, R19, RZ, 0x3c, !PT ;  /* 0x000000130e0e7212 */ /* 0x000fc600078e3cff */
        /* <DEDUP_REMOVED lines=12> */
[----:B------:R-:W-:-:S04]  /*15270*/  LOP3.LUT R15, R14, R21, RZ, 0x3c, !PT ;  /* 0x000000150e0f7212 */ /* 0x000fc800078e3cff */
[C---:B------:R-:W-:Y:S01]  /*15280*/  SHF.L.U64.HI R19, R15.reuse, 0x1a, R14 ;  /* 0x0000001a0f137819 */ /* 0x040fe2000001020e */
[----:B------:R-:W-:-:S03]  /*15290*/  IMAD.SHL.U32 R17, R15, 0x4000000, RZ ;  /* 0x040000000f117824 */ /* 0x000fc600078e00ff */
[----:B------:R-:W-:Y:S02]  /*152a0*/  LOP3.LUT R19, R14, 0x3ffffff, R19, 0x78, !PT ;  /* 0x03ffffff0e137812 */ /* 0x000fe400078e7813 */
[----:B------:R-:W-:-:S04]  /*152b0*/  LOP3.LUT R17, R17, 0xfc000000, RZ, 0xc0, !PT ;  /* 0xfc00000011117812 */ /* 0x000fc800078ec0ff */
[----:B------:R-:W-:Y:S01]  /*152c0*/  LOP3.LUT R18, R17, R14, R21, 0x96, !PT ;  /* 0x0000000e11127212 */ /* 0x000fe200078e9615 */
[----:B------:R-:W-:Y:S06]  /*152d0*/  BRA `(.L_x_140) ;  /* 0x0000001800507947 */ /* 0x000fec0003800000 */
.L_x_162:
[C---:B------:R-:W-:Y:S01]  /*152e0*/  SHF.L.U64.HI R20, R21.reuse, 0x6, R20 ;  /* 0x0000000615147819 */ /* 0x040fe20000010214 */
[----:B------:R-:W-:-:S03]  /*152f0*/  IMAD.SHL.U32 R21, R21, 0x40, RZ ;  /* 0x0000004015157824 */ /* 0x000fc600078e00ff */
[----:B------:R-:W-:Y:S02]  /*15300*/  LOP3.LUT R20, R15, R20, RZ, 0x3c, !PT ;  /* 0x000000140f147212 */ /* 0x000fe400078e3cff */
[----:B------:R-:W-:Y:S02]  /*15310*/  LOP3.LUT R21, R14, R21, RZ, 0x3c, !PT ;  /* 0x000000150e157212 */ /* 0x000fe400078e3cff */
        /* <DEDUP_REMOVED lines=15> */
[-C--:B------:R-:W-:Y:S02]  /*15410*/  LOP3.LUT R15, R14, R19.reuse, R15, 0x96, !PT ;  /* 0x000000130e0f7212 */ /* 0x080fe400078e960f */
[--C-:B------:R-:W-:Y:S02]  /*15420*/  SHF.R.U32.HI R17, RZ, 0x1c, R16.reuse ;  /* 0x0000001cff117819 */ /* 0x100fe40000011610 */
[----:B------:R-:W-:Y:S02]  /*15430*/  LOP3.LUT R20, R21, R14, RZ, 0x3c, !PT ;  /* 0x0000000e15147212 */ /* 0x000fe400078e3cff */
[----:B------:R-:W-:Y:S02]  /*15440*/  SHF.R.U64 R14, R15, 0x1c, R16 ;  /* 0x0000001c0f0e7819 */ /* 0x000fe40000001210 */
[----:B------:R-:W-:Y:S02]  /*15450*/  LOP3.LUT R17, R23, R18, R17, 0x96, !PT ;  /* 0x0000001217117212 */ /* 0x000fe400078e9611 */
[----:B------:R-:W-:-:S02]  /*15460*/  LOP3.LUT R14, R20, R19, R14, 0x96, !PT ;  /* 0x00000013140e7212 */ /* 0x000fc400078e960e */
[--C-:B------:R-:W-:Y:S02]  /*15470*/  SHF.R.U32.HI R15, RZ, 0xe, R17.reuse ;  /* 0x0000000eff0f7819 */ /* 0x100fe40000011611 */
[----:B------:R-:W-:Y:S02]  /*15480*/  SHF.R.U64 R14, R14, 0xe, R17 ;  /* 0x0000000e0e0e7819 */ /* 0x000fe40000001211 */
[----:B------:R-:W-:Y:S01]  /*15490*/  LOP3.LUT R15, R15, R23, RZ, 0x3c, !PT ;  /* 0x000000170f0f7212 */ /* 0x000fe200078e3cff */
[----:B------:R-:W-:-:S03]  /*154a0*/  IMAD.MOV.U32 R23, RZ, RZ, 0x1f ;  /* 0x0000001fff177424 */ /* 0x000fc600078e00ff */
[C---:B------:R-:W-:Y:S01]  /*154b0*/  LOP3.LUT R14, R15.reuse, R14, R20, 0x96, !PT ;  /* 0x0000000e0f0e7212 */ /* 0x040fe200078e9614 */
[----:B------:R-:W-:-:S04]  /*154c0*/  IMAD R15, R15, -0x1c8a8c3f, RZ ;  /* 0xe37573c10f0f7824 */ /* 0x000fc800078e02ff */
[C---:B------:R-:W-:Y:S02]  /*154d0*/  IMAD R19, R14.reuse, 0x2c334d4, R15 ;  /* 0x02c334d40e137824 */ /* 0x040fe400078e020f */
[----:B------:R-:W-:-:S05]  /*154e0*/  IMAD.WIDE.U32 R14, R14, -0x1c8a8c3f, RZ ;  /* 0xe37573c10e0e7825 */ /* 0x000fca00078e00ff */
[----:B------:R-:W-:-:S04]  /*154f0*/  IADD3 R19, PT, PT, R15, R19, RZ ;  /* 0x000000130f137210 */ /* 0x000fc80007ffe0ff */
        /* <DEDUP_REMOVED lines=20> */
.L_x_161:
[----:B------:R-:W-:-:S13]  /*15640*/  ISETP.NE.AND P0, PT, R13, 0x1a, PT ;  /* 0x0000001a0d00780c */ /* 0x000fda0003f05270 */
[----:B------:R-:W-:Y:S05]  /*15650*/  @!P0 BRA `(.L_x_163) ;  /* 0x0000000000a08947 */ /* 0x000fea0003800000 */
[C---:B------:R-:W-:Y:S01]  /*15660*/  SHF.L.U64.HI R18, R21.reuse, 0x8, R20 ;  /* 0x0000000815127819 */ /* 0x040fe20000010214 */
[----:B------:R-:W-:Y:S02]  /*15670*/  IMAD.SHL.U32 R19, R21, 0x100, RZ ;  /* 0x0000010015137824 */ /* 0x000fe400078e00ff */
[----:B------:R-:W-:Y:S01]  /*15680*/  IMAD.MOV.U32 R23, RZ, RZ, 0x1a ;  /* 0x0000001aff177424 */ /* 0x000fe200078e00ff */
[----:B------:R-:W-:Y:S02]  /*15690*/  LOP3.LUT R17, R75, R18, RZ, 0x3c, !PT ;  /* 0x000000124b117212 */ /* 0x000fe400078e3cff */
[----:B------:R-:W-:Y:S02]  /*156a0*/  LOP3.LUT R18, R18, R15, RZ, 0x3c, !PT ;  /* 0x0000000f12127212 */ /* 0x000fe400078e3cff */
[----:B------:R-:W-:Y:S02]  /*156b0*/  SHF.R.U32.HI R17, RZ, 0x4, R17 ;  /* 0x00000004ff117819 */ /* 0x000fe40000011611 */
[----:B------:R-:W-:-:S02]  /*156c0*/  SHF.R.U32.HI R16, RZ, 0x12, R18 ;  /* 0x00000012ff107819 */ /* 0x000fc40000011612 */
[----:B------:R-:W-:Y:S02]  /*156d0*/  LOP3.LUT R17, R14, R19, R17, 0x96, !PT ;  /* 0x000000130e117212 */ /* 0x000fe400078e9611 */
[----:B------:R-:W-:Y:S02]  /*156e0*/  LOP3.LUT R15, R16, R15, RZ, 0x3c, !PT ;  /* 0x0000000f100f7212 */ /* 0x000fe400078e3cff */
[----:B------:R-:W-:-:S03]  /*156f0*/  SHF.R.U64 R17, R17, 0x12, R18 ;  /* 0x0000001211117819 */ /* 0x000fc60000001212 */
[----:B------:R-:W-:Y:S01]  /*15700*/  IMAD R15, R15, 0xc9cbf41, RZ ;  /* 0x0c9cbf410f0f7824 */ /* 0x000fe200078e02ff */
[----:B------:R-:W-:-:S05]  /*15710*/  LOP3.LUT R14, R17, R14, RZ, 0x3c, !PT ;  /* 0x0000000e110e7212 */ /* 0x000fca00078e3cff */
[C---:B------:R-:W-:Y:S02]  /*15720*/  IMAD R17, R14.reuse, 0x3e7f2be, R15 ;  /* 0x03e7f2be0e117824 */ /* 0x040fe400078e020f */
[----:B------:R-:W-:-:S04]  /*15730*/  IMAD.WIDE.U32 R14, R14, 0xc9cbf41, RZ ;  /* 0x0c9cbf410e0e7825 */ /* 0x000fc800078e00ff */
[----:B------:R-:W-:-:S05]  /*15740*/  IMAD.IADD R18, R15, 0x1, R17 ;  /* 0x000000010f127824 */ /* 0x000fca00078e0211 */
[----:B------:R-:W-:-:S04]  /*15750*/  LOP3.LUT R17, R18, 0x3ffffff, RZ, 0xc0, !PT ;  /* 0x03ffffff12117812 */ /* 0x000fc800078ec0ff */
[--C-:B------:R-:W-:Y:S02]  /*15760*/  SHF.R.U32.HI R15, RZ, 0x17, R17.reuse ;  /* 0x00000017ff0f7819 */ /* 0x100fe40000011611 */
[--C-:B------:R-:W-:Y:S02]  /*15770*/  SHF.R.U32.HI R16, RZ, 0xb, R17.reuse ;  /* 0x0000000bff107819 */ /* 0x100fe40000011611 */
        /* <DEDUP_REMOVED lines=16> */
[----:B------:R-:W-:-:S04]  /*15880*/  LOP3.LUT R15, R14, R15, RZ, 0x3c, !PT ;  /* 0x0000000f0e0f7212 */ /* 0x000fc800078e3cff */
[C---:B------:R-:W-:Y:S01]  /*15890*/  SHF.L.U64.HI R17, R15.reuse, 0x1a, R14 ;  /* 0x0000001a0f117819 */ /* 0x040fe2000001020e */
[----:B------:R-:W-:-:S03]  /*158a0*/  IMAD.SHL.U32 R16, R15, 0x4000000, RZ ;  /* 0x040000000f107824 */ /* 0x000fc600078e00ff */
[----:B------:R-:W-:Y:S02]  /*158b0*/  LOP3.LUT R19, R14, 0x3ffffff, R17, 0x78, !PT ;  /* 0x03ffffff0e137812 */ /* 0x000fe400078e7811 */
[----:B------:R-:W-:Y:S01]  /*158c0*/  LOP3.LUT R18, R15, 0xfc000000, R16, 0x78, !PT ;  /* 0xfc0000000f127812 */ /* 0x000fe200078e7810 */
[----:B------:R-:W-:Y:S06]  /*158d0*/  BRA `(.L_x_140) ;  /* 0x0000001000d07947 */ /* 0x000fec0003800000 */
.L_x_163:
        /* <DEDUP_REMOVED lines=45> */
[----:B------:R-:W-:-:S05]  /*15bb0*/  LOP3.LUT R19, R19, R14, RZ, 0x3c, !PT ;  /* 0x0000000e13137212 */ /* 0x000fca00078e3cff */
[----:B------:R-:W-:-:S05]  /*15bc0*/  IMAD.SHL.U32 R18, R19, 0x20000, RZ ;  /* 0x0002000013127824 */ /* 0x000fca00078e00ff */
[----:B------:R-:W-:-:S04]  /*15bd0*/  LOP3.LUT R18, R18, 0x3fe0000, RZ, 0xc0, !PT ;  /* 0x03fe000012127812 */ /* 0x000fc800078ec0ff */
[----:B------:R-:W-:-:S04]  /*15be0*/  LOP3.LUT R18, R18, R15, R21, 0x96, !PT ;  /* 0x0000000f12127212 */ /* 0x000fc800078e9615 */
        /* <DEDUP_REMOVED lines=14> */
[----:B------:R-:W-:Y:S02]  /*15cd0*/  IMAD.MOV.U32 R18, RZ, RZ, R15 ;  /* 0x000000ffff127224 */ /* 0x000fe400078e000f */
[----:B------:R-:W-:Y:S01]  /*15ce0*/  IMAD.MOV.U32 R19, RZ, RZ, R14 ;  /* 0x000000ffff137224 */ /* 0x000fe200078e000e */
[----:B------:R-:W-:Y:S06]  /*15cf0*/  BRA `(.L_x_140) ;  /* 0x0000000c00c87947 */ /* 0x000fec0003800000 */
.L_x_160:
[----:B------:R-:W-:-:S13]  /*15d00*/  ISETP.GT.AND P0, PT, R13, 0x1d, PT ;  /* 0x0000001d0d00780c */ /* 0x000fda0003f04270 */
[----:B------:R-:W-:Y:S05]  /*15d10*/  @P0 BRA `(.L_x_164) ;  /* 0x0000000400c40947 */ /* 0x000fea0003800000 */
[----:B------:R-:W-:-:S13]  /*15d20*/  ISETP.NE.AND P0, PT, R13, 0x1c, PT ;  /* 0x0000001c0d00780c */ /* 0x000fda0003f05270 */
[----:B------:R-:W-:Y:S05]  /*15d30*/  @!P0 BRA `(.L_x_165) ;  /* 0x0000000000c48947 */ /* 0x000fea0003800000 */
[----:B------:R-:W-:Y:S01]  /*15d40*/  SHF.R.U32.HI R75, RZ, 0x11, R75 ;  /* 0x00000011ff4b7819 */ /* 0x000fe2000001164b */
[----:B------:R-:W-:Y:S02]  /*15d50*/  IMAD R15, R15, 0x1f15f921, RZ ;  /* 0x1f15f9210f0f7824 */ /* 0x000fe400078e02ff */
[----:B------:R-:W-:Y:S01]  /*15d60*/  HFMA2 R23, -RZ, RZ, 0, 1.78813934326171875e-06 ;  /* 0x0000001eff177431 */ /* 0x000fe200000001ff */
[----:B------:R-:W-:-:S05]  /*15d70*/  LOP3.LUT R14, R14, R75, RZ, 0x3c, !PT ;  /* 0x0000004b0e0e7212 */ /* 0x000fca00078e3cff */
[C---:B------:R-:W-:Y:S02]  /*15d80*/  IMAD R17, R14.reuse, 0x11235df, R15 ;  /* 0x011235df0e117824 */ /* 0x040fe400078e020f */
[----:B------:R-:W-:-:S04]  /*15d90*/  IMAD.WIDE.U32 R14, R14, 0x1f15f921, RZ ;  /* 0x1f15f9210e0e7825 */ /* 0x000fc800078e00ff */
        /* <DEDUP_REMOVED lines=43> */
.L_x_165:
        /* <DEDUP_REMOVED lines=10> */
[C-C-:B------:R-:W-:Y:S02]  /*160f0*/  SHF.R.U64 R19, R14.reuse, 0x14, R21.reuse ;  /* 0x000000140e137819 */ /* 0x140fe40000001215 */
[--C-:B------:R-:W-:Y:S02]  /*16100*/  SHF.R.U32.HI R18, RZ, 0x14, R21.reuse ;  /* 0x00000014ff127819 */ /* 0x100fe40000011615 */
[--C-:B------:R-:W-:Y:S02]  /*16110*/  SHF.R.U32.HI R17, RZ, 0xa, R21.reuse ;  /* 0x0000000aff117819 */ /* 0x100fe40000011615 */
        /* <DEDUP_REMOVED lines=11> */
[----:B------:R-:W-:Y:S02]  /*161d0*/  SHF.R.U32.HI R14, RZ, 0x11, R21 ;  /* 0x00000011ff0e7819 */ /* 0x000fe40000011615 */
[--C-:B------:R-:W-:Y:S02]  /*161e0*/  SHF.R.U32.HI R18, RZ, 0xd, R20.reuse ;  /* 0x0000000dff127819 */ /* 0x100fe40000011614 */
[--C-:B------:R-:W-:Y:S02]  /*161f0*/  SHF.R.U64 R17, R19, 0x1e, R20.reuse ;  /* 0x0000001e13117819 */ /* 0x100fe40000001214 */
[----:B------:R-:W-:-:S02]  /*16200*/  SHF.R.U32.HI R16, RZ, 0x1e, R20 ;  /* 0x0000001eff107819 */ /* 0x000fc40000011614 */
[--C-:B------:R-:W-:Y:S02]  /*16210*/  SHF.R.U32.HI R15, RZ, 0xf, R20.reuse ;  /* 0x0000000fff0f7819 */ /* 0x100fe40000011614 */
[----:B------:R-:W-:Y:S02]  /*16220*/  LOP3.LUT R14, R18, R14, R17, 0x96, !PT ;  /* 0x0000000e120e7212 */ /* 0x000fe400078e9611 */
[C---:B------:R-:W-:Y:S02]  /*16230*/  SHF.R.U64 R17, R19.reuse, 0xf, R20 ;  /* 0x0000000f13117819 */ /* 0x040fe40000001214 */
[----:B------:R-:W-:Y:S02]  /*16240*/  LOP3.LUT R15, R20, R16, R15, 0x96, !PT ;  /* 0x00000010140f7212 */ /* 0x000fe400078e960f */
[----:B------:R-:W-:-:S03]  /*16250*/  LOP3.LUT R14, R19, R14, R17, 0x96, !PT ;  /* 0x0000000e130e7212 */ /* 0x000fc600078e9611 */
[----:B------:R-:W-:-:S04]  /*16260*/  IMAD R15, R15, 0x19447561, RZ ;  /* 0x194475610f0f7824 */ /* 0x000fc800078e02ff */
        /* <DEDUP_REMOVED lines=28> */
.L_x_164:
[----:B------:R-:W-:-:S13]  /*16430*/  ISETP.NE.AND P0, PT, R13, 0x1e, PT ;  /* 0x0000001e0d00780c */ /* 0x000fda0003f05270 */
[----:B------:R-:W-:Y:S05]  /*16440*/  @!P0 BRA `(.L_x_166) ;  /* 0x0000000400308947 */ /* 0x000fea0003800000 */
[--C-:B------:R-:W-:Y:S01]  /*16450*/  SHF.R.U32.HI R16, RZ, 0xe, R15.reuse ;  /* 0x0000000eff107819 */ /* 0x100fe2000001160f */
[----:B------:R-:W-:Y:S01]  /*16460*/  IMAD.MOV.U32 R23, RZ, RZ, 0x2f ;  /* 0x0000002fff177424 */ /* 0x000fe200078e00ff */
        /* <DEDUP_REMOVED lines=11> */
[-C--:B------:R-:W-:Y:S02]  /*16520*/  LOP3.LUT R16, R15, R20.reuse, R16, 0x96, !PT ;  /* 0x000000140f107212 */ /* 0x080fe400078e9610 */
[CC--:B------:R-:W-:Y:S02]  /*16530*/  LOP3.LUT R17, R14.reuse, R19.reuse, R17, 0x96, !PT ;  /* 0x000000130e117212 */ /* 0x0c0fe400078e9611 */
[--C-:B------:R-:W-:Y:S02]  /*16540*/  SHF.R.U32.HI R18, RZ, 0xe, R16.reuse ;  /* 0x0000000eff127819 */ /* 0x100fe40000011610 */
[----:B------:R-:W-:Y:S02]  /*16550*/  SHF.R.U64 R17, R17, 0xe, R16 ;  /* 0x0000000e11117819 */ /* 0x000fe40000001210 */
[----:B------:R-:W-:Y:S02]  /*16560*/  LOP3.LUT R18, R15, R20, R18, 0x96, !PT ;  /* 0x000000140f127212 */ /* 0x000fe400078e9612 */
[----:B------:R-:W-:-:S02]  /*16570*/  LOP3.LUT R17, R14, R19, R17, 0x96, !PT ;  /* 0x000000130e117212 */ /* 0x000fc400078e9611 */
        /* <DEDUP_REMOVED lines=33> */
[----:B------:R-:W-:-:S03]  /*16790*/  LOP3.LUT R14, R20, R17, R14, 0x96, !PT ;  /* 0x00000011140e7212 */ /* 0x000fc600078e960e */
[C---:B------:R-:W-:Y:S01]  /*167a0*/  IMAD.SHL.U32 R18, R19.reuse, 0x100000, RZ ;  /* 0x0010000013127824 */ /* 0x040fe200078e00ff */
[----:B------:R-:W-:-:S04]  /*167b0*/  SHF.L.U64.HI R19, R19, 0x14, R14 ;  /* 0x0000001413137819 */ /* 0x000fc8000001020e */
[----:B------:R-:W-:Y:S02]  /*167c0*/  LOP3.LUT R18, R18, 0xfffffc00, R16, 0x48, !PT ;  /* 0xfffffc0012127812 */ /* 0x000fe400078e4810 */
[----:B------:R-:W-:Y:S02]  /*167d0*/  LOP3.LUT R19, R19, 0x3ffffff, R17, 0x48, !PT ;  /* 0x03ffffff13137812 */ /* 0x000fe400078e4811 */
[----:B------:R-:W-:Y:S02]  /*167e0*/  LOP3.LUT R18, R18, R21, RZ, 0x3c, !PT ;  /* 0x0000001512127212 */ /* 0x000fe400078e3cff */
[----:B------:R-:W-:-:S04]  /*167f0*/  LOP3.LUT R19, R19, R20, RZ, 0x3c, !PT ;  /* 0x0000001413137212 */ /* 0x000fc800078e3cff */
        /* <DEDUP_REMOVED lines=17> */
.L_x_166:
[----:B------:R-:W-:Y:S01]  /*16910*/  SHF.R.U32.HI R75, RZ, 0xb, R75 ;  /* 0x0000000bff4b7819 */ /* 0x000fe2000001164b */
[----:B------:R-:W-:-:S03]  /*16920*/  IMAD R15, R15, 0x3c661161, RZ ;  /* 0x3c6611610f0f7824 */ /* 0x000fc600078e02ff */
        /* <DEDUP_REMOVED lines=8> */
[----:B------:R-:W-:Y:S02]  /*169b0*/  LOP3.LUT R16, R23, R18, R15, 0x96, !PT ;  /* 0x0000001217107212 */ /* 0x000fe400078e960f */
[----:B------:R-:W-:Y:S02]  /*169c0*/  SHF.R.U64 R15, R14, 0x18, R23 ;  /* 0x000000180e0f7819 */ /* 0x000fe40000001217 */
[----:B------:R-:W-:-:S02]  /*169d0*/  SHF.R.U32.HI R19, RZ, 0x18, R16 ;  /* 0x00000018ff137819 */ /* 0x000fc40000011610 */
[CC--:B------:R-:W-:Y:S02]  /*169e0*/  LOP3.LUT R15, R14.reuse, R21.reuse, R15, 0x96, !PT ;  /* 0x000000150e0f7212 */ /* 0x0c0fe400078e960f */
[----:B------:R-:W-:Y:S02]  /*169f0*/  LOP3.LUT R19, R23, R18, R19, 0x96, !PT ;  /* 0x0000001217137212 */ /* 0x000fe400078e9613 */
[----:B------:R-:W-:Y:S02]  /*16a00*/  SHF.R.U64 R15, R15, 0x18, R16 ;  /* 0x000000180f0f7819 */ /* 0x000fe40000001210 */
[----:B------:R-:W-:Y:S02]  /*16a10*/  SHF.R.U32.HI R17, RZ, 0xc, R19 ;  /* 0x0000000cff117819 */ /* 0x000fe40000011613 */
[----:B------:R-:W-:Y:S02]  /*16a20*/  LOP3.LUT R18, R14, R21, R15, 0x96, !PT ;  /* 0x000000150e127212 */ /* 0x000fe400078e960f */
[----:B------:R-:W-:Y:S01]  /*16a30*/  LOP3.LUT R17, R17, R23, RZ, 0x3c, !PT ;  /* 0x0000001711117212 */ /* 0x000fe200078e3cff */
[----:B------:R-:W-:Y:S01]  /*16a40*/  IMAD.MOV.U32 R23, RZ, RZ, 0x1c ;  /* 0x0000001cff177424 */ /* 0x000fe200078e00ff */
[----:B------:R-:W-:-:S02]  /*16a50*/  SHF.R.U64 R18, R18, 0xc, R19 ;  /* 0x0000000c12127819 */ /* 0x000fc40000001213 */
[--C-:B------:R-:W-:Y:S02]  /*16a60*/  SHF.R.U32.HI R16, RZ, 0x7, R17.reuse ;  /* 0x00000007ff107819 */ /* 0x100fe40000011611 */
[----:B------:R-:W-:Y:S01]  /*16a70*/  SHF.R.U32.HI R15, RZ, 0x2, R17 ;  /* 0x00000002ff0f7819 */ /* 0x000fe20000011611 */
[----:B------:R-:W-:-:S03]  /*16a80*/  IMAD R17, R17, -0x126cfbbf, RZ ;  /* 0xed93044111117824 */ /* 0x000fc600078e02ff */
[----:B------:R-:W-:-:S04]  /*16a90*/  LOP3.LUT R15, R15, R16, RZ, 0x3c, !PT ;  /* 0x000000100f0f7212 */ /* 0x000fc800078e3cff */
[----:B------:R-:W-:-:S05]  /*16aa0*/  LOP3.LUT R14, R15, R18, R14, 0x96, !PT ;  /* 0x000000120f0e7212 */ /* 0x000fca00078e960e */
[C---:B------:R-:W-:Y:S02]  /*16ab0*/  IMAD R17, R14.reuse, 0xe1cd6b, R17 ;  /* 0x00e1cd6b0e117824 */ /* 0x040fe400078e0211 */
[----:B------:R-:W-:-:S04]  /*16ac0*/  IMAD.WIDE.U32 R14, R14, -0x126cfbbf, RZ ;  /* 0xed9304410e0e7825 */ /* 0x000fc800078e00ff */
[----:B------:R-:W-:-:S05]  /*16ad0*/  IMAD.IADD R19, R15, 0x1, R17 ;  /* 0x000000010f137824 */ /* 0x000fca00078e0211 */
[----:B------:R-:W-:-:S04]  /*16ae0*/  LOP3.LUT R19, R19, 0x3ffffff, RZ, 0xc0, !PT ;  /* 0x03ffffff13137812 */ /* 0x000fc800078ec0ff */
[----:B------:R-:W-:-:S04]  /*16af0*/  SHF.R.U32.HI R15, RZ, 0x9, R19 ;  /* 0x00000009ff0f7819 */ /* 0x000fc80000011613 */
[----:B------:R-:W-:-:S04]  /*16b00*/  LOP3.LUT R18, R15, R14, RZ, 0x3c, !PT ;  /* 0x0000000e0f127212 */ /* 0x000fc800078e3cff */
[C---:B------:R-:W-:Y:S01]  /*16b10*/  SHF.L.U32 R17, R18.reuse, 0x11, RZ ;  /* 0x0000001112117819 */ /* 0x040fe200000006ff */
[C---:B------:R-:W-:Y:S01]  /*16b20*/  IMAD.SHL.U32 R15, R18.reuse, 0x4, RZ ;  /* 0x00000004120f7824 */ /* 0x040fe200078e00ff */
[----:B------:R-:W-:Y:S02]  /*16b30*/  SHF.L.U64.HI R14, R18, 0x11, R19 ;  /* 0x00000011120e7819 */ /* 0x000fe40000010213 */
[----:B------:R-:W-:Y:S02]  /*16b40*/  LOP3.LUT R17, R17, R18, RZ, 0x3c, !PT ;  /* 0x0000001211117212 */ /* 0x000fe400078e3cff */
[----:B------:R-:W-:-:S03]  /*16b50*/  LOP3.LUT R14, R19, R14, R15, 0x96, !PT ;  /* 0x0000000e130e7212 */ /* 0x000fc600078e960f */
[C---:B------:R-:W-:Y:S01]  /*16b60*/  IMAD.SHL.U32 R16, R17.reuse, 0x20000, RZ ;  /* 0x0002000011107824 */ /* 0x040fe200078e00ff */
[----:B------:R-:W-:-:S04]  /*16b70*/  SHF.L.U64.HI R17, R17, 0x11, R14 ;  /* 0x0000001111117819 */ /* 0x000fc8000001020e */
[----:B------:R-:W-:Y:S02]  /*16b80*/  LOP3.LUT R16, R18, 0xfffe0000, R16, 0x78, !PT ;  /* 0xfffe000012107812 */ /* 0x000fe400078e7810 */
[----:B------:R-:W-:-:S04]  /*16b90*/  LOP3.LUT R17, R19, 0x3ffffff, R17, 0x78, !PT ;  /* 0x03ffffff13117812 */ /* 0x000fc800078e7811 */
[--C-:B------:R-:W-:Y:S02]  /*16ba0*/  SHF.R.U64 R15, R16, 0x1e, R17.reuse ;  /* 0x0000001e100f7819 */ /* 0x100fe40000001211 */
[----:B------:R-:W-:Y:S02]  /*16bb0*/  SHF.R.U32.HI R14, RZ, 0x1e, R17 ;  /* 0x0000001eff0e7819 */ /* 0x000fe40000011611 */
[----:B------:R-:W-:Y:S02]  /*16bc0*/  LOP3.LUT R15, R15, R16, RZ, 0x3c, !PT ;  /* 0x000000100f0f7212 */ /* 0x000fe400078e3cff */
[----:B------:R-:W-:-:S03]  /*16bd0*/  LOP3.LUT R14, R14, R17, RZ, 0x3c, !PT ;  /* 0x000000110e0e7212 */ /* 0x000fc600078e3cff */
[C---:B------:R-:W-:Y:S01]  /*16be0*/  IMAD.SHL.U32 R16, R15.reuse, 0x10000000, RZ ;  /* 0x100000000f107824 */ /* 0x040fe200078e00ff */
[----:B------:R-:W-:-:S04]  /*16bf0*/  SHF.L.U64.HI R17, R15, 0x1c, R14 ;  /* 0x0000001c0f117819 */ /* 0x000fc8000001020e */
[----:B------:R-:W-:Y:S02]  /*16c00*/  LOP3.LUT R18, R15, 0xf0000000, R16, 0x78, !PT ;  /* 0xf00000000f127812 */ /* 0x000fe400078e7810 */
[----:B------:R-:W-:-:S07]  /*16c10*/  LOP3.LUT R19, R14, 0x3ffffff, R17, 0x78, !PT ;  /* 0x03ffffff0e137812 */ /* 0x000fce00078e7811 */
.L_x_140:
[----:B------:R-:W-:Y:S05]  /*16c20*/  BSYNC.RECONVERGENT B2 ;  /* 0x0000000000027941 */ /* 0x000fea0003800200 */
.L_x_134:
[CC--:B------:R-:W-:Y:S01]  /*16c30*/  SHF.L.U32 R16, R18.reuse, R23.reuse, RZ ;  /* 0x0000001712107219 */ /* 0x0c0fe200000006ff */
[----:B------:R-:W-:Y:S01]  /*16c40*/  VIADD R26, R13, 0x1 ;  /* 0x000000010d1a7836 */ /* 0x000fe20000000000 */
[-C--:B------:R-:W-:Y:S01]  /*16c50*/  SHF.L.U64.HI R17, R18, R23.reuse, R19 ;  /* 0x0000001712117219 */ /* 0x080fe20000010213 */
[----:B------:R-:W-:Y:S01]  /*16c60*/  BSSY B3, `(.L_x_167) ;  /* 0x0003419000037945 */ /* 0x000fe20003800000 */
[----:B------:R-:W-:Y:S02]  /*16c70*/  LOP3.LUT R16, R15, 0xfffffffe, R16, 0x78, !PT ;  /* 0xfffffffe0f107812 */ /* 0x000fe400078e7810 */
[----:B------:R-:W-:Y:S02]  /*16c80*/  LOP3.LUT R17, R14, 0x3ffffff, R17, 0x78, !PT ;  /* 0x03ffffff0e117812 */ /* 0x000fe400078e7811 */
[----:B------:R-:W-:Y:S02]  /*16c90*/  ISETP.GT.AND P0, PT, R12, -0x2, PT ;  /* 0xfffffffe0c00780c */ /* 0x000fe40003f04270 */
[----:B------:R-:W-:-:S02]  /*16ca0*/  SHF.L.U64.HI R17, R16, R23, R17 ;  /* 0x0000001710117219 */ /* 0x000fc40000010211 */
[----:B------:R-:W-:Y:S02]  /*16cb0*/  SHF.L.U32 R16, R16, R23, RZ ;  /* 0x0000001710107219 */ /* 0x000fe400000006ff */
[----:B------:R-:W-:Y:S02]  /*16cc0*/  LOP3.LUT R14, R14, 0x3ffffff, R17, 0x78, !PT ;  /* 0x03ffffff0e0e7812 */ /* 0x000fe400078e7811 */
[----:B------:R-:W-:-:S03]  /*16cd0*/  LOP3.LUT R16, R15, 0xfffffffe, R16, 0x78, !PT ;  /* 0xfffffffe0f107812 */ /* 0x000fc600078e7810 */
[----:B------:R-:W-:Y:S02]  /*16ce0*/  IMAD R17, R14, -0x53479297, RZ ;  /* 0xacb86d690e117824 */ /* 0x000fe400078e02ff */
[----:B------:R-:W-:-:S04]  /*16cf0*/  IMAD.WIDE.U32 R14, R16, -0x53479297, RZ ;  /* 0xacb86d69100e7825 */ /* 0x000fc800078e00ff */
[----:B------:R-:W-:Y:S02]  /*16d00*/  IMAD R17, R16, 0x4ca582, R17 ;  /* 0x004ca58210117824 */ /* 0x000fe400078e0211 */
[----:B------:R-:W-:Y:S01]  /*16d10*/  @!P0 VIADD R26, R13, 0xff81 ;  /* 0x0000ff810d1a8836 */ /* 0x000fe20000000000 */
[----:B------:R-:W-:Y:S01]  /*16d20*/  PRMT R13, RZ, 0x7610, R13 ;  /* 0x00007610ff0d7816 */ /* 0x000fe2000000000d */
[----:B------:R-:W-:-:S05]  /*16d30*/  IMAD.IADD R20, R15, 0x1, R17 ;  /* 0x000000010f147824 */ /* 0x000fca00078e0211 */
[----:B------:R-:W-:-:S04]  /*16d40*/  LOP3.LUT R20, R20, 0x3ffffff, RZ, 0xc0, !PT ;  /* 0x03ffffff14147812 */ /* 0x000fc800078ec0ff */
[----:B------:R-:W-:-:S04]  /*16d50*/  LOP3.LUT R20, R20, 0x1b54a32, RZ, 0x3c, !PT ;  /* 0x01b54a3214147812 */ /* 0x000fc800078e3cff */
[----:B------:R-:W-:-:S04]  /*16d60*/  SHF.R.U32.HI R21, RZ, 0xc, R20 ;  /* 0x0000000cff157819 */ /* 0x000fc80000011614 */
[----:B------:R-:W-:-:S04]  /*16d70*/  LOP3.LUT R21, R21, 0xd192ed03, R14, 0x96, !PT ;  /* 0xd192ed0315157812 */ /* 0x000fc800078e960e */
        /* <DEDUP_REMOVED lines=17> */
[----:B------:R-:W-:-:S05]  /*16e90*/  LOP3.LUT R29, R14, R29, R12, 0x96, !PT ;  /* 0x0000001d0e1d7212 */ /* 0x000fca00078e960c */
[----:B------:R-:W-:-:S05]  /*16ea0*/  IMAD.SHL.U32 R28, R29, 0x40, RZ ;  /* 0x000000401d1c7824 */ /* 0x000fca00078e00ff */
[----:B------:R-:W-:-:S04]  /*16eb0*/  LOP3.LUT R28, R28, 0x3ffffc0, RZ, 0xc0, !PT ;  /* 0x03ffffc01c1c7812 */ /* 0x000fc800078ec0ff */
[----:B------:R-:W-:-:S07]  /*16ec0*/  LOP3.LUT R28, R28, R15, R17, 0x96, !PT ;  /* 0x0000000f1c1c7212 */ /* 0x000fce00078e9611 */
.L_x_839:
[----:B---3--:R-:W-:Y:S01]  /*16ed0*/  IMAD.SHL.U32 R15, R29, 0x40, RZ ;  /* 0x000000401d0f7824 */ /* 0x008fe200078e00ff */
[----:B------:R1:W3:Y:S01]  /*16ee0*/  LDS R17, [R5] ;  /* 0x0000000005117984 */ /* 0x0002e20000000800 */
[----:B------:R-:W-:Y:S01]  /*16ef0*/  LOP3.LUT P0, RZ, R26, 0x60, RZ, 0xc0, !PT ;  /* 0x000000601aff7812 */ /* 0x000fe2000780c0ff */
[----:B------:R-:W-:Y:S05]  /*16f00*/  YIELD ;  /* 0x0000000000007946 */ /* 0x000fea0003800000 */
[----:B------:R-:W-:Y:S01]  /*16f10*/  LOP3.LUT R15, R28, 0x3ffffc0, R15, 0x78, !PT ;  /* 0x03ffffc01c0f7812 */ /* 0x000fe200078e780f */
[----:B------:R-:W-:Y:S01]  /*16f20*/  BSSY.RECONVERGENT B2, `(.L_x_168) ;  /* 0x00033e7000027945 */ /* 0x000fe20003800200 */
[----:B------:R-:W-:Y:S01]  /*16f30*/  IMAD.MOV.U32 R16, RZ, RZ, R28 ;  /* 0x000000ffff107224 */ /* 0x000fe200078e001c */
[----:B------:R-:W-:Y:S01]  /*16f40*/  PRMT R20, R26, 0x7610, R20 ;  /* 0x000076101a147816 */ /* 0x000fe20000000014 */
[----:B------:R-:W-:Y:S01]  /*16f50*/  IMAD.MOV.U32 R18, RZ, RZ, R29 ;  /* 0x000000ffff127224 */ /* 0x000fe200078e001d */
[----:B------:R-:W-:-:S02]  /*16f60*/  SHF.R.U32.HI R14, RZ, 0x14, R15 ;  /* 0x00000014ff0e7819 */ /* 0x000fc4000001160f */
        /* <DEDUP_REMOVED lines=9> */
[----:B------:R-:W-:Y:S02]  /*17000*/  LOP3.LUT R22, R15, 0xd192ed03, R22, 0x96, !PT ;  /* 0xd192ed030f167812 */ /* 0x000fe400078e9616 */
[----:B------:R-:W-:Y:S01]  /*17010*/  PRMT R12, RZ, 0x7610, R12 ;  /* 0x00007610ff0c7816 */ /* 0x000fe2000000000c */
[----:B------:R-:W-:-:S04]  /*17020*/  IMAD R15, R23, 0x108ef2d9, RZ ;  /* 0x108ef2d9170f7824 */ /* 0x000fc800078e02ff */
[C---:B------:R-:W-:Y:S02]  /*17030*/  IMAD R21, R22.reuse, 0x2f17502, R15 ;  /* 0x02f1750216157824 */ /* 0x040fe400078e020f */
[----:B------:R-:W-:-:S04]  /*17040*/  IMAD.WIDE.U32 R14, R22, 0x108ef2d9, RZ ;  /* 0x108ef2d9160e7825 */ /* 0x000fc800078e00ff */
[----:B------:R-:W-:-:S05]  /*17050*/  IMAD.IADD R21, R15, 0x1, R21 ;  /* 0x000000010f157824 */ /* 0x000fca00078e0215 */
[----:B------:R-:W-:Y:S01]  /*17060*/  LOP3.LUT R19, R21, 0x3ffffff, RZ, 0xc0, !PT ;  /* 0x03ffffff15137812 */ /* 0x000fe200078ec0ff */
[----:B-1-3-5:R-:W-:Y:S06]  /*17070*/  @P0 BRA `(.L_x_169) ;  /* 0x0000027400b40947 */ /* 0x02afec0003800000 */
[C---:B------:R-:W-:Y:S01]  /*17080*/  LOP3.LUT R34, R26.reuse, 0x1f, RZ, 0xc0, !PT ;  /* 0x0000001f1a227812 */ /* 0x040fe200078ec0ff */
[----:B------:R-:W-:Y:S01]  /*17090*/  BSSY.RECONVERGENT B4, `(.L_x_170) ;  /* 0x00001d7000047945 */ /* 0x000fe20003800200 */
[----:B------:R-:W-:Y:S01]  /*170a0*/  LOP3.LUT R24, R26, 0x1f, RZ, 0xc0, !PT ;  /* 0x0000001f1a187812 */ /* 0x000fe200078ec0ff */
[----:B------:R-:W-:Y:S01]  /*170b0*/  IMAD.MOV.U32 R37, RZ, RZ, 0x2b ;  /* 0x0000002bff257424 */ /* 0x000fe200078e00ff */
[----:B------:R-:W-:Y:S01]  /*170c0*/  ISETP.GT.AND P0, PT, R34, 0xf, PT ;  /* 0x0000000f2200780c */ /* 0x000fe20003f04270 */
[----:B------:R-:W-:-:S12]  /*170d0*/  IMAD.MOV.U32 R35, RZ, RZ, 0x17 ;  /* 0x00000017ff237424 */ /* 0x000fd800078e00ff */
[----:B------:R-:W-:Y:S05]  /*170e0*/  @P0 BRA `(.L_x_171) ;  /* 0x0000000c00980947 */ /* 0x000fea0003800000 */
[----:B------:R-:W-:Y:S01]  /*170f0*/  ISETP.GT.AND P0, PT, R34, 0x7, PT ;  /* 0x000000072200780c */ /* 0x000fe20003f04270 */
[----:B------:R-:W-:-:S12]  /*17100*/  IMAD.MOV.U32 R30, RZ, RZ, 0x1c ;  /* 0x0000001cff1e7424 */ /* 0x000fd800078e00ff */
[----:B------:R-:W-:Y:S05]  /*17110*/  @P0 BRA `(.L_x_172) ;  /* 0x0000000400c40947 */ /* 0x000fea0003800000 */
[----:B------:R-:W-:-:S13]  /*17120*/  ISETP.GT.AND P0, PT, R34, 0x3, PT ;  /* 0x000000032200780c */ /* 0x000fda0003f04270 */
[----:B------:R-:W-:Y:S05]  /*17130*/  @P0 BRA `(.L_x_173) ;  /* 0x0000000000d40947 */ /* 0x000fea0003800000 */
[----:B------:R-:W-:-:S13]  /*17140*/  ISETP.GT.AND P0, PT, R34, 0x1, PT ;  /* 0x000000012200780c */ /* 0x000fda0003f04270 */
[----:B------:R-:W-:Y:S05]  /*17150*/  @P0 BRA `(.L_x_174) ;  /* 0x0000000000600947 */ /* 0x000fea0003800000 */
[----:B------:R-:W-:Y:S01]  /*17160*/  ISETP.NE.AND P0, PT, R34, RZ, PT ;  /* 0x000000ff2200720c */ /* 0x000fe20003f05270 */
[----:B------:R-:W-:Y:S01]  /*17170*/  IMAD.MOV.U32 R45, RZ, RZ, 0xc ;  /* 0x0000000cff2d7424 */ /* 0x000fe200078e00ff */
[----:B------:R-:W-:Y:S01]  /*17180*/  MOV R29, 0x9d6a44c1 ;  /* 0x9d6a44c1001d7802 */ /* 0x000fe20000000f00 */
[----:B------:R-:W-:Y:S02]  /*17190*/  IMAD.MOV.U32 R25, RZ, RZ, 0x2e ;  /* 0x0000002eff197424 */ /* 0x000fe400078e00ff */
[----:B------:R-:W-:Y:S02]  /*171a0*/  IMAD.MOV.U32 R43, RZ, RZ, 0x25 ;  /* 0x00000025ff2b7424 */ /* 0x000fe400078e00ff */
[----:B------:R-:W-:Y:S02]  /*171b0*/  IMAD.MOV.U32 R41, RZ, RZ, 0x15 ;  /* 0x00000015ff297424 */ /* 0x000fe400078e00ff */
[----:B------:R-:W-:Y:S02]  /*171c0*/  IMAD.MOV.U32 R39, RZ, RZ, 0x346d526 ;  /* 0x0346d526ff277424 */ /* 0x000fe400078e00ff */
[----:B------:R-:W-:-:S02]  /*171d0*/  IMAD.MOV.U32 R32, RZ, RZ, 0x1f ;  /* 0x0000001fff207424 */ /* 0x000fc400078e00ff */
[----:B------:R-:W-:Y:S02]  /*171e0*/  IMAD.MOV.U32 R31, RZ, RZ, 0x4804a8e1 ;  /* 0x4804a8e1ff1f7424 */ /* 0x000fe400078e00ff */
[----:B------:R-:W-:Y:S01]  /*171f0*/  IMAD.MOV.U32 R33, RZ, RZ, 0x36d3c2b ;  /* 0x036d3c2bff217424 */ /* 0x000fe200078e00ff */
[----:B------:R-:W-:Y:S06]  /*17200*/  @!P0 BRA `(.L_x_175) ;  /* 0x0000001800fc8947 */ /* 0x000fec0003800000 */
[----:B------:R-:W-:Y:S02]  /*17210*/  IMAD.MOV.U32 R45, RZ, RZ, 0xa ;  /* 0x0000000aff2d7424 */ /* 0x000fe400078e00ff */
[----:B------:R-:W-:Y:S02]  /*17220*/  IMAD.MOV.U32 R25, RZ, RZ, 0x30 ;  /* 0x00000030ff197424 */ /* 0x000fe400078e00ff */
[----:B------:R-:W-:Y:S02]  /*17230*/  IMAD.MOV.U32 R43, RZ, RZ, 0x23 ;  /* 0x00000023ff2b7424 */ /* 0x000fe400078e00ff */
[----:B------:R-:W-:Y:S02]  /*17240*/  IMAD.MOV.U32 R41, RZ, RZ, 0x17 ;  /* 0x00000017ff297424 */ /* 0x000fe400078e00ff */
[----:B------:R-:W-:Y:S02]  /*17250*/  IMAD.MOV.U32 R29, RZ, RZ, -0x6d1a1bdf ;  /* 0x92e5e421ff1d7424 */ /* 0x000fe400078e00ff */
[----:B------:R-:W-:-:S02]  /*17260*/  IMAD.MOV.U32 R39, RZ, RZ, 0x3866c06 ;  /* 0x03866c06ff277424 */ /* 0x000fc400078e00ff */
[----:B------:R-:W-:Y:S02]  /*17270*/  IMAD.MOV.U32 R37, RZ, RZ, 0x28 ;  /* 0x00000028ff257424 */ /* 0x000fe400078e00ff */
[----:B------:R-:W-:Y:S02]  /*17280*/  IMAD.MOV.U32 R32, RZ, RZ, 0x22 ;  /* 0x00000022ff207424 */ /* 0x000fe400078e00ff */
[----:B------:R-:W-:Y:S02]  /*17290*/  IMAD.MOV.U32 R35, RZ, RZ, 0x13 ;  /* 0x00000013ff237424 */ /* 0x000fe400078e00ff */
[----:B------:R-:W-:Y:S02]  /*172a0*/  IMAD.MOV.U32 R31, RZ, RZ, -0x2b2c719f ;  /* 0xd4d38e61ff1f7424 */ /* 0x000fe400078e00ff */
[----:B------:R-:W-:Y:S02]  /*172b0*/  IMAD.MOV.U32 R33, RZ, RZ, 0x39838ad ;  /* 0x039838adff217424 */ /* 0x000fe400078e00ff */
[----:B------:R-:W-:Y:S01]  /*172c0*/  IMAD.MOV.U32 R30, RZ, RZ, 0x1a ;  /* 0x0000001aff1e7424 */ /* 0x000fe200078e00ff */
[----:B------:R-:W-:Y:S06]  /*172d0*/  BRA `(.L_x_175) ;  /* 0x0000001800c87947 */ /* 0x000fec0003800000 */
.L_x_174:
[----:B------:R-:W-:-:S13]  /*172e0*/  ISETP.NE.AND P0, PT, R34, 0x2, PT ;  /* 0x000000022200780c */ /* 0x000fda0003f05270 */
[----:B------:R-:W-:Y:S05]  /*172f0*/  @!P0 BRA `(.L_x_176) ;  /* 0x0000000000308947 */ /* 0x000fea0003800000 */
[----:B------:R-:W-:Y:S02]  /*17300*/  HFMA2 R32, -RZ, RZ, 0, 1.966953277587890625e-06 ;  /* 0x00000021ff207431 */ /* 0x000fe400000001ff */
[----:B------:R-:W-:Y:S02]  /*17310*/  IMAD.MOV.U32 R45, RZ, RZ, 0xd ;  /* 0x0000000dff2d7424 */ /* 0x000fe400078e00ff */
[----:B------:R-:W-:Y:S02]  /*17320*/  IMAD.MOV.U32 R25, RZ, RZ, 0x2d ;  /* 0x0000002dff197424 */ /* 0x000fe400078e00ff */
[----:B------:R-:W-:Y:S02]  /*17330*/  IMAD.MOV.U32 R43, RZ, RZ, 0x22 ;  /* 0x00000022ff2b7424 */ /* 0x000fe400078e00ff */
[----:B------:R-:W-:Y:S02]  /*17340*/  IMAD.MOV.U32 R41, RZ, RZ, 0x18 ;  /* 0x00000018ff297424 */ /* 0x000fe400078e00ff */
[----:B------:R-:W-:-:S02]  /*17350*/  IMAD.MOV.U32 R29, RZ, RZ, 0x202e41c1 ;  /* 0x202e41c1ff1d7424 */ /* 0x000fc400078e00ff */
[----:B------:R-:W-:Y:S02]  /*17360*/  IMAD.MOV.U32 R39, RZ, RZ, 0x3b7e13a ;  /* 0x03b7e13aff277424 */ /* 0x000fe400078e00ff */
[----:B------:R-:W-:Y:S02]  /*17370*/  IMAD.MOV.U32 R37, RZ, RZ, 0x27 ;  /* 0x00000027ff257424 */ /* 0x000fe400078e00ff */
[----:B------:R-:W-:Y:S02]  /*17380*/  IMAD.MOV.U32 R35, RZ, RZ, 0x19 ;  /* 0x00000019ff237424 */ /* 0x000fe400078e00ff */
[----:B------:R-:W-:Y:S02]  /*17390*/  IMAD.MOV.U32 R31, RZ, RZ, 0x173fb7c1 ;  /* 0x173fb7c1ff1f7424 */ /* 0x000fe400078e00ff */
[----:B------:R-:W-:Y:S01]  /*173a0*/  IMAD.MOV.U32 R33, RZ, RZ, 0x3be88e9 ;  /* 0x03be88e9ff217424 */ /* 0x000fe200078e00ff */
[----:B------:R-:W-:Y:S06]  /*173b0*/  BRA `(.L_x_175) ;  /* 0x0000001800907947 */ /* 0x000fec0003800000 */
.L_x_176:
[----:B------:R-:W-:Y:S02]  /*173c0*/  IMAD.MOV.U32 R45, RZ, RZ, 0xe ;  /* 0x0000000eff2d7424 */ /* 0x000fe400078e00ff */
        /* <DEDUP_REMOVED lines=9> */
[----:B------:R-:W-:Y:S02]  /*17460*/  IMAD.MOV.U32 R32, RZ, RZ, 0x1e ;  /* 0x0000001eff207424 */ /* 0x000fe400078e00ff */
[----:B------:R-:W-:Y:S01]  /*17470*/  IMAD.MOV.U32 R25, RZ, RZ, 0x2c ;  /* 0x0000002cff197424 */ /* 0x000fe200078e00ff */
[----:B------:R-:W-:Y:S06]  /*17480*/  BRA `(.L_x_175) ;  /* 0x00000018005c7947 */ /* 0x000fec0003800000 */
.L_x_173:
[----:B------:R-:W-:-:S13]  /*17490*/  ISETP.GT.AND P0, PT, R34, 0x5, PT ;  /* 0x000000052200780c */ /* 0x000fda0003f04270 */
[----:B------:R-:W-:Y:S05]  /*174a0*/  @P0 BRA `(.L_x_177) ;  /* 0x0000000000700947 */ /* 0x000fea0003800000 */
[----:B------:R-:W-:-:S13]  /*174b0*/  ISETP.NE.AND P0, PT, R34, 0x4, PT ;  /* 0x000000042200780c */ /* 0x000fda0003f05270 */
[----:B------:R-:W-:Y:S05]  /*174c0*/  @!P0 BRA `(.L_x_178) ;  /* 0x0000000000348947 */ /* 0x000fea0003800000 */
[----:B------:R-:W-:Y:S01]  /*174d0*/  IMAD.MOV.U32 R45, RZ, RZ, 0xf ;  /* 0x0000000fff2d7424 */ /* 0x000fe200078e00ff */
[----:B------:R-:W-:Y:S01]  /*174e0*/  MOV R35, 0x14 ;  /* 0x0000001400237802 */ /* 0x000fe20000000f00 */
        /* <DEDUP_REMOVED lines=8> */
[----:B------:R-:W-:Y:S02]  /*17570*/  IMAD.MOV.U32 R33, RZ, RZ, 0x3d02e8d ;  /* 0x03d02e8dff217424 */ /* 0x000fe400078e00ff */
[----:B------:R-:W-:Y:S01]  /*17580*/  IMAD.MOV.U32 R30, RZ, RZ, 0x17 ;  /* 0x00000017ff1e7424 */ /* 0x000fe200078e00ff */
[----:B------:R-:W-:Y:S06]  /*17590*/  BRA `(.L_x_175) ;  /* 0x0000001800187947 */ /* 0x000fec0003800000 */
.L_x_178:
[----:B------:R-:W-:Y:S02]  /*175a0*/  IMAD.MOV.U32 R45, RZ, RZ, 0xb ;  /* 0x0000000bff2d7424 */ /* 0x000fe400078e00ff */
[----:B------:R-:W-:Y:S02]  /*175b0*/  IMAD.MOV.U32 R25, RZ, RZ, 0x2f ;  /* 0x0000002fff197424 */ /* 0x000fe400078e00ff */
[----:B------:R-:W-:Y:S02]  /*175c0*/  IMAD.MOV.U32 R43, RZ, RZ, 0x23 ;  /* 0x00000023ff2b7424 */ /* 0x000fe400078e00ff */
[----:B------:R-:W-:Y:S02]  /*175d0*/  IMAD.MOV.U32 R29, RZ, RZ, -0xf0fedbf ;  /* 0xf0f01241ff1d7424 */ /* 0x000fe400078e00ff */
        /* <DEDUP_REMOVED lines=9> */
.L_x_177:
[----:B------:R-:W-:-:S13]  /*17670*/  ISETP.NE.AND P0, PT, R34, 0x6, PT ;  /* 0x000000062200780c */ /* 0x000fda0003f05270 */
[----:B------:R-:W-:Y:S05]  /*17680*/  @!P0 BRA `(.L_x_179) ;  /* 0x0000000000348947 */ /* 0x000fea0003800000 */
[----:B------:R-:W-:Y:S02]  /*17690*/  HFMA2 R37, -RZ, RZ, 0, 1.54972076416015625e-06 ;  /* 0x0000001aff257431 */ /* 0x000fe400000001ff */
        /* <DEDUP_REMOVED lines=12> */
.L_x_179:
        /* <DEDUP_REMOVED lines=13> */
.L_x_172:
[----:B------:R-:W-:-:S13]  /*17830*/  ISETP.GT.AND P0, PT, R34, 0xb, PT ;  /* 0x0000000b2200780c */ /* 0x000fda0003f04270 */
[----:B------:R-:W-:Y:S05]  /*17840*/  @P0 BRA `(.L_x_180) ;  /* 0x0000000000dc0947 */ /* 0x000fea0003800000 */
        /* <DEDUP_REMOVED lines=13> */
[----:B------:R-:W-:Y:S02]  /*17920*/  IMAD.MOV.U32 R31, RZ, RZ, -0x2432915f ;  /* 0xdbcd6ea1ff1f7424 */ /* 0x000fe400078e00ff */
[----:B------:R-:W-:Y:S02]  /*17930*/  IMAD.MOV.U32 R33, RZ, RZ, 0x3e0ee0b ;  /* 0x03e0ee0bff217424 */ /* 0x000fe400078e00ff */
[----:B------:R-:W-:Y:S01]  /*17940*/  IMAD.MOV.U32 R30, RZ, RZ, 0x1e ;  /* 0x0000001eff1e7424 */ /* 0x000fe200078e00ff */
[----:B------:R-:W-:Y:S06]  /*17950*/  BRA `(.L_x_175) ;  /* 0x0000001400287947 */ /* 0x000fec0003800000 */
.L_x_182:
        /* <DEDUP_REMOVED lines=13> */
.L_x_181:
[----:B------:R-:W-:-:S13]  /*17a30*/  ISETP.NE.AND P0, PT, R34, 0xa, PT ;  /* 0x0000000a2200780c */ /* 0x000fda0003f05270 */
[----:B------:R-:W-:Y:S05]  /*17a40*/  @!P0 BRA `(.L_x_183) ;  /* 0x0000000000308947 */ /* 0x000fea0003800000 */
[----:B------:R-:W-:Y:S02]  /*17a50*/  HFMA2 R31, -RZ, RZ, 1.4921875, -0.034210205078125 ;  /* 0x3df8a861ff1f7431 */ /* 0x000fe400000001ff */
        /* <DEDUP_REMOVED lines=11> */
.L_x_183:
        /* <DEDUP_REMOVED lines=9> */
[----:B------:R-:W-:Y:S01]  /*17ba0*/  IMAD.MOV.U32 R33, RZ, RZ, 0x3e36e66 ;  /* 0x03e36e66ff217424 */ /* 0x000fe200078e00ff */
[----:B------:R-:W-:Y:S06]  /*17bb0*/  BRA `(.L_x_175) ;  /* 0x0000001000907947 */ /* 0x000fec0003800000 */
.L_x_180:
        /* <DEDUP_REMOVED lines=17> */
.L_x_185:
        /* <DEDUP_REMOVED lines=8> */
[----:B------:R-:W-:Y:S02]  /*17d50*/  IMAD.MOV.U32 R31, RZ, RZ, -0x42d45b3f ;  /* 0xbd2ba4c1ff1f7424 */ /* 0x000fe400078e00ff */
[----:B------:R-:W-:Y:S02]  /*17d60*/  IMAD.MOV.U32 R33, RZ, RZ, 0x3e764a9 ;  /* 0x03e764a9ff217424 */ /* 0x000fe400078e00ff */
[----:B------:R-:W-:Y:S02]  /*17d70*/  IMAD.MOV.U32 R30, RZ, RZ, 0x19 ;  /* 0x00000019ff1e7424 */ /* 0x000fe400078e00ff */
[----:B------:R-:W-:Y:S01]  /*17d80*/  IMAD.MOV.U32 R25, RZ, RZ, 0x27 ;  /* 0x00000027ff197424 */ /* 0x000fe200078e00ff */
[----:B------:R-:W-:Y:S06]  /*17d90*/  BRA `(.L_x_175) ;  /* 0x0000001000187947 */ /* 0x000fec0003800000 */
.L_x_184:
[----:B------:R-:W-:-:S13]  /*17da0*/  ISETP.NE.AND P0, PT, R34, 0xe, PT ;  /* 0x0000000e2200780c */ /* 0x000fda0003f05270 */
[----:B------:R-:W-:Y:S05]  /*17db0*/  @!P0 BRA `(.L_x_186) ;  /* 0x0000000000308947 */ /* 0x000fea0003800000 */
        /* <DEDUP_REMOVED lines=10> */
[----:B------:R-:W-:Y:S01]  /*17e60*/  IMAD.MOV.U32 R33, RZ, RZ, 0x3eba165 ;  /* 0x03eba165ff217424 */ /* 0x000fe200078e00ff */
[----:B------:R-:W-:Y:S06]  /*17e70*/  BRA `(.L_x_175) ;  /* 0x0000000c00e07947 */ /* 0x000fec0003800000 */
.L_x_186:
[----:B------:R-:W-:Y:S02]  /*17e80*/  HFMA2 R45, -RZ, RZ, 0, 2.562999725341796875e-06 ;  /* 0x0000002bff2d7431 */ /* 0x000fe400000001ff */
[----:B------:R-:W-:Y:S02]  /*17e90*/  IMAD.MOV.U32 R25, RZ, RZ, 0xf ;  /* 0x0000000fff197424 */ /* 0x000fe400078e00ff */
[----:B------:R-:W-:Y:S02]  /*17ea0*/  IMAD.MOV.U32 R43, RZ, RZ, 0x20 ;  /* 0x00000020ff2b7424 */ /* 0x000fe400078e00ff */
[----:B------:R-:W-:Y:S02]  /*17eb0*/  IMAD.MOV.U32 R29, RZ, RZ, 0x7f9527a1 ;  /* 0x7f9527a1ff1d7424 */ /* 0x000fe400078e00ff */
        /* <DEDUP_REMOVED lines=9> */
.L_x_171:
        /* <DEDUP_REMOVED lines=21> */
.L_x_190:
[----:B------:R-:W-:Y:S01]  /*180a0*/  MOV R25, 0x17 ;  /* 0x0000001700197802 */ /* 0x000fe20000000f00 */
[----:B------:R-:W-:Y:S02]  /*180b0*/  IMAD.MOV.U32 R43, RZ, RZ, 0x31 ;  /* 0x00000031ff2b7424 */ /* 0x000fe400078e00ff */
[----:B------:R-:W-:Y:S02]  /*180c0*/  IMAD.MOV.U32 R41, RZ, RZ, 0x9 ;  /* 0x00000009ff297424 */ /* 0x000fe400078e00ff */
[----:B------:R-:W-:Y:S02]  /*180d0*/  IMAD.MOV.U32 R29, RZ, RZ, -0x47d9bb7f ;  /* 0xb8264481ff1d7424 */ /* 0x000fe400078e00ff */
        /* <DEDUP_REMOVED lines=9> */
.L_x_189:
        /* <DEDUP_REMOVED lines=15> */
.L_x_191:
[----:B------:R-:W-:Y:S02]  /*18260*/  HFMA2 R45, -RZ, RZ, 0, 1.1920928955078125e-06 ;  /* 0x00000014ff2d7431 */ /* 0x000fe400000001ff */
        /* <DEDUP_REMOVED lines=12> */
.L_x_188:
[----:B------:R-:W-:-:S13]  /*18330*/  ISETP.GT.AND P0, PT, R34, 0x15, PT ;  /* 0x000000152200780c */ /* 0x000fda0003f04270 */
[----:B------:R-:W-:Y:S05]  /*18340*/  @P0 BRA `(.L_x_192) ;  /* 0x00000000006c0947 */ /* 0x000fea0003800000 */
        /* <DEDUP_REMOVED lines=15> */
.L_x_193:
[----:B------:R-:W-:Y:S01]  /*18440*/  MOV R25, 0x1d ;  /* 0x0000001d00197802 */ /* 0x000fe20000000f00 */
[----:B------:R-:W-:Y:S02]  /*18450*/  IMAD.MOV.U32 R43, RZ, RZ, 0x32 ;  /* 0x00000032ff2b7424 */ /* 0x000fe400078e00ff */
[----:B------:R-:W-:Y:S02]  /*18460*/  IMAD.MOV.U32 R41, RZ, RZ, 0x8 ;  /* 0x00000008ff297424 */ /* 0x000fe400078e00ff */
[----:B------:R-:W-:Y:S02]  /*18470*/  IMAD.MOV.U32 R29, RZ, RZ, 0x21b9a201 ;  /* 0x21b9a201ff1d7424 */ /* 0x000fe400078e00ff */
[----:B------:R-:W-:Y:S02]  /*18480*/  IMAD.MOV.U32 R39, RZ, RZ, 0x3efcfd1 ;  /* 0x03efcfd1ff277424 */ /* 0x000fe400078e00ff */
[----:B------:R-:W-:Y:S02]  /*18490*/  IMAD.MOV.U32 R32, RZ, RZ, 0x27 ;  /* 0x00000027ff207424 */ /* 0x000fe400078e00ff */
[----:B------:R-:W-:-:S02]  /*184a0*/  IMAD.MOV.U32 R35, RZ, RZ, 0x31 ;  /* 0x00000031ff237424 */ /* 0x000fc400078e00ff */
[----:B------:R-:W-:Y:S02]  /*184b0*/  IMAD.MOV.U32 R31, RZ, RZ, -0x65abe3f ;  /* 0xf9a541c1ff1f7424 */ /* 0x000fe400078e00ff */
[----:B------:R-:W-:Y:S02]  /*184c0*/  IMAD.MOV.U32 R33, RZ, RZ, 0x3f02c33 ;  /* 0x03f02c33ff217424 */ /* 0x000fe400078e00ff */
[----:B------:R-:W-:Y:S02]  /*184d0*/  IMAD.MOV.U32 R30, RZ, RZ, 0x18 ;  /* 0x00000018ff1e7424 */ /* 0x000fe400078e00ff */
[----:B------:R-:W-:Y:S01]  /*184e0*/  IMAD.MOV.U32 R45, RZ, RZ, 0x1d ;  /* 0x0000001dff2d7424 */ /* 0x000fe200078e00ff */
[----:B------:R-:W-:Y:S06]  /*184f0*/  BRA `(.L_x_175) ;  /* 0x0000000800407947 */ /* 0x000fec0003800000 */
.L_x_192:
[----:B------:R-:W-:-:S13]  /*18500*/  ISETP.NE.AND P0, PT, R34, 0x16, PT ;  /* 0x000000162200780c */ /* 0x000fda0003f05270 */
[----:B------:R-:W-:Y:S05]  /*18510*/  @!P0 BRA `(.L_x_194) ;  /* 0x0000000000348947 */ /* 0x000fea0003800000 */
        /* <DEDUP_REMOVED lines=13> */
.L_x_194:
[----:B------:R-:W-:Y:S02]  /*185f0*/  HFMA2 R25, -RZ, RZ, 0, 2.6226043701171875e-06 ;  /* 0x0000002cff197431 */ /* 0x000fe400000001ff */
        /* <DEDUP_REMOVED lines=12> */
.L_x_187:
        /* <DEDUP_REMOVED lines=19> */
.L_x_197:
[----:B------:R-:W-:Y:S01]  /*187f0*/  IMAD.MOV.U32 R45, RZ, RZ, 0x1f ;  /* 0x0000001fff2d7424 */ /* 0x000fe200078e00ff */
[----:B------:R-:W-:Y:S01]  /*18800*/  MOV R25, 0x1b ;  /* 0x0000001b00197802 */ /* 0x000fe20000000f00 */
        /* <DEDUP_REMOVED lines=9> */
[----:B------:R-:W-:Y:S01]  /*188a0*/  IMAD.MOV.U32 R30, RZ, RZ, 0x14 ;  /* 0x00000014ff1e7424 */ /* 0x000fe200078e00ff */
[----:B------:R-:W-:Y:S06]  /*188b0*/  BRA `(.L_x_175) ;  /* 0x0000000400507947 */ /* 0x000fec0003800000 */
.L_x_196:
        /* <DEDUP_REMOVED lines=14> */
.L_x_198:
[----:B------:R-:W-:Y:S02]  /*189a0*/  HFMA2 R43, -RZ, RZ, 0, 2.920627593994140625e-06 ;  /* 0x00000031ff2b7431 */ /* 0x000fe400000001ff */
        /* <DEDUP_REMOVED lines=12> */
.L_x_195:
        /* <DEDUP_REMOVED lines=17> */
.L_x_200:
        /* <DEDUP_REMOVED lines=13> */
.L_x_199:
        /* <DEDUP_REMOVED lines=15> */
.L_x_201:
[----:B------:R-:W-:Y:S02]  /*18d40*/  HFMA2 R43, -RZ, RZ, 0, 1.013278961181640625e-06 ;  /* 0x00000011ff2b7431 */ /* 0x000fe400000001ff */
        /* <DEDUP_REMOVED lines=10> */
[----:B------:R-:W-:-:S07]  /*18df0*/  IMAD.MOV.U32 R30, RZ, RZ, 0x2b ;  /* 0x0000002bff1e7424 */ /* 0x000fce00078e00ff */
.L_x_175:
[----:B------:R-:W-:Y:S05]  /*18e00*/  BSYNC.RECONVERGENT B4 ;  /* 0x0000000000047941 */ /* 0x000fea0003800200 */
.L_x_170:
[CC--:B------:R-:W-:Y:S01]  /*18e10*/  SHF.L.U32 R27, R14.reuse, R45.reuse, RZ ;  /* 0x0000002d0e1b7219 */ /* 0x0c0fe200000006ff */
[----:B------:R-:W-:Y:S01]  /*18e20*/  BSSY.RELIABLE B4, `(.L_x_202) ;  /* 0x00031a7000047945 */ /* 0x000fe20003800100 */
[C---:B------:R-:W-:Y:S02]  /*18e30*/  SHF.L.U64.HI R28, R14.reuse, R45, R21 ;  /* 0x0000002d0e1c7219 */ /* 0x040fe40000010215 */
[----:B------:R-:W-:Y:S02]  /*18e40*/  LOP3.LUT R27, R14, 0xfffffffe, R27, 0x78, !PT ;  /* 0xfffffffe0e1b7812 */ /* 0x000fe400078e781b */
[----:B------:R-:W-:-:S04]  /*18e50*/  LOP3.LUT R28, R19, 0x3ffffff, R28, 0x78, !PT ;  /* 0x03ffffff131c7812 */ /* 0x000fc800078e781c */
[-CC-:B------:R-:W-:Y:S02]  /*18e60*/  SHF.R.U64 R12, R27, R25.reuse, R28.reuse ;  /* 0x000000191b0c7219 */ /* 0x180fe4000000121c */
[----:B------:R-:W-:Y:S02]  /*18e70*/  SHF.R.U32.HI R25, RZ, R25, R28 ;  /* 0x00000019ff197219 */ /* 0x000fe4000001161c */
[----:B------:R-:W-:Y:S02]  /*18e80*/  LOP3.LUT R12, R12, R27, RZ, 0x3c, !PT ;  /* 0x0000001b0c0c7212 */ /* 0x000fe400078e3cff */
[----:B------:R-:W-:Y:S02]  /*18e90*/  LOP3.LUT R25, R25, R28, RZ, 0x3c, !PT ;  /* 0x0000001c19197212 */ /* 0x000fe400078e3cff */
[CC--:B------:R-:W-:Y:S02]  /*18ea0*/  SHF.L.U32 R27, R12.reuse, R43.reuse, RZ ;  /* 0x0000002b0c1b7219 */ /* 0x0c0fe400000006ff */
[----:B------:R-:W-:-:S02]  /*18eb0*/  SHF.L.U64.HI R28, R12, R43, R25 ;  /* 0x0000002b0c1c7219 */ /* 0x000fc40000010219 */
[----:B------:R-:W-:Y:S02]  /*18ec0*/  LOP3.LUT R27, R12, 0xfffffffe, R27, 0x78, !PT ;  /* 0xfffffffe0c1b7812 */ /* 0x000fe400078e781b */
[----:B------:R-:W-:-:S04]  /*18ed0*/  LOP3.LUT R28, R25, 0x3ffffff, R28, 0x78, !PT ;  /* 0x03ffffff191c7812 */ /* 0x000fc800078e781c */
[-CC-:B------:R-:W-:Y:S02]  /*18ee0*/  SHF.R.U32.HI R25, RZ, R41.reuse, R28.reuse ;  /* 0x00000029ff197219 */ /* 0x180fe4000001161c */
[----:B------:R-:W-:Y:S02]  /*18ef0*/  SHF.R.U64 R12, R27, R41, R28 ;  /* 0x000000291b0c7219 */ /* 0x000fe4000000121c */
[----:B------:R-:W-:Y:S02]  /*18f00*/  LOP3.LUT R25, R25, R28, RZ, 0x3c, !PT ;  /* 0x0000001c19197212 */ /* 0x000fe400078e3cff */
[----:B------:R-:W-:-:S03]  /*18f10*/  LOP3.LUT R12, R12, R27, RZ, 0x3c, !PT ;  /* 0x0000001b0c0c7212 */ /* 0x000fc600078e3cff */
[-C--:B------:R-:W-:Y:S02]  /*18f20*/  IMAD R25, R25, R29.reuse, RZ ;  /* 0x0000001d19197224 */ /* 0x080fe400078e02ff */
[----:B------:R-:W-:-:S04]  /*18f30*/  IMAD.WIDE.U32 R28, R12, R29, RZ ;  /* 0x0000001d0c1c7225 */ /* 0x000fc800078e00ff */
[----:B------:R-:W-:-:S04]  /*18f40*/  IMAD R25, R39, R12, R25 ;  /* 0x0000000c27197224 */ /* 0x000fc800078e0219 */
[----:B------:R-:W-:-:S05]  /*18f50*/  IMAD.IADD R12, R29, 0x1, R25 ;  /* 0x000000011d0c7824 */ /* 0x000fca00078e0219 */
[----:B------:R-:W-:-:S04]  /*18f60*/  LOP3.LUT R12, R12, 0x3ffffff, RZ, 0xc0, !PT ;  /* 0x03ffffff0c0c7812 */ /* 0x000fc800078ec0ff */
[-CC-:B------:R-:W-:Y:S02]  /*18f70*/  SHF.R.U32.HI R25, RZ, R37.reuse, R12.reuse ;  /* 0x00000025ff197219 */ /* 0x180fe4000001160c */
[----:B------:R-:W-:Y:S02]  /*18f80*/  SHF.R.U64 R27, R28, R37, R12 ;  /* 0x000000251c1b7219 */ /* 0x000fe4000000120c */
[----:B------:R-:W-:Y:S02]  /*18f90*/  LOP3.LUT R25, R25, R12, RZ, 0x3c, !PT ;  /* 0x0000000c19197212 */ /* 0x000fe400078e3cff */
[----:B------:R-:W-:Y:S02]  /*18fa0*/  LOP3.LUT R12, R27, R28, RZ, 0x3c, !PT ;  /* 0x0000001c1b0c7212 */ /* 0x000fe400078e3cff */
[-CC-:B------:R-:W-:Y:S02]  /*18fb0*/  SHF.R.U32.HI R28, RZ, R32.reuse, R25.reuse ;  /* 0x00000020ff1c7219 */ /* 0x180fe40000011619 */
[----:B------:R-:W-:-:S02]  /*18fc0*/  SHF.R.U64 R27, R12, R32, R25 ;  /* 0x000000200c1b7219 */ /* 0x000fc40000001219 */
[----:B------:R-:W-:Y:S02]  /*18fd0*/  LOP3.LUT R28, R28, R25, RZ, 0x3c, !PT ;  /* 0x000000191c1c7212 */ /* 0x000fe400078e3cff */
[----:B------:R-:W-:Y:S02]  /*18fe0*/  LOP3.LUT R27, R27, R12, RZ, 0x3c, !PT ;  /* 0x0000000c1b1b7212 */ /* 0x000fe400078e3cff */
[-CC-:B------:R-:W-:Y:S02]  /*18ff0*/  SHF.R.U32.HI R25, RZ, R35.reuse, R28.reuse ;  /* 0x00000023ff197219 */ /* 0x180fe4000001161c */
[----:B------:R-:W-:Y:S02]  /*19000*/  SHF.R.U64 R12, R27, R35, R28 ;  /* 0x000000231b0c7219 */ /* 0x000fe4000000121c */
[----:B------:R-:W-:Y:S02]  /*19010*/  LOP3.LUT R25, R25, R28, RZ, 0x3c, !PT ;  /* 0x0000001c19197212 */ /* 0x000fe400078e3cff */
[----:B------:R-:W-:-:S03]  /*19020*/  LOP3.LUT R12, R12, R27, RZ, 0x3c, !PT ;  /* 0x0000001b0c0c7212 */ /* 0x000fc600078e3cff */
[-C--:B------:R-:W-:Y:S02]  /*19030*/  IMAD R25, R25, R31.reuse, RZ ;  /* 0x0000001f19197224 */ /* 0x080fe400078e02ff */
[----:B------:R-:W-:-:S04]  /*19040*/  IMAD.WIDE.U32 R28, R12, R31, RZ ;  /* 0x0000001f0c1c7225 */ /* 0x000fc800078e00ff */
[----:B------:R-:W-:Y:S01]  /*19050*/  IMAD R25, R33, R12, R25 ;  /* 0x0000000c21197224 */ /* 0x000fe200078e0219 */
[----:B------:R-:W-:Y:S01]  /*19060*/  PRMT R12, R26, 0x8880, RZ ;  /* 0x000088801a0c7816 */ /* 0x000fe200000000ff */
[----:B------:R-:W-:Y:S02]  /*19070*/  IMAD.MOV.U32 R26, RZ, RZ, 0x20 ;  /* 0x00000020ff1a7424 */ /* 0x000fe400078e00ff */
[----:B------:R-:W-:Y:S01]  /*19080*/  IMAD.IADD R29, R29, 0x1, R25 ;  /* 0x000000011d1d7824 */ /* 0x000fe200078e0219 */
[----:B------:R-:W-:-:S04]  /*19090*/  ISETP.GT.AND P2, PT, R12, -0x1, PT ;  /* 0xffffffff0c00780c */ /* 0x000fc80003f44270 */
[----:B------:R-:W-:-:S04]  /*190a0*/  LOP3.LUT R29, R29, 0x3ffffff, RZ, 0xc0, !PT ;  /* 0x03ffffff1d1d7812 */ /* 0x000fc800078ec0ff */
[-CC-:B------:R-:W-:Y:S02]  /*190b0*/  SHF.R.U64 R25, R28, R30.reuse, R29.reuse ;  /* 0x0000001e1c197219 */ /* 0x180fe4000000121d */
[----:B------:R-:W-:Y:S02]  /*190c0*/  SHF.R.U32.HI R12, RZ, R30, R29 ;  /* 0x0000001eff0c7219 */ /* 0x000fe4000001161d */
[----:B------:R-:W-:Y:S02]  /*190d0*/  LOP3.LUT R28, R25, R28, RZ, 0x3c, !PT ;  /* 0x0000001c191c7212 */ /* 0x000fe400078e3cff */
[----:B------:R-:W-:Y:S02]  /*190e0*/  LOP3.LUT R31, R12, R29, RZ, 0x3c, !PT ;  /* 0x0000001d0c1f7212 */ /* 0x000fe400078e3cff */
[----:B------:R-:W-:Y:S02]  /*190f0*/  LOP3.LUT R25, R28, 0x3ffffff, RZ, 0xc0, !PT ;  /* 0x03ffffff1c197812 */ /* 0x000fe400078ec0ff */
[----:B------:R-:W-:-:S03]  /*19100*/  PRMT R12, R26, 0x7610, R12 ;  /* 0x000076101a0c7816 */ /* 0x000fc6000000000c */
[--C-:B------:R-:W-:Y:S01]  /*19110*/  IMAD R27, R24, 0x4000000, R25.reuse ;  /* 0x04000000181b7824 */ /* 0x100fe200078e0219 */
[----:B------:R-:W-:-:S03]  /*19120*/  PRMT R25, RZ, 0x7610, R25 ;  /* 0x00007610ff197816 */ /* 0x000fc60000000019 */
[----:B------:R-:W-:-:S05]  /*19130*/  @!P2 VIADD R27, R27, 0x80000000 ;  /* 0x800000001b1ba836 */ /* 0x000fca0000000000 */
[----:B------:R-:W-:-:S13]  /*19140*/  ISETP.NE.AND P0, PT, R27, -0x1, PT ;  /* 0xffffffff1b00780c */ /* 0x000fda0003f05270 */
[----:B------:R-:W-:Y:S05]  /*19150*/  @!P0 BRA `(.L_x_203) ;  /* 0x00000000004c8947 */ /* 0x000fea0003800000 */
[----:B------:R-:W1:Y:S01]  /*19160*/  LDCU.64 UR6, c[0x0][0x380] ;  /* 0x00007000ff0677ac */ /* 0x000e620008000a00 */
[--C-:B------:R-:W-:Y:S02]  /*19170*/  SHF.R.U64 R29, R28, 0x1a, R31.reuse ;  /* 0x0000001a1c1d7819 */ /* 0x100fe4000000121f */
[----:B------:R-:W-:Y:S02]  /*19180*/  SHF.R.U32.HI R28, RZ, 0x1a, R31 ;  /* 0x0000001aff1c7819 */ /* 0x000fe4000001161f */
[----:B-1----:R-:W-:-:S04]  /*19190*/  LEA R30, P0, R29, UR6, 0x2 ;  /* 0x000000061d1e7c11 */ /* 0x002fc8000f8010ff */
[----:B------:R-:W-:-:S05]  /*191a0*/  LEA.HI.X R31, R29, UR7, R28, 0x2, P0 ;  /* 0x000000071d1f7c11 */ /* 0x000fca00080f141c */
[----:B------:R-:W3:Y:S02]  /*191b0*/  LDG.E R12, desc[UR8][R30.64] ;  /* 0x000000081e0c7981 */ /* 0x000ee4000c1e1900 */
[----:B---3--:R-:W-:-:S13]  /*191c0*/  ISETP.NE.AND P0, PT, R12, -0x1, PT ;  /* 0xffffffff0c00780c */ /* 0x008fda0003f05270 */
[----:B------:R-:W-:Y:S05]  /*191d0*/  @P0 BRA `(.L_x_204) ;  /* 0x0000000000100947 */ /* 0x000fea0003800000 */
[----:B------:R-:W-:-:S05]  /*191e0*/  IMAD.MOV.U32 R26, RZ, RZ, -0x1 ;  /* 0xffffffffff1a7424 */ /* 0x000fca00078e00ff */
[----:B------:R-:W3:Y:S02]  /*191f0*/  ATOMG.E.CAS.STRONG.GPU PT, R12, [R30], R26, R27 ;  /* 0x0000001a1e0c73a9 */ /* 0x000ee400001ee11b */
[----:B---3--:R-:W-:-:S13]  /*19200*/  ISETP.NE.AND P0, PT, R12, -0x1, PT ;  /* 0xffffffff0c00780c */ /* 0x008fda0003f05270 */
[----:B------:R-:W-:Y:S05]  /*19210*/  @!P0 BRA `(.L_x_205) ;  /* 0x00000314009c8947 */ /* 0x000fea0003800000 */
.L_x_204:
[----:B------:R-:W-:Y:S02]  /*19220*/  LOP3.LUT P0, RZ, R12, 0x7fffffff, R27, 0x48, !PT ;  /* 0x7fffffff0cff7812 */ /* 0x000fe4000780481b */
[----:B------:R-:W-:-:S11]  /*19230*/  PRMT R26, RZ, 0x7610, R26 ;  /* 0x00007610ff1a7816 */ /* 0x000fd6000000001a */
[----:B------:R-:W-:Y:S05]  /*19240*/  @!P0 BREAK.RELIABLE B4 ;  /* 0x0000000000048942 */ /* 0x000fea0003800100 */
[----:B------:R-:W-:Y:S05]  /*19250*/  @!P0 BRA `(.L_x_206) ;  /* 0x0000031800cc8947 */ /* 0x000fea0003800000 */
[----:B------:R-:W-:Y:S02]  /*19260*/  SHF.R.U32.HI R12, RZ, 0x1a, R12 ;  /* 0x0000001aff0c7819 */ /* 0x000fe4000001160c */
[----:B------:R-:W-:Y:S02]  /*19270*/  PRMT R25, R34, 0x7610, R25 ;  /* 0x0000761022197816 */ /* 0x000fe40000000019 */
[----:B------:R-:W-:-:S07]  /*19280*/  LOP3.LUT R12, R12, 0x1f, RZ, 0xc0, !PT ;  /* 0x0000001f0c0c7812 */ /* 0x000fce00078ec0ff */
.L_x_203:
[----:B------:R-:W-:-:S05]  /*19290*/  VIADD R38, R24, 0x1 ;  /* 0x0000000118267836 */ /* 0x000fca0000000000 */
[----:B------:R-:W-:-:S13]  /*192a0*/  ISETP.NE.AND P0, PT, R38, 0x20, PT ;  /* 0x000000202600780c */ /* 0x000fda0003f05270 */
[----:B------:R-:W-:Y:S05]  /*192b0*/  @!P0 BREAK.RELIABLE B4 ;  /* 0x0000000000048942 */ /* 0x000fea0003800100 */
[----:B------:R-:W-:Y:S05]  /*192c0*/  @!P0 BRA `(.L_x_207) ;  /* 0x0000025400148947 */ /* 0x000fea0003800000 */
[----:B------:R-:W-:Y:S01]  /*192d0*/  PRMT R26, R38, 0x9910, RZ ;  /* 0x00009910261a7816 */ /* 0x000fe200000000ff */
[----:B------:R-:W-:Y:S01]  /*192e0*/  BSSY.RECONVERGENT B5, `(.L_x_208) ;  /* 0x00001ca000057945 */ /* 0x000fe20003800200 */
[----:B------:R-:W-:Y:S01]  /*192f0*/  IMAD.MOV.U32 R29, RZ, RZ, 0x2f ;  /* 0x0000002fff1d7424 */ /* 0x000fe200078e00ff */
[----:B------:R-:W-:Y:S01]  /*19300*/  MOV R35, 0x27 ;  /* 0x0000002700237802 */ /* 0x000fe20000000f00 */
[----:B------:R-:W-:Y:S01]  /*19310*/  IMAD.MOV.U32 R28, RZ, RZ, 0xb ;  /* 0x0000000bff1c7424 */ /* 0x000fe200078e00ff */
[----:B------:R-:W-:Y:S01]  /*19320*/  ISETP.GT.AND P0, PT, R26, 0xf, PT ;  /* 0x0000000f1a00780c */ /* 0x000fe20003f04270 */
[----:B------:R-:W-:Y:S02]  /*19330*/  IMAD.MOV.U32 R41, RZ, RZ, 0xa ;  /* 0x0000000aff297424 */ /* 0x000fe400078e00ff */
[----:B------:R-:W-:Y:S02]  /*19340*/  IMAD.MOV.U32 R36, RZ, RZ, 0x30 ;  /* 0x00000030ff247424 */ /* 0x000fe400078e00ff */
[----:B------:R-:W-:-:S02]  /*19350*/  IMAD.MOV.U32 R37, RZ, RZ, -0x41eac0df ;  /* 0xbe153f21ff257424 */ /* 0x000fc400078e00ff */
[----:B------:R-:W-:Y:S02]  /*19360*/  IMAD.MOV.U32 R39, RZ, RZ, 0x3f53873 ;  /* 0x03f53873ff277424 */ /* 0x000fe400078e00ff */
[----:B------:R-:W-:Y:S02]  /*19370*/  IMAD.MOV.U32 R34, RZ, RZ, 0x1c ;  /* 0x0000001cff227424 */ /* 0x000fe400078e00ff */
[----:B------:R-:W-:Y:S02]  /*19380*/  IMAD.MOV.U32 R32, RZ, RZ, 0x32 ;  /* 0x00000032ff207424 */ /* 0x000fe400078e00ff */
[----:B------:R-:W-:Y:S02]  /*19390*/  IMAD.MOV.U32 R31, RZ, RZ, 0x689cd3e1 ;  /* 0x689cd3e1ff1f7424 */ /* 0x000fe400078e00ff */
[----:B------:R-:W-:Y:S02]  /*193a0*/  IMAD.MOV.U32 R33, RZ, RZ, 0x3f561bb ;  /* 0x03f561bbff217424 */ /* 0x000fe400078e00ff */
[----:B------:R-:W-:Y:S01]  /*193b0*/  IMAD.MOV.U32 R30, RZ, RZ, 0x7 ;  /* 0x00000007ff1e7424 */ /* 0x000fe200078e00ff */
[----:B------:R-:W-:Y:S06]  /*193c0*/  @P0 BRA `(.L_x_209) ;  /* 0x0000000c007c0947 */ /* 0x000fec0003800000 */
[----:B------:R-:W-:-:S13]  /*193d0*/  ISETP.GT.AND P0, PT, R26, 0x7, PT ;  /* 0x000000071a00780c */ /* 0x000fda0003f04270 */
[----:B------:R-:W-:Y:S05]  /*193e0*/  @P0 BRA `(.L_x_210) ;  /* 0x00000004009c0947 */ /* 0x000fea0003800000 */
[----:B------:R-:W-:-:S13]  /*193f0*/  ISETP.GT.AND P0, PT, R26, 0x3, PT ;  /* 0x000000031a00780c */ /* 0x000fda0003f04270 */
[----:B------:R-:W-:Y:S05]  /*19400*/  @P0 BRA `(.L_x_211) ;  /* 0x0000000000ac0947 */ /* 0x000fea0003800000 */
[----:B------:R-:W-:-:S13]  /*19410*/  ISETP.NE.AND P0, PT, R26, 0x1, PT ;  /* 0x000000011a00780c */ /* 0x000fda0003f05270 */
[----:B------:R-:W-:Y:S05]  /*19420*/  @!P0 BRA `(.L_x_212) ;  /* 0x0000000000708947 */ /* 0x000fea0003800000 */
        /* <DEDUP_REMOVED lines=15> */
.L_x_213:
[----:B------:R-:W-:Y:S02]  /*19520*/  HFMA2 R31, -RZ, RZ, 3.50475311279296875e-05, 6.50390625 ;  /* 0x024c4681ff1f7431 */ /* 0x000fe400000001ff */
        /* <DEDUP_REMOVED lines=12> */
.L_x_212:
        /* <DEDUP_REMOVED lines=13> */
.L_x_211:
        /* <DEDUP_REMOVED lines=17> */
.L_x_216:
        /* <DEDUP_REMOVED lines=13> */
.L_x_215:
        /* <DEDUP_REMOVED lines=15> */
.L_x_217:
        /* <DEDUP_REMOVED lines=13> */
.L_x_210:
        /* <DEDUP_REMOVED lines=19> */
.L_x_220:
        /* <DEDUP_REMOVED lines=13> */
.L_x_219:
[----:B------:R-:W-:-:S13]  /*19c60*/  ISETP.NE.AND P0, PT, R26, 0xa, PT ;  /* 0x0000000a1a00780c */ /* 0x000fda0003f05270 */
[----:B------:R-:W-:Y:S05]  /*19c70*/  @!P0 BRA `(.L_x_221) ;  /* 0x0000000000348947 */ /* 0x000fea0003800000 */
[----:B------:R-:W-:Y:S02]  /*19c80*/  HFMA2 R35, -RZ, RZ, 0, 7.152557373046875e-07 ;  /* 0x0000000cff237431 */ /* 0x000fe400000001ff */
        /* <DEDUP_REMOVED lines=12> */
.L_x_221:
        /* <DEDUP_REMOVED lines=13> */
.L_x_218:
        /* <DEDUP_REMOVED lines=17> */
.L_x_223:
        /* <DEDUP_REMOVED lines=13> */
.L_x_222:
[----:B------:R-:W-:-:S13]  /*1a000*/  ISETP.NE.AND P0, PT, R26, 0xe, PT ;  /* 0x0000000e1a00780c */ /* 0x000fda0003f05270 */
[----:B------:R-:W-:Y:S05]  /*1a010*/  @!P0 BRA `(.L_x_224) ;  /* 0x0000000000348947 */ /* 0x000fea0003800000 */
[----:B------:R-:W-:Y:S02]  /*1a020*/  HFMA2 R35, -RZ, RZ, 0, 2.6226043701171875e-06 ;  /* 0x0000002cff237431 */ /* 0x000fe400000001ff */
[----:B------:R-:W-:Y:S02]  /*1a030*/  IMAD.MOV.U32 R29, RZ, RZ, 0x23 ;  /* 0x00000023ff1d7424 */ /* 0x000fe400078e00ff */
[----:B------:R-:W-:Y:S02]  /*1a040*/  IMAD.MOV.U32 R28, RZ, RZ, 0x17 ;  /* 0x00000017ff1c7424 */ /* 0x000fe400078e00ff */
[----:B------:R-:W-:Y:S02]  /*1a050*/  IMAD.MOV.U32 R41, RZ, RZ, 0x2a ;  /* 0x0000002aff297424 */ /* 0x000fe400078e00ff */
[----:B------:R-:W-:Y:S02]  /*1a060*/  IMAD.MOV.U32 R36, RZ, RZ, 0x10 ;  /* 0x00000010ff247424 */ /* 0x000fe400078e00ff */
[----:B------:R-:W-:-:S02]  /*1a070*/  IMAD.MOV.U32 R37, RZ, RZ, -0x36b1fe9f ;  /* 0xc94e0161ff257424 */ /* 0x000fc400078e00ff */
[----:B------:R-:W-:Y:S02]  /*1a080*/  IMAD.MOV.U32 R39, RZ, RZ, 0x3eb074f ;  /* 0x03eb074fff277424 */ /* 0x000fe400078e00ff */
[----:B------:R-:W-:Y:S02]  /*1a090*/  IMAD.MOV.U32 R34, RZ, RZ, 0x19 ;  /* 0x00000019ff227424 */ /* 0x000fe400078e00ff */
[----:B------:R-:W-:Y:S02]  /*1a0a0*/  IMAD.MOV.U32 R32, RZ, RZ, 0x1d ;  /* 0x0000001dff207424 */ /* 0x000fe400078e00ff */
[----:B------:R-:W-:Y:S02]  /*1a0b0*/  IMAD.MOV.U32 R31, RZ, RZ, -0x481c7c1f ;  /* 0xb7e383e1ff1f7424 */ /* 0x000fe400078e00ff */
[----:B------:R-:W-:Y:S02]  /*1a0c0*/  IMAD.MOV.U32 R33, RZ, RZ, 0x3eba165 ;  /* 0x03eba165ff217424 */ /* 0x000fe400078e00ff */
[----:B------:R-:W-:Y:S01]  /*1a0d0*/  IMAD.MOV.U32 R30, RZ, RZ, 0x1c ;  /* 0x0000001cff1e7424 */ /* 0x000fe200078e00ff */
[----:B------:R-:W-:Y:S06]  /*1a0e0*/  BRA `(.L_x_214) ;  /* 0x0000000c00a47947 */ /* 0x000fec0003800000 */
.L_x_224:
        /* <DEDUP_REMOVED lines=13> */
.L_x_209:
        /* <DEDUP_REMOVED lines=16> */
[----:B------:R-:W-:Y:S02]  /*1a2c0*/  IMAD.MOV.U32 R31, RZ, RZ, -0x48a28cbf ;  /* 0xb75d7341ff1f7424 */ /* 0x000fe400078e00ff */
[----:B------:R-:W-:Y:S02]  /*1a2d0*/  IMAD.MOV.U32 R33, RZ, RZ, 0x3edba5b ;  /* 0x03edba5bff217424 */ /* 0x000fe400078e00ff */
[----:B------:R-:W-:Y:S02]  /*1a2e0*/  IMAD.MOV.U32 R30, RZ, RZ, 0x29 ;  /* 0x00000029ff1e7424 */ /* 0x000fe400078e00ff */
[----:B------:R-:W-:Y:S01]  /*1a2f0*/  IMAD.MOV.U32 R41, RZ, RZ, 0x1d ;  /* 0x0000001dff297424 */ /* 0x000fe200078e00ff */
[----:B------:R-:W-:Y:S06]  /*1a300*/  BRA `(.L_x_214) ;  /* 0x0000000c001c7947 */ /* 0x000fec0003800000 */
.L_x_228:
        /* <DEDUP_REMOVED lines=13> */
.L_x_227:
[----:B------:R-:W-:-:S13]  /*1a3e0*/  ISETP.NE.AND P0, PT, R26, 0x12, PT ;  /* 0x000000121a00780c */ /* 0x000fda0003f05270 */
[----:B------:R-:W-:Y:S05]  /*1a3f0*/  @!P0 BRA `(.L_x_229) ;  /* 0x0000000000348947 */ /* 0x000fea0003800000 */
[----:B------:R-:W-:Y:S02]  /*1a400*/  HFMA2 R35, -RZ, RZ, 0, 6.55651092529296875e-07 ;  /* 0x0000000bff237431 */ /* 0x000fe400000001ff */
        /* <DEDUP_REMOVED lines=12> */
.L_x_229:
        /* <DEDUP_REMOVED lines=13> */
.L_x_226:
        /* <DEDUP_REMOVED lines=17> */
.L_x_231:
[----:B------:R-:W-:Y:S02]  /*1a6b0*/  IMAD.MOV.U32 R28, RZ, RZ, 0x1d ;  /* 0x0000001dff1c7424 */ /* 0x000fe400078e00ff */
[----:B------:R-:W-:Y:S02]  /*1a6c0*/  IMAD.MOV.U32 R41, RZ, RZ, 0x32 ;  /* 0x00000032ff297424 */ /* 0x000fe400078e00ff */
[----:B------:R-:W-:Y:S02]  /*1a6d0*/  IMAD.MOV.U32 R36, RZ, RZ, 0x8 ;  /* 0x00000008ff247424 */ /* 0x000fe400078e00ff */
[----:B------:R-:W-:Y:S02]  /*1a6e0*/  IMAD.MOV.U32 R37, RZ, RZ, 0x21b9a201 ;  /* 0x21b9a201ff257424 */ /* 0x000fe400078e00ff */
        /* <DEDUP_REMOVED lines=8> */
.L_x_230:
[----:B------:R-:W-:-:S13]  /*1a770*/  ISETP.NE.AND P0, PT, R26, 0x16, PT ;  /* 0x000000161a00780c */ /* 0x000fda0003f05270 */
[----:B------:R-:W-:Y:S05]  /*1a780*/  @!P0 BRA `(.L_x_232) ;  /* 0x0000000000348947 */ /* 0x000fea0003800000 */
[----:B------:R-:W-:Y:S02]  /*1a790*/  HFMA2 R32, -RZ, RZ, 0, 1.6689300537109375e-06 ;  /* 0x0000001cff207431 */ /* 0x000fe400000001ff */
        /* <DEDUP_REMOVED lines=12> */
.L_x_232:
        /* <DEDUP_REMOVED lines=13> */
.L_x_225:
        /* <DEDUP_REMOVED lines=18> */
.L_x_235:
        /* <DEDUP_REMOVED lines=13> */
.L_x_234:
[----:B------:R-:W-:-:S13]  /*1ab20*/  ISETP.NE.AND P0, PT, R26, 0x1a, PT ;  /* 0x0000001a1a00780c */ /* 0x000fda0003f05270 */
[----:B------:R-:W-:Y:S05]  /*1ab30*/  @!P0 BRA `(.L_x_236) ;  /* 0x0000000000348947 */ /* 0x000fea0003800000 */
[----:B------:R-:W-:Y:S02]  /*1ab40*/  HFMA2 R31, -RZ, RZ, 0.0222015380859375, -38.03125 ;  /* 0x25afd0c1ff1f7431 */ /* 0x000fe400000001ff */
        /* <DEDUP_REMOVED lines=11> */
[----:B------:R-:W-:Y:S06]  /*1ac00*/  BRA `(.L_x_214) ;  /* 0x0000000000dc7947 */ /* 0x000fec0003800000 */
.L_x_236:
        /* <DEDUP_REMOVED lines=12> */
.L_x_233:
        /* <DEDUP_REMOVED lines=17> */
.L_x_238:
        /* <DEDUP_REMOVED lines=13> */
.L_x_237:
[----:B------:R-:W-:-:S13]  /*1aeb0*/  ISETP.NE.AND P0, PT, R26, 0x1f, PT ;  /* 0x0000001f1a00780c */ /* 0x000fda0003f05270 */
[----:B------:R-:W-:Y:S05]  /*1aec0*/  @!P0 BRA `(.L_x_214) ;  /* 0x00000000002c8947 */ /* 0x000fea0003800000 */
[----:B------:R-:W-:Y:S02]  /*1aed0*/  HFMA2 R30, -RZ, RZ, 0, 2.562999725341796875e-06 ;  /* 0x0000002bff1e7431 */ /* 0x000fe400000001ff */
        /* <DEDUP_REMOVED lines=9> */
[----:B------:R-:W-:-:S07]  /*1af70*/  IMAD.MOV.U32 R33, RZ, RZ, 0x3f50de6 ;  /* 0x03f50de6ff217424 */ /* 0x000fce00078e00ff */
.L_x_214:
[----:B------:R-:W-:Y:S05]  /*1af80*/  BSYNC.RECONVERGENT B5 ;  /* 0x0000000000057941 */ /* 0x000fea0003800200 */
.L_x_208:
[CC--:B------:R-:W-:Y:S02]  /*1af90*/  SHF.L.U32 R27, R14.reuse, R29.reuse, RZ ;  /* 0x0000001d0e1b7219 */ /* 0x0c0fe400000006ff */
        /* <DEDUP_REMOVED lines=37> */
[----:B------:R-:W-:-:S04]  /*1b1f0*/  SHF.R.U64 R27, R26, R30, R29 ;  /* 0x0000001e1a1b7219 */ /* 0x000fc8000000121d */
[----:B------:R-:W-:-:S04]  /*1b200*/  LOP3.LUT R28, R27, R26, RZ, 0x3c, !PT ;  /* 0x0000001a1b1c7212 */ /* 0x000fc800078e3cff */
[----:B------:R-:W-:-:S05]  /*1b210*/  LOP3.LUT R26, R28, 0x3ffffff, RZ, 0xc0, !PT ;  /* 0x03ffffff1c1a7812 */ /* 0x000fca00078ec0ff */
[----:B------:R-:W-:Y:S01]  /*1b220*/  IMAD R27, R38, 0x4000000, R26 ;  /* 0x04000000261b7824 */ /* 0x000fe200078e021a */
[----:B------:R-:W-:-:S04]  /*1b230*/  SHF.R.U32.HI R26, RZ, R30, R29 ;  /* 0x0000001eff1a7219 */ /* 0x000fc8000001161d */
[----:B------:R-:W-:Y:S02]  /*1b240*/  @!P2 LOP3.LUT R27, R27, 0x80000000, RZ, 0xfc, !PT ;  /* 0x800000001b1ba812 */ /* 0x000fe400078efcff */
[----:B------:R-:W-:Y:S02]  /*1b250*/  LOP3.LUT R31, R26, R29, RZ, 0x3c, !PT ;  /* 0x0000001d1a1f7212 */ /* 0x000fe400078e3cff */
        /* <DEDUP_REMOVED lines=14> */
.L_x_240:
[----:B------:R-:W-:Y:S02]  /*1b340*/  LOP3.LUT P0, RZ, R32, 0x7fffffff, R27, 0x48, !PT ;  /* 0x7fffffff20ff7812 */ /* 0x000fe4000780481b */
[----:B------:R-:W-:-:S11]  /*1b350*/  PRMT R26, RZ, 0x7610, R26 ;  /* 0x00007610ff1a7816 */ /* 0x000fd6000000001a */
[----:B------:R-:W-:Y:S05]  /*1b360*/  @!P0 BREAK.RELIABLE B4 ;  /* 0x0000000000048942 */ /* 0x000fea0003800100 */
[----:B------:R-:W-:Y:S05]  /*1b370*/  @!P0 BRA `(.L_x_206) ;  /* 0x000002f800848947 */ /* 0x000fea0003800000 */
[----:B------:R-:W-:Y:S02]  /*1b380*/  SHF.R.U32.HI R32, RZ, 0x1a, R32 ;  /* 0x0000001aff207819 */ /* 0x000fe40000011620 */
[----:B------:R-:W-:Y:S02]  /*1b390*/  LOP3.LUT R27, R12, 0xffff, RZ, 0xc0, !PT ;  /* 0x0000ffff0c1b7812 */ /* 0x000fe400078ec0ff */
[----:B------:R-:W-:-:S04]  /*1b3a0*/  LOP3.LUT R32, R32, 0x1f, RZ, 0xc0, !PT ;  /* 0x0000001f20207812 */ /* 0x000fc800078ec0ff */
[C---:B------:R-:W-:Y:S02]  /*1b3b0*/  ISETP.GE.U32.AND P0, PT, R32.reuse, R27, PT ;  /* 0x0000001b2000720c */ /* 0x040fe40003f06070 */
[----:B------:R-:W-:Y:S02]  /*1b3c0*/  VIMNMX.U16x2 R12, PT, PT, R32, R12, PT ;  /* 0x0000000c200c7248 */ /* 0x000fe40003fe0200 */
[----:B------:R-:W-:-:S09]  /*1b3d0*/  SEL R25, R38, R25, !P0 ;  /* 0x0000001926197207 */ /* 0x000fd20004000000 */
.L_x_239:
[----:B------:R-:W-:-:S05]  /*1b3e0*/  VIADD R38, R24, 0x2 ;  /* 0x0000000218267836 */ /* 0x000fca0000000000 */
[----:B------:R-:W-:-:S13]  /*1b3f0*/  ISETP.NE.AND P0, PT, R38, 0x20, PT ;  /* 0x000000202600780c */ /* 0x000fda0003f05270 */
[----:B------:R-:W-:Y:S05]  /*1b400*/  @!P0 BREAK.RELIABLE B4 ;  /* 0x0000000000048942 */ /* 0x000fea0003800100 */
[----:B------:R-:W-:Y:S05]  /*1b410*/  @!P0 BRA `(.L_x_207) ;  /* 0x0000023000c08947 */ /* 0x000fea0003800000 */
[----:B------:R-:W-:Y:S01]  /*1b420*/  PRMT R26, R38, 0x9910, RZ ;  /* 0x00009910261a7816 */ /* 0x000fe200000000ff */
[----:B------:R-:W-:Y:S01]  /*1b430*/  BSSY.RECONVERGENT B5, `(.L_x_241) ;  /* 0x00001bb000057945 */ /* 0x000fe20003800200 */
[----:B------:R-:W-:Y:S02]  /*1b440*/  IMAD.MOV.U32 R29, RZ, RZ, 0x2f ;  /* 0x0000002fff1d7424 */ /* 0x000fe400078e00ff */
[----:B------:R-:W-:Y:S01]  /*1b450*/  ISETP.GT.AND P0, PT, R26, 0x10, PT ;  /* 0x000000101a00780c */ /* 0x000fe20003f04270 */
        /* <DEDUP_REMOVED lines=9> */
[----:B------:R-:W-:-:S02]  /*1b4f0*/  IMAD.MOV.U32 R33, RZ, RZ, 0x3f561bb ;  /* 0x03f561bbff217424 */ /* 0x000fc400078e00ff */
        /* <DEDUP_REMOVED lines=23> */
.L_x_246:
        /* <DEDUP_REMOVED lines=13> */
.L_x_245:
[----:B------:R-:W-:Y:S02]  /*1b740*/  HFMA2 R32, -RZ, RZ, 0, 8.94069671630859375e-07 ;  /* 0x0000000fff207431 */ /* 0x000fe400000001ff */
        /* <DEDUP_REMOVED lines=12> */
.L_x_244:
        /* <DEDUP_REMOVED lines=17> */
.L_x_249:
        /* <DEDUP_REMOVED lines=13> */
.L_x_248:
        /* <DEDUP_REMOVED lines=15> */
.L_x_250:
[----:B------:R-:W-:Y:S02]  /*1bae0*/  HFMA2 R33, -RZ, RZ, 5.877017974853515625e-05, 87.625 ;  /* 0x03da557aff217431 */ /* 0x000fe400000001ff */
        /* <DEDUP_REMOVED lines=12> */
.L_x_243:
        /* <DEDUP_REMOVED lines=19> */
.L_x_253:
        /* <DEDUP_REMOVED lines=13> */
.L_x_252:
        /* <DEDUP_REMOVED lines=15> */
.L_x_254:
        /* <DEDUP_REMOVED lines=13> */
.L_x_251:
        /* <DEDUP_REMOVED lines=17> */
.L_x_256:
        /* <DEDUP_REMOVED lines=13> */
.L_x_255:
        /* <DEDUP_REMOVED lines=15> */
.L_x_257:
[----:B------:R-:W-:Y:S02]  /*1c240*/  HFMA2 R34, -RZ, RZ, 0, 1.490116119384765625e-06 ;  /* 0x00000019ff227431 */ /* 0x000fe400000001ff */
        /* <DEDUP_REMOVED lines=12> */
.L_x_242:
        /* <DEDUP_REMOVED lines=21> */
.L_x_261:
        /* <DEDUP_REMOVED lines=13> */
.L_x_260:
        /* <DEDUP_REMOVED lines=13> */
.L_x_259:
[----:B------:R-:W-:-:S13]  /*1c600*/  ISETP.GT.AND P0, PT, R26, 0x15, PT ;  /* 0x000000151a00780c */ /* 0x000fda0003f04270 */
[----:B------:R-:W-:Y:S05]  /*1c610*/  @P0 BRA `(.L_x_262) ;  /* 0x00000000006c0947 */ /* 0x000fea0003800000 */
[----:B------:R-:W-:-:S13]  /*1c620*/  ISETP.NE.AND P0, PT, R26, 0x14, PT ;  /* 0x000000141a00780c */ /* 0x000fda0003f05270 */
[----:B------:R-:W-:Y:S05]  /*1c630*/  @!P0 BRA `(.L_x_263) ;  /* 0x0000000000348947 */ /* 0x000fea0003800000 */
[----:B------:R-:W-:Y:S02]  /*1c640*/  HFMA2 R34, -RZ, RZ, 0, 2.98023223876953125e-06 ;  /* 0x00000032ff227431 */ /* 0x000fe400000001ff */
        /* <DEDUP_REMOVED lines=12> */
.L_x_263:
        /* <DEDUP_REMOVED lines=12> */
.L_x_262:
        /* <DEDUP_REMOVED lines=15> */
.L_x_264:
        /* <DEDUP_REMOVED lines=13> */
.L_x_258:
[----:B------:R-:W-:-:S13]  /*1c990*/  ISETP.GT.AND P0, PT, R26, 0x1b, PT ;  /* 0x0000001b1a00780c */ /* 0x000fda0003f04270 */
[----:B------:R-:W-:Y:S05]  /*1c9a0*/  @P0 BRA `(.L_x_265) ;  /* 0x0000000000e00947 */ /* 0x000fea0003800000 */
[----:B------:R-:W-:-:S13]  /*1c9b0*/  ISETP.GT.AND P0, PT, R26, 0x19, PT ;  /* 0x000000191a00780c */ /* 0x000fda0003f04270 */
[----:B------:R-:W-:Y:S05]  /*1c9c0*/  @P0 BRA `(.L_x_266) ;  /* 0x00000000006c0947 */ /* 0x000fea0003800000 */
[----:B------:R-:W-:-:S13]  /*1c9d0*/  ISETP.NE.AND P0, PT, R26, 0x18, PT ;  /* 0x000000181a00780c */ /* 0x000fda0003f05270 */
[----:B------:R-:W-:Y:S05]  /*1c9e0*/  @!P0 BRA `(.L_x_267) ;  /* 0x0000000000308947 */ /* 0x000fea0003800000 */
[----:B------:R-:W-:Y:S02]  /*1c9f0*/  HFMA2 R35, -RZ, RZ, 0, 1.430511474609375e-06 ;  /* 0x00000018ff237431 */ /* 0x000fe400000001ff */
[----:B------:R-:W-:Y:S02]  /*1ca00*/  IMAD.MOV.U32 R29, RZ, RZ, 0x1a ;  /* 0x0000001aff1d7424 */ /* 0x000fe400078e00ff */
[----:B------:R-:W-:Y:S02]  /*1ca10*/  IMAD.MOV.U32 R28, RZ, RZ, 0x20 ;  /* 0x00000020ff1c7424 */ /* 0x000fe400078e00ff */
[----:B------:R-:W-:Y:S02]  /*1ca20*/  IMAD.MOV.U32 R41, RZ, RZ, 0x23 ;  /* 0x00000023ff297424 */ /* 0x000fe400078e00ff */
[----:B------:R-:W-:Y:S02]  /*1ca30*/  IMAD.MOV.U32 R36, RZ, RZ, 0x17 ;  /* 0x00000017ff247424 */ /* 0x000fe400078e00ff */
[----:B------:R-:W-:-:S02]  /*1ca40*/  IMAD.MOV.U32 R37, RZ, RZ, -0x7407d85f ;  /* 0x8bf827a1ff257424 */ /* 0x000fc400078e00ff */
[----:B------:R-:W-:Y:S02]  /*1ca50*/  IMAD.MOV.U32 R39, RZ, RZ, 0x3f2d179 ;  /* 0x03f2d179ff277424 */ /* 0x000fe400078e00ff */
[----:B------:R-:W-:Y:S02]  /*1ca60*/  IMAD.MOV.U32 R34, RZ, RZ, 0x12 ;  /* 0x00000012ff227424 */ /* 0x000fe400078e00ff */
[----:B------:R-:W-:Y:S02]  /*1ca70*/  IMAD.MOV.U32 R31, RZ, RZ, -0x1482ca5f ;  /* 0xeb7d35a1ff1f7424 */ /* 0x000fe400078e00ff */
[----:B------:R-:W-:Y:S02]  /*1ca80*/  IMAD.MOV.U32 R33, RZ, RZ, 0x3f30eff ;  /* 0x03f30effff217424 */ /* 0x000fe400078e00ff */
[----:B------:R-:W-:Y:S01]  /*1ca90*/  IMAD.MOV.U32 R30, RZ, RZ, 0x19 ;  /* 0x00000019ff1e7424 */ /* 0x000fe200078e00ff */
[----:B------:R-:W-:Y:S06]  /*1caa0*/  BRA `(.L_x_247) ;  /* 0x00000004004c7947 */ /* 0x000fec0003800000 */
.L_x_267:
        /* <DEDUP_REMOVED lines=13> */
.L_x_266:
        /* <DEDUP_REMOVED lines=15> */
.L_x_268:
        /* <DEDUP_REMOVED lines=12> */
.L_x_265:
[----:B------:R-:W-:-:S13]  /*1cd30*/  ISETP.GT.AND P0, PT, R26, 0x1d, PT ;  /* 0x0000001d1a00780c */ /* 0x000fda0003f04270 */
[----:B------:R-:W-:Y:S05]  /*1cd40*/  @P0 BRA `(.L_x_269) ;  /* 0x0000000000700947 */ /* 0x000fea0003800000 */
[----:B------:R-:W-:-:S13]  /*1cd50*/  ISETP.NE.AND P0, PT, R26, 0x1c, PT ;  /* 0x0000001c1a00780c */ /* 0x000fda0003f05270 */
[----:B------:R-:W-:Y:S05]  /*1cd60*/  @!P0 BRA `(.L_x_270) ;  /* 0x0000000000348947 */ /* 0x000fea0003800000 */
[----:B------:R-:W-:Y:S02]  /*1cd70*/  HFMA2 R33, -RZ, RZ, 6.03199005126953125e-05, -0.29443359375 ;  /* 0x03f4b4b6ff217431 */ /* 0x000fe400000001ff */
        /* <DEDUP_REMOVED lines=12> */
.L_x_270:
        /* <DEDUP_REMOVED lines=13> */
.L_x_269:
        /* <DEDUP_REMOVED lines=12> */
[----:B------:R-:W-:-:S07]  /*1cfd0*/  IMAD.MOV.U32 R30, RZ, RZ, 0x2b ;  /* 0x0000002bff1e7424 */ /* 0x000fce00078e00ff */
.L_x_247:
[----:B------:R-:W-:Y:S05]  /*1cfe0*/  BSYNC.RECONVERGENT B5 ;  /* 0x0000000000057941 */ /* 0x000fea0003800200 */
.L_x_241:
        /* <DEDUP_REMOVED lines=59> */
.L_x_272:
        /* <DEDUP_REMOVED lines=10> */
.L_x_271:
        /* <DEDUP_REMOVED lines=28> */
[----:B------:R-:W-:Y:S02]  /*1d600*/  HFMA2 R39, -RZ, RZ, 5.79357147216796875e-05, -0.75439453125 ;  /* 0x03ccba09ff277431 */ /* 0x000fe400000001ff */
        /* <DEDUP_REMOVED lines=12> */
.L_x_278:
        /* <DEDUP_REMOVED lines=13> */
.L_x_277:
        /* <DEDUP_REMOVED lines=13> */
.L_x_276:
        /* <DEDUP_REMOVED lines=17> */
.L_x_281:
[----:B------:R-:W-:Y:S02]  /*1d980*/  HFMA2 R34, -RZ, RZ, 0, 2.26497650146484375e-06 ;  /* 0x00000026ff227431 */ /* 0x000fe400000001ff */
        /* <DEDUP_REMOVED lines=12> */
.L_x_280:
        /* <DEDUP_REMOVED lines=15> */
.L_x_282:
        /* <DEDUP_REMOVED lines=13> */
.L_x_275:
        /* <DEDUP_REMOVED lines=19> */
.L_x_285:
[----:B------:R-:W-:Y:S02]  /*1dd40*/  HFMA2 R39, -RZ, RZ, 5.93662261962890625e-05, -0.00016415119171142578125 ;  /* 0x03e48961ff277431 */ /* 0x000fe400000001ff */
        /* <DEDUP_REMOVED lines=12> */
.L_x_284:
        /* <DEDUP_REMOVED lines=13> */
.L_x_283:
        /* <DEDUP_REMOVED lines=17> */
.L_x_287:
        /* <DEDUP_REMOVED lines=13> */
.L_x_286:
[----:B------:R-:W-:-:S13]  /*1e0c0*/  ISETP.NE.AND P0, PT, R26, 0xf, PT ;  /* 0x0000000f1a00780c */ /* 0x000fda0003f05270 */
[----:B------:R-:W-:Y:S05]  /*1e0d0*/  @!P0 BRA `(.L_x_288) ;  /* 0x0000000000348947 */ /* 0x000fea0003800000 */
        /* <DEDUP_REMOVED lines=13> */
.L_x_288:
        /* <DEDUP_REMOVED lines=13> */
.L_x_274:
        /* <DEDUP_REMOVED lines=21> */
.L_x_292:
        /* <DEDUP_REMOVED lines=13> */
.L_x_291:
[----:B------:R-:W-:Y:S02]  /*1e4a0*/  HFMA2 R34, -RZ, RZ, 0, 8.94069671630859375e-07 ;  /* 0x0000000fff227431 */ /* 0x000fe400000001ff */
        /* <DEDUP_REMOVED lines=12> */
.L_x_290:
        /* <DEDUP_REMOVED lines=17> */
.L_x_294:
[----:B------:R-:W-:Y:S01]  /*1e680*/  IMAD.MOV.U32 R28, RZ, RZ, 0x1d ;  /* 0x0000001dff1c7424 */ /* 0x000fe200078e00ff */
[----:B------:R-:W-:Y:S01]  /*1e690*/  MOV R34, 0x2b ;  /* 0x0000002b00227802 */ /* 0x000fe20000000f00 */
        /* <DEDUP_REMOVED lines=10> */
.L_x_293:
        /* <DEDUP_REMOVED lines=15> */
.L_x_295:
[----:B------:R-:W-:Y:S02]  /*1e830*/  HFMA2 R35, -RZ, RZ, 0, 1.370906829833984375e-06 ;  /* 0x00000017ff237431 */ /* 0x000fe400000001ff */
        /* <DEDUP_REMOVED lines=12> */
.L_x_289:
        /* <DEDUP_REMOVED lines=18> */
.L_x_298:
        /* <DEDUP_REMOVED lines=13> */
.L_x_297:
        /* <DEDUP_REMOVED lines=15> */
.L_x_299:
[----:B------:R-:W-:Y:S02]  /*1ebe0*/  HFMA2 R32, -RZ, RZ, 0, 2.443790435791015625e-06 ;  /* 0x00000029ff207431 */ /* 0x000fe400000001ff */
        /* <DEDUP_REMOVED lines=11> */
.L_x_296:
        /* <DEDUP_REMOVED lines=17> */
.L_x_301:
        /* <DEDUP_REMOVED lines=13> */
.L_x_300:
        /* <DEDUP_REMOVED lines=12> */
[----:B------:R-:W-:-:S07]  /*1ef40*/  IMAD.MOV.U32 R30, RZ, RZ, 0x2b ;  /* 0x0000002bff1e7424 */ /* 0x000fce00078e00ff */
.L_x_279:
[----:B------:R-:W-:Y:S05]  /*1ef50*/  BSYNC.RECONVERGENT B5 ;  /* 0x0000000000057941 */ /* 0x000fea0003800200 */
.L_x_273:
        /* <DEDUP_REMOVED lines=59> */
.L_x_303:
        /* <DEDUP_REMOVED lines=10> */
.L_x_302:
[----:B------:R-:W-:-:S05]  /*1f3b0*/  VIADD R38, R24, 0x4 ;  /* 0x0000000418267836 */ /* 0x000fca0000000000 */
[----:B------:R-:W-:-:S13]  /*1f3c0*/  ISETP.NE.AND P0, PT, R38, 0x20, PT ;  /* 0x000000202600780c */ /* 0x000fda0003f05270 */
[----:B------:R-:W-:Y:S05]  /*1f3d0*/  @!P0 BREAK.RELIABLE B4 ;  /* 0x0000000000048942 */ /* 0x000fea0003800100 */
[----:B------:R-:W-:Y:S05]  /*1f3e0*/  @!P0 BRA `(.L_x_207) ;  /* 0x000001f000cc8947 */ /* 0x000fea0003800000 */
[----:B------:R-:W-:Y:S01]  /*1f3f0*/  PRMT R26, R38, 0x9910, RZ ;  /* 0x00009910261a7816 */ /* 0x000fe200000000ff */
[----:B------:R-:W-:Y:S01]  /*1f400*/  BSSY.RECONVERGENT B5, `(.L_x_304) ;  /* 0x000019d000057945 */ /* 0x000fe20003800200 */
[----:B------:R-:W-:Y:S02]  /*1f410*/  HFMA2 R37, -RZ, RZ, -1.5205078125, 1.7822265625 ;  /* 0xbe153f21ff257431 */ /* 0x000fe400000001ff */
[----:B------:R-:W-:Y:S01]  /*1f420*/  IMAD.MOV.U32 R29, RZ, RZ, 0x2f ;  /* 0x0000002fff1d7424 */ /* 0x000fe200078e00ff */
[----:B------:R-:W-:Y:S01]  /*1f430*/  ISETP.GT.AND P0, PT, R26, 0x11, PT ;  /* 0x000000111a00780c */ /* 0x000fe20003f04270 */
        /* <DEDUP_REMOVED lines=32> */
.L_x_309:
        /* <DEDUP_REMOVED lines=13> */
.L_x_308:
        /* <DEDUP_REMOVED lines=13> */
.L_x_307:
[----:B------:R-:W-:-:S13]  /*1f7e0*/  ISETP.GT.AND P0, PT, R26, 0x8, PT ;  /* 0x000000081a00780c */ /* 0x000fda0003f04270 */
[----:B------:R-:W-:Y:S05]  /*1f7f0*/  @P0 BRA `(.L_x_311) ;  /* 0x0000000000700947 */ /* 0x000fea0003800000 */
[----:B------:R-:W-:-:S13]  /*1f800*/  ISETP.NE.AND P0, PT, R26, 0x7, PT ;  /* 0x000000071a00780c */ /* 0x000fda0003f05270 */
[----:B------:R-:W-:Y:S05]  /*1f810*/  @!P0 BRA `(.L_x_312) ;  /* 0x0000000000348947 */ /* 0x000fea0003800000 */
[----:B------:R-:W-:Y:S02]  /*1f820*/  HFMA2 R39, -RZ, RZ, 5.88893890380859375e-05, 0.9296875 ;  /* 0x03dc3b70ff277431 */ /* 0x000fe400000001ff */
        /* <DEDUP_REMOVED lines=12> */
.L_x_312:
        /* <DEDUP_REMOVED lines=13> */
.L_x_311:
        /* <DEDUP_REMOVED lines=15> */
.L_x_313:
        /* <DEDUP_REMOVED lines=13> */
.L_x_306:
[----:B------:R-:W-:-:S13]  /*1fb80*/  ISETP.GT.AND P0, PT, R26, 0xd, PT ;  /* 0x0000000d1a00780c */ /* 0x000fda0003f04270 */
[----:B------:R-:W-:Y:S05]  /*1fb90*/  @P0 BRA `(.L_x_314) ;  /* 0x0000000000ac0947 */ /* 0x000fea0003800000 */
[----:B------:R-:W-:-:S13]  /*1fba0*/  ISETP.NE.AND P0, PT, R26, 0xb, PT ;  /* 0x0000000b1a00780c */ /* 0x000fda0003f05270 */
[----:B------:R-:W-:Y:S05]  /*1fbb0*/  @!P0 BRA `(.L_x_315) ;  /* 0x0000000000708947 */ /* 0x000fea0003800000 */
[----:B------:R-:W-:-:S13]  /*1fbc0*/  ISETP.NE.AND P0, PT, R26, 0xc, PT ;  /* 0x0000000c1a00780c */ /* 0x000fda0003f05270 */
[----:B------:R-:W-:Y:S05]  /*1fbd0*/  @!P0 BRA `(.L_x_316) ;  /* 0x0000000000348947 */ /* 0x000fea0003800000 */
[----:B------:R-:W-:Y:S02]  /*1fbe0*/  HFMA2 R37, -RZ, RZ, -23760, -188.125 ;  /* 0xf5cdd9e1ff257431 */ /* 0x000fe400000001ff */
        /* <DEDUP_REMOVED lines=12> */
.L_x_316:
        /* <DEDUP_REMOVED lines=13> */
.L_x_315:
        /* <DEDUP_REMOVED lines=13> */
.L_x_314:
        /* <DEDUP_REMOVED lines=17> */
.L_x_318:
[----:B------:R-:W-:Y:S02]  /*1ff60*/  HFMA2 R39, -RZ, RZ, 5.9664249420166015625e-05, -0.382080078125 ;  /* 0x03e9b61dff277431 */ /* 0x000fe400000001ff */
        /* <DEDUP_REMOVED lines=12> */
.L_x_317:
        /* <DEDUP_REMOVED lines=15> */
.L_x_319:
        /* <DEDUP_REMOVED lines=13> */
.L_x_305:
        /* <DEDUP_REMOVED lines=20> */
.L_x_323:
[----:B------:R-:W-:Y:S02]  /*20330*/  HFMA2 R39, -RZ, RZ, 6.0021877288818359375e-05, 0.00017488002777099609375 ;  /* 0x03ef09bbff277431 */ /* 0x000fe400000001ff */
        /* <DEDUP_REMOVED lines=12> */
.L_x_322:
        /* <DEDUP_REMOVED lines=13> */
.L_x_321:
        /* <DEDUP_REMOVED lines=17> */
.L_x_325:
        /* <DEDUP_REMOVED lines=13> */
.L_x_324:
[----:B------:R-:W-:-:S13]  /*206b0*/  ISETP.NE.AND P0, PT, R26, 0x17, PT ;  /* 0x000000171a00780c */ /* 0x000fda0003f05270 */
[----:B------:R-:W-:Y:S05]  /*206c0*/  @!P0 BRA `(.L_x_326) ;  /* 0x0000000000348947 */ /* 0x000fea0003800000 */
[----:B------:R-:W-:Y:S02]  /*206d0*/  HFMA2 R39, -RZ, RZ, 6.020069122314453125e-05, 29.078125 ;  /* 0x03f24f45ff277431 */ /* 0x000fe400000001ff */
        /* <DEDUP_REMOVED lines=12> */
.L_x_326:
        /* <DEDUP_REMOVED lines=13> */
.L_x_320:
        /* <DEDUP_REMOVED lines=19> */
.L_x_329:
        /* <DEDUP_REMOVED lines=12> */
.L_x_328:
[----:B------:R-:W-:Y:S02]  /*20a60*/  HFMA2 R34, -RZ, RZ, 0, 1.07288360595703125e-06 ;  /* 0x00000012ff227431 */ /* 0x000fe400000001ff */
        /* <DEDUP_REMOVED lines=11> */
.L_x_327:
        /* <DEDUP_REMOVED lines=17> */
.L_x_331:
        /* <DEDUP_REMOVED lines=13> */
.L_x_330:
        /* <DEDUP_REMOVED lines=13> */
.L_x_310:
[----:B------:R-:W-:Y:S05]  /*20dd0*/  BSYNC.RECONVERGENT B5 ;  /* 0x0000000000057941 */ /* 0x000fea0003800200 */
.L_x_304:
        /* <DEDUP_REMOVED lines=59> */
.L_x_333:
        /* <DEDUP_REMOVED lines=10> */
.L_x_332:
[----:B------:R-:W-:-:S05]  /*21230*/  VIADD R38, R24, 0x5 ;  /* 0x0000000518267836 */ /* 0x000fca0000000000 */
[----:B------:R-:W-:-:S13]  /*21240*/  ISETP.NE.AND P0, PT, R38, 0x20, PT ;  /* 0x000000202600780c */ /* 0x000fda0003f05270 */
[----:B------:R-:W-:Y:S05]  /*21250*/  @!P0 BREAK.RELIABLE B4 ;  /* 0x0000000000048942 */ /* 0x000fea0003800100 */
[----:B------:R-:W-:Y:S05]  /*21260*/  @!P0 BRA `(.L_x_207) ;  /* 0x000001d4002c8947 */ /* 0x000fea0003800000 */
[----:B------:R-:W-:Y:S01]  /*21270*/  PRMT R26, R38, 0x9910, RZ ;  /* 0x00009910261a7816 */ /* 0x000fe200000000ff */
[----:B------:R-:W-:Y:S01]  /*21280*/  BSSY.RECONVERGENT B5, `(.L_x_334) ;  /* 0x000018e000057945 */ /* 0x000fe20003800200 */
[----:B------:R-:W-:Y:S02]  /*21290*/  HFMA2 R36, -RZ, RZ, 0, 2.86102294921875e-06 ;  /* 0x00000030ff247431 */ /* 0x000fe400000001ff */
        /* <DEDUP_REMOVED lines=34> */
.L_x_339:
        /* <DEDUP_REMOVED lines=13> */
.L_x_338:
        /* <DEDUP_REMOVED lines=13> */
.L_x_337:
[----:B------:R-:W-:-:S13]  /*21660*/  ISETP.NE.AND P0, PT, R26, 0x8, PT ;  /* 0x000000081a00780c */ /* 0x000fda0003f05270 */
[----:B------:R-:W-:Y:S05]  /*21670*/  @!P0 BRA `(.L_x_341) ;  /* 0x0000000000708947 */ /* 0x000fea0003800000 */
[----:B------:R-:W-:-:S13]  /*21680*/  ISETP.NE.AND P0, PT, R26, 0x9, PT ;  /* 0x000000091a00780c */ /* 0x000fda0003f05270 */
[----:B------:R-:W-:Y:S05]  /*21690*/  @!P0 BRA `(.L_x_342) ;  /* 0x0000000000348947 */ /* 0x000fea0003800000 */
[----:B------:R-:W-:Y:S02]  /*216a0*/  HFMA2 R36, -RZ, RZ, 0, 2.324581146240234375e-06 ;  /* 0x00000027ff247431 */ /* 0x000fe400000001ff */
        /* <DEDUP_REMOVED lines=12> */
.L_x_342:
        /* <DEDUP_REMOVED lines=13> */
.L_x_341:
        /* <DEDUP_REMOVED lines=13> */
.L_x_336:
        /* <DEDUP_REMOVED lines=19> */
.L_x_345:
        /* <DEDUP_REMOVED lines=13> */
.L_x_344:
        /* <DEDUP_REMOVED lines=13> */
.L_x_343:
[----:B------:R-:W-:-:S13]  /*21be0*/  ISETP.GT.AND P0, PT, R26, 0xf, PT ;  /* 0x0000000f1a00780c */ /* 0x000fda0003f04270 */
[----:B------:R-:W-:Y:S05]  /*21bf0*/  @P0 BRA `(.L_x_346) ;  /* 0x0000000000700947 */ /* 0x000fea0003800000 */
[----:B------:R-:W-:-:S13]  /*21c00*/  ISETP.NE.AND P0, PT, R26, 0xe, PT ;  /* 0x0000000e1a00780c */ /* 0x000fda0003f05270 */
[----:B------:R-:W-:Y:S05]  /*21c10*/  @!P0 BRA `(.L_x_347) ;  /* 0x0000000000348947 */ /* 0x000fea0003800000 */
[----:B------:R-:W-:Y:S02]  /*21c20*/  HFMA2 R36, -RZ, RZ, 0, 9.5367431640625e-07 ;  /* 0x00000010ff247431 */ /* 0x000fe400000001ff */
        /* <DEDUP_REMOVED lines=12> */
.L_x_347:
        /* <DEDUP_REMOVED lines=13> */
.L_x_346:
        /* <DEDUP_REMOVED lines=15> */
.L_x_348:
        /* <DEDUP_REMOVED lines=13> */
.L_x_335:
        /* <DEDUP_REMOVED lines=8> */
[----:B------:R-:W-:Y:S02]  /*22000*/  HFMA2 R37, -RZ, RZ, 0.01117706298828125, -0.01172637939453125 ;  /* 0x21b9a201ff257431 */ /* 0x000fe400000001ff */
        /* <DEDUP_REMOVED lines=11> */
.L_x_352:
        /* <DEDUP_REMOVED lines=13> */
.L_x_351:
        /* <DEDUP_REMOVED lines=13> */
.L_x_350:
        /* <DEDUP_REMOVED lines=17> */
.L_x_354:
[----:B------:R-:W-:Y:S02]  /*22370*/  HFMA2 R37, -RZ, RZ, -3444, 0.0029315948486328125 ;  /* 0xeaba1a01ff257431 */ /* 0x000fe400000001ff */
        /* <DEDUP_REMOVED lines=12> */
.L_x_353:
        /* <DEDUP_REMOVED lines=15> */
.L_x_355:
        /* <DEDUP_REMOVED lines=13> */
.L_x_349:
        /* <DEDUP_REMOVED lines=19> */
.L_x_358:
[----:B------:R-:W-:Y:S02]  /*22730*/  HFMA2 R37, -RZ, RZ, 0.120849609375, -0.0029926300048828125 ;  /* 0x2fbc9a21ff257431 */ /* 0x000fe400000001ff */
        /* <DEDUP_REMOVED lines=11> */
.L_x_357:
        /* <DEDUP_REMOVED lines=12> */
.L_x_356:
        /* <DEDUP_REMOVED lines=17> */
.L_x_360:
        /* <DEDUP_REMOVED lines=13> */
.L_x_359:
[----:B------:R-:W-:-:S13]  /*22a90*/  ISETP.NE.AND P0, PT, R26, 0x1f, PT ;  /* 0x0000001f1a00780c */ /* 0x000fda0003f05270 */
[----:B------:R-:W-:Y:S05]  /*22aa0*/  @!P0 BRA `(.L_x_340) ;  /* 0x00000000002c8947 */ /* 0x000fea0003800000 */
[----:B------:R-:W-:Y:S02]  /*22ab0*/  HFMA2 R34, -RZ, RZ, 0, 7.152557373046875e-07 ;  /* 0x0000000cff227431 */ /* 0x000fe400000001ff */
        /* <DEDUP_REMOVED lines=9> */
[----:B------:R-:W-:-:S07]  /*22b50*/  IMAD.MOV.U32 R30, RZ, RZ, 0x2b ;  /* 0x0000002bff1e7424 */ /* 0x000fce00078e00ff */
.L_x_340:
[----:B------:R-:W-:Y:S05]  /*22b60*/  BSYNC.RECONVERGENT B5 ;  /* 0x0000000000057941 */ /* 0x000fea0003800200 */
.L_x_334:
        /* <DEDUP_REMOVED lines=59> */
.L_x_362:
        /* <DEDUP_REMOVED lines=10> */
.L_x_361:
        /* <DEDUP_REMOVED lines=41> */
.L_x_368:
        /* <DEDUP_REMOVED lines=13> */
.L_x_367:
[----:B------:R-:W-:Y:S02]  /*23320*/  HFMA2 R36, -RZ, RZ, 0, 2.74181365966796875e-06 ;  /* 0x0000002eff247431 */ /* 0x000fe400000001ff */
        /* <DEDUP_REMOVED lines=12> */
.L_x_366:
        /* <DEDUP_REMOVED lines=17> */
.L_x_371:
        /* <DEDUP_REMOVED lines=13> */
.L_x_370:
        /* <DEDUP_REMOVED lines=13> */
.L_x_365:
[----:B------:R-:W-:-:S13]  /*236a0*/  ISETP.GT.AND P0, PT, R26, 0xe, PT ;  /* 0x0000000e1a00780c */ /* 0x000fda0003f04270 */
[----:B------:R-:W-:Y:S05]  /*236b0*/  @P0 BRA `(.L_x_372) ;  /* 0x0000000000ac0947 */ /* 0x000fea0003800000 */
[----:B------:R-:W-:-:S13]  /*236c0*/  ISETP.NE.AND P0, PT, R26, 0xc, PT ;  /* 0x0000000c1a00780c */ /* 0x000fda0003f05270 */
[----:B------:R-:W-:Y:S05]  /*236d0*/  @!P0 BRA `(.L_x_373) ;  /* 0x0000000000708947 */ /* 0x000fea0003800000 */
[----:B------:R-:W-:-:S13]  /*236e0*/  ISETP.NE.AND P0, PT, R26, 0xd, PT ;  /* 0x0000000d1a00780c */ /* 0x000fda0003f05270 */
[----:B------:R-:W-:Y:S05]  /*236f0*/  @!P0 BRA `(.L_x_374) ;  /* 0x0000000000348947 */ /* 0x000fea0003800000 */
[----:B------:R-:W-:Y:S02]  /*23700*/  HFMA2 R41, -RZ, RZ, 0, 1.9073486328125e-06 ;  /* 0x00000020ff297431 */ /* 0x000fe400000001ff */
        /* <DEDUP_REMOVED lines=12> */
.L_x_374:
        /* <DEDUP_REMOVED lines=13> */
.L_x_373:
        /* <DEDUP_REMOVED lines=13> */
.L_x_372:
        /* <DEDUP_REMOVED lines=17> */
.L_x_376:
[----:B------:R-:W-:Y:S02]  /*23a80*/  HFMA2 R41, -RZ, RZ, 0, 2.50339508056640625e-06 ;  /* 0x0000002aff297431 */ /* 0x000fe400000001ff */
        /* <DEDUP_REMOVED lines=12> */
.L_x_375:
        /* <DEDUP_REMOVED lines=15> */
.L_x_377:
        /* <DEDUP_REMOVED lines=13> */
.L_x_364:
        /* <DEDUP_REMOVED lines=21> */
.L_x_381:
[----:B------:R-:W-:Y:S02]  /*23e60*/  HFMA2 R36, -RZ, RZ, 0, 4.76837158203125e-07 ;  /* 0x00000008ff247431 */ /* 0x000fe400000001ff */
        /* <DEDUP_REMOVED lines=11> */
.L_x_380:
        /* <DEDUP_REMOVED lines=13> */
.L_x_379:
        /* <DEDUP_REMOVED lines=17> */
.L_x_383:
        /* <DEDUP_REMOVED lines=13> */
.L_x_382:
[----:B------:R-:W-:Y:S02]  /*241d0*/  HFMA2 R36, -RZ, RZ, 0, 5.36441802978515625e-07 ;  /* 0x00000009ff247431 */ /* 0x000fe400000001ff */
        /* <DEDUP_REMOVED lines=12> */
.L_x_378:
        /* <DEDUP_REMOVED lines=19> */
.L_x_386:
        /* <DEDUP_REMOVED lines=10> */
[----:B------:R-:W-:Y:S01]  /*24470*/  IMAD.MOV.U32 R30, RZ, RZ, 0x11 ;  /* 0x00000011ff1e7424 */ /* 0x000fe200078e00ff */
[----:B------:R-:W-:Y:S06]  /*24480*/  BRA `(.L_x_369) ;  /* 0x0000000000dc7947 */ /* 0x000fec0003800000 */
.L_x_385:
        /* <DEDUP_REMOVED lines=12> */
.L_x_384:
[----:B------:R-:W-:-:S13]  /*24550*/  ISETP.GT.AND P0, PT, R26, 0x1d, PT ;  /* 0x0000001d1a00780c */ /* 0x000fda0003f04270 */
[----:B------:R-:W-:Y:S05]  /*24560*/  @P0 BRA `(.L_x_387) ;  /* 0x0000000000700947 */ /* 0x000fea0003800000 */
[----:B------:R-:W-:-:S13]  /*24570*/  ISETP.NE.AND P0, PT, R26, 0x1c, PT ;  /* 0x0000001c1a00780c */ /* 0x000fda0003f05270 */
[----:B------:R-:W-:Y:S05]  /*24580*/  @!P0 BRA `(.L_x_388) ;  /* 0x0000000000348947 */ /* 0x000fea0003800000 */
[----:B------:R-:W-:Y:S02]  /*24590*/  HFMA2 R34, -RZ, RZ, 0, 1.609325408935546875e-06 ;  /* 0x0000001bff227431 */ /* 0x000fe400000001ff */
        /* <DEDUP_REMOVED lines=12> */
.L_x_388:
        /* <DEDUP_REMOVED lines=13> */
.L_x_387:
        /* <DEDUP_REMOVED lines=10> */
[----:B------:R-:W-:Y:S02]  /*247d0*/  IMAD.MOV.U32 R31, RZ, RZ, -0x6b01ad5f ;  /* 0x94fe52a1ff1f7424 */ /* 0x000fe400078e00ff */
[----:B------:R-:W-:Y:S02]  /*247e0*/  IMAD.MOV.U32 R33, RZ, RZ, 0x3f50de6 ;  /* 0x03f50de6ff217424 */ /* 0x000fe400078e00ff */
[----:B------:R-:W-:-:S07]  /*247f0*/  IMAD.MOV.U32 R30, RZ, RZ, 0x2b ;  /* 0x0000002bff1e7424 */ /* 0x000fce00078e00ff */
.L_x_369:
[----:B------:R-:W-:Y:S05]  /*24800*/  BSYNC.RECONVERGENT B5 ;  /* 0x0000000000057941 */ /* 0x000fea0003800200 */
.L_x_363:
        /* <DEDUP_REMOVED lines=59> */
.L_x_390:
        /* <DEDUP_REMOVED lines=10> */
.L_x_389:
        /* <DEDUP_REMOVED lines=28> */
[----:B------:R-:W-:Y:S02]  /*24e20*/  HFMA2 R28, -RZ, RZ, 0, 2.02655792236328125e-06 ;  /* 0x00000022ff1c7431 */ /* 0x000fe400000001ff */
        /* <DEDUP_REMOVED lines=12> */
.L_x_396:
        /* <DEDUP_REMOVED lines=13> */
.L_x_395:
        /* <DEDUP_REMOVED lines=13> */
.L_x_394:
        /* <DEDUP_REMOVED lines=17> */
.L_x_399:
[----:B------:R-:W-:Y:S02]  /*251a0*/  HFMA2 R28, -RZ, RZ, 0, 2.6226043701171875e-06 ;  /* 0x0000002cff1c7431 */ /* 0x000fe400000001ff */
        /* <DEDUP_REMOVED lines=12> */
.L_x_398:
        /* <DEDUP_REMOVED lines=13> */
.L_x_393:
        /* <DEDUP_REMOVED lines=19> */
.L_x_402:
        /* <DEDUP_REMOVED lines=13> */
.L_x_401:
[----:B------:R-:W-:Y:S02]  /*25540*/  HFMA2 R28, -RZ, RZ, 0, 1.78813934326171875e-06 ;  /* 0x0000001eff1c7431 */ /* 0x000fe400000001ff */
        /* <DEDUP_REMOVED lines=12> */
.L_x_400:
        /* <DEDUP_REMOVED lines=17> */
.L_x_404:
        /* <DEDUP_REMOVED lines=13> */
.L_x_403:
        /* <DEDUP_REMOVED lines=13> */
.L_x_392:
        /* <DEDUP_REMOVED lines=21> */
.L_x_408:
        /* <DEDUP_REMOVED lines=12> */
.L_x_407:
        /* <DEDUP_REMOVED lines=13> */
.L_x_406:
        /* <DEDUP_REMOVED lines=17> */
.L_x_410:
[----:B------:R-:W-:Y:S02]  /*25cb0*/  HFMA2 R41, -RZ, RZ, 0, 1.132488250732421875e-06 ;  /* 0x00000013ff297431 */ /* 0x000fe400000001ff */
        /* <DEDUP_REMOVED lines=12> */
.L_x_409:
        /* <DEDUP_REMOVED lines=13> */
.L_x_405:
        /* <DEDUP_REMOVED lines=19> */
.L_x_413:
        /* <DEDUP_REMOVED lines=12> */
.L_x_412:
[----:B------:R-:W-:Y:S02]  /*26040*/  HFMA2 R36, -RZ, RZ, 0, 1.370906829833984375e-06 ;  /* 0x00000017ff247431 */ /* 0x000fe400000001ff */
        /* <DEDUP_REMOVED lines=11> */
.L_x_411:
        /* <DEDUP_REMOVED lines=17> */
.L_x_415:
        /* <DEDUP_REMOVED lines=13> */
.L_x_414:
        /* <DEDUP_REMOVED lines=13> */
.L_x_397:
[----:B------:R-:W-:Y:S05]  /*263b0*/  BSYNC.RECONVERGENT B5 ;  /* 0x0000000000057941 */ /* 0x000fea0003800200 */
.L_x_391:
        /* <DEDUP_REMOVED lines=59> */
.L_x_417:
        /* <DEDUP_REMOVED lines=10> */
.L_x_416:
[----:B------:R-:W-:-:S05]  /*26810*/  VIADD R38, R24, 0x8 ;  /* 0x0000000818267836 */ /* 0x000fca0000000000 */
[----:B------:R-:W-:-:S13]  /*26820*/  ISETP.NE.AND P0, PT, R38, 0x20, PT ;  /* 0x000000202600780c */ /* 0x000fda0003f05270 */
[----:B------:R-:W-:Y:S05]  /*26830*/  @!P0 BREAK.RELIABLE B4 ;  /* 0x0000000000048942 */ /* 0x000fea0003800100 */
[----:B------:R-:W-:Y:S05]  /*26840*/  @!P0 BRA `(.L_x_207) ;  /* 0x0000017c00b48947 */ /* 0x000fea0003800000 */
[----:B------:R-:W-:Y:S01]  /*26850*/  PRMT R26, R38, 0x9910, RZ ;  /* 0x00009910261a7816 */ /* 0x000fe200000000ff */
[----:B------:R-:W-:Y:S01]  /*26860*/  BSSY.RECONVERGENT B5, `(.L_x_418) ;  /* 0x0000161000057945 */ /* 0x000fe20003800200 */
[----:B------:R-:W-:Y:S02]  /*26870*/  HFMA2 R29, -RZ, RZ, 0, 2.801418304443359375e-06 ;  /* 0x0000002fff1d7431 */ /* 0x000fe400000001ff */
        /* <DEDUP_REMOVED lines=34> */
.L_x_423:
[----:B------:R-:W-:Y:S01]  /*26aa0*/  MOV R29, 0x18 ;  /* 0x00000018001d7802 */ /* 0x000fe20000000f00 */
        /* <DEDUP_REMOVED lines=12> */
.L_x_422:
        /* <DEDUP_REMOVED lines=13> */
.L_x_421:
[----:B------:R-:W-:-:S13]  /*26c40*/  ISETP.NE.AND P0, PT, R26, 0xb, PT ;  /* 0x0000000b1a00780c */ /* 0x000fda0003f05270 */
[----:B------:R-:W-:Y:S05]  /*26c50*/  @!P0 BRA `(.L_x_425) ;  /* 0x0000000000708947 */ /* 0x000fea0003800000 */
[----:B------:R-:W-:-:S13]  /*26c60*/  ISETP.NE.AND P0, PT, R26, 0xc, PT ;  /* 0x0000000c1a00780c */ /* 0x000fda0003f05270 */
[----:B------:R-:W-:Y:S05]  /*26c70*/  @!P0 BRA `(.L_x_426) ;  /* 0x0000000000348947 */ /* 0x000fea0003800000 */
[----:B------:R-:W-:Y:S02]  /*26c80*/  HFMA2 R29, -RZ, RZ, 0, 1.6689300537109375e-06 ;  /* 0x0000001cff1d7431 */ /* 0x000fe400000001ff */
        /* <DEDUP_REMOVED lines=12> */
.L_x_426:
        /* <DEDUP_REMOVED lines=13> */
.L_x_425:
[----:B------:R-:W-:Y:S01]  /*26e20*/  MOV R29, 0xe ;  /* 0x0000000e001d7802 */ /* 0x000fe20000000f00 */
        /* <DEDUP_REMOVED lines=12> */
.L_x_420:
        /* <DEDUP_REMOVED lines=19> */
.L_x_429:
[----:B------:R-:W-:Y:S02]  /*27020*/  HFMA2 R29, -RZ, RZ, 0, 2.086162567138671875e-06 ;  /* 0x00000023ff1d7431 */ /* 0x000fe400000001ff */
        /* <DEDUP_REMOVED lines=12> */
.L_x_428:
        /* <DEDUP_REMOVED lines=13> */
.L_x_427:
[----:B------:R-:W-:-:S13]  /*271c0*/  ISETP.NE.AND P0, PT, R26, 0x11, PT ;  /* 0x000000111a00780c */ /* 0x000fda0003f05270 */
[----:B------:R-:W-:Y:S05]  /*271d0*/  @!P0 BRA `(.L_x_430) ;  /* 0x0000000000708947 */ /* 0x000fea0003800000 */
[----:B------:R-:W-:-:S13]  /*271e0*/  ISETP.NE.AND P0, PT, R26, 0x12, PT ;  /* 0x000000121a00780c */ /* 0x000fda0003f05270 */
[----:B------:R-:W-:Y:S05]  /*271f0*/  @!P0 BRA `(.L_x_431) ;  /* 0x0000000000348947 */ /* 0x000fea0003800000 */
        /* <DEDUP_REMOVED lines=13> */
.L_x_431:
        /* <DEDUP_REMOVED lines=13> */
.L_x_430:
[----:B------:R-:W-:Y:S02]  /*273a0*/  HFMA2 R29, -RZ, RZ, 0, 2.682209014892578125e-06 ;  /* 0x0000002dff1d7431 */ /* 0x000fe400000001ff */
        /* <DEDUP_REMOVED lines=12> */
.L_x_419:
        /* <DEDUP_REMOVED lines=21> */
.L_x_435:
        /* <DEDUP_REMOVED lines=13> */
.L_x_434:
        /* <DEDUP_REMOVED lines=12> */
.L_x_433:
        /* <DEDUP_REMOVED lines=16> */
.L_x_437:
        /* <DEDUP_REMOVED lines=13> */
.L_x_436:
        /* <DEDUP_REMOVED lines=13> */
.L_x_432:
        /* <DEDUP_REMOVED lines=19> */
.L_x_440:
        /* <DEDUP_REMOVED lines=13> */
.L_x_439:
        /* <DEDUP_REMOVED lines=12> */
.L_x_438:
        /* <DEDUP_REMOVED lines=14> */
[----:B------:R-:W-:Y:S01]  /*27d90*/  IMAD.MOV.U32 R30, RZ, RZ, 0x2b ;  /* 0x0000002bff1e7424 */ /* 0x000fe200078e00ff */
[----:B------:R-:W-:Y:S06]  /*27da0*/  BRA `(.L_x_424) ;  /* 0x0000000000307947 */ /* 0x000fec0003800000 */
.L_x_441:
        /* <DEDUP_REMOVED lines=11> */
[----:B------:R-:W-:-:S07]  /*27e60*/  IMAD.MOV.U32 R41, RZ, RZ, 0x31 ;  /* 0x00000031ff297424 */ /* 0x000fce00078e00ff */
.L_x_424:
[----:B------:R-:W-:Y:S05]  /*27e70*/  BSYNC.RECONVERGENT B5 ;  /* 0x0000000000057941 */ /* 0x000fea0003800200 */
.L_x_418:
        /* <DEDUP_REMOVED lines=59> */
.L_x_443:
        /* <DEDUP_REMOVED lines=10> */
.L_x_442:
[----:B------:R-:W-:-:S04]  /*282d0*/  IADD3 R38, PT, PT, R24, 0x9, RZ ;  /* 0x0000000918267810 */ /* 0x000fc80007ffe0ff */
        /* <DEDUP_REMOVED lines=25> */
[----:B------:R-:W-:Y:S02]  /*28470*/  HFMA2 R30, -RZ, RZ, 0, 1.6689300537109375e-06 ;  /* 0x0000001cff1e7431 */ /* 0x000fe400000001ff */
        /* <DEDUP_REMOVED lines=12> */
.L_x_448:
        /* <DEDUP_REMOVED lines=13> */
.L_x_447:
        /* <DEDUP_REMOVED lines=17> */
.L_x_451:
        /* <DEDUP_REMOVED lines=13> */
.L_x_450:
[----:B------:R-:W-:Y:S02]  /*287f0*/  HFMA2 R30, -RZ, RZ, 0, 1.847743988037109375e-06 ;  /* 0x0000001fff1e7431 */ /* 0x000fe400000001ff */
        /* <DEDUP_REMOVED lines=12> */
.L_x_446:
        /* <DEDUP_REMOVED lines=19> */
.L_x_454:
        /* <DEDUP_REMOVED lines=13> */
.L_x_453:
        /* <DEDUP_REMOVED lines=13> */
.L_x_452:
[----:B------:R-:W-:-:S13]  /*28b90*/  ISETP.NE.AND P0, PT, R26, 0x11, PT ;  /* 0x000000111a00780c */ /* 0x000fda0003f05270 */
[----:B------:R-:W-:Y:S05]  /*28ba0*/  @!P0 BRA `(.L_x_455) ;  /* 0x0000000000708947 */ /* 0x000fea0003800000 */
[----:B------:R-:W-:-:S13]  /*28bb0*/  ISETP.NE.AND P0, PT, R26, 0x12, PT ;  /* 0x000000121a00780c */ /* 0x000fda0003f05270 */
[----:B------:R-:W-:Y:S05]  /*28bc0*/  @!P0 BRA `(.L_x_456) ;  /* 0x0000000000348947 */ /* 0x000fea0003800000 */
[----:B------:R-:W-:Y:S02]  /*28bd0*/  HFMA2 R30, -RZ, RZ, 0, 8.94069671630859375e-07 ;  /* 0x0000000fff1e7431 */ /* 0x000fe400000001ff */
        /* <DEDUP_REMOVED lines=9> */
[----:B------:R-:W-:Y:S02]  /*28c70*/  IMAD.MOV.U32 R31, RZ, RZ, -0x51c4baff ;  /* 0xae3b4501ff1f7424 */ /* 0x000fe400078e00ff */
[----:B------:R-:W-:Y:S01]  /*28c80*/  IMAD.MOV.U32 R33, RZ, RZ, 0x3ef6f14 ;  /* 0x03ef6f14ff217424 */ /* 0x000fe200078e00ff */
[----:B------:R-:W-:Y:S06]  /*28c90*/  BRA `(.L_x_449) ;  /* 0x0000000800e87947 */ /* 0x000fec0003800000 */
.L_x_456:
        /* <DEDUP_REMOVED lines=13> */
.L_x_455:
        /* <DEDUP_REMOVED lines=13> */
.L_x_445:
        /* <DEDUP_REMOVED lines=21> */
.L_x_460:
        /* <DEDUP_REMOVED lines=13> */
.L_x_459:
        /* <DEDUP_REMOVED lines=12> */
.L_x_458:
        /* <DEDUP_REMOVED lines=16> */
.L_x_462:
        /* <DEDUP_REMOVED lines=13> */
.L_x_461:
        /* <DEDUP_REMOVED lines=13> */
.L_x_457:
[----:B------:R-:W-:-:S13]  /*293c0*/  ISETP.GT.AND P0, PT, R26, 0x1c, PT ;  /* 0x0000001c1a00780c */ /* 0x000fda0003f04270 */
[----:B------:R-:W-:Y:S05]  /*293d0*/  @P0 BRA `(.L_x_463) ;  /* 0x0000000000a80947 */ /* 0x000fea0003800000 */
[----:B------:R-:W-:-:S13]  /*293e0*/  ISETP.NE.AND P0, PT, R26, 0x1a, PT ;  /* 0x0000001a1a00780c */ /* 0x000fda0003f05270 */
[----:B------:R-:W-:Y:S05]  /*293f0*/  @!P0 BRA `(.L_x_464) ;  /* 0x0000000000708947 */ /* 0x000fea0003800000 */
[----:B------:R-:W-:-:S13]  /*29400*/  ISETP.NE.AND P0, PT, R26, 0x1b, PT ;  /* 0x0000001b1a00780c */ /* 0x000fda0003f05270 */
[----:B------:R-:W-:Y:S05]  /*29410*/  @!P0 BRA `(.L_x_465) ;  /* 0x0000000000348947 */ /* 0x000fea0003800000 */
[----:B------:R-:W-:Y:S02]  /*29420*/  HFMA2 R28, -RZ, RZ, 0, 1.54972076416015625e-06 ;  /* 0x0000001aff1c7431 */ /* 0x000fe400000001ff */
        /* <DEDUP_REMOVED lines=12> */
.L_x_465:
        /* <DEDUP_REMOVED lines=13> */
.L_x_464:
        /* <DEDUP_REMOVED lines=12> */
.L_x_463:
        /* <DEDUP_REMOVED lines=16> */
.L_x_466:
[----:B------:R-:W-:Y:S02]  /*29780*/  HFMA2 R37, -RZ, RZ, 0.020751953125, 0.414306640625 ;  /* 0x255036a1ff257431 */ /* 0x000fe400000001ff */
        /* <DEDUP_REMOVED lines=11> */
.L_x_449:
[----:B------:R-:W-:Y:S05]  /*29840*/  BSYNC.RECONVERGENT B5 ;  /* 0x0000000000057941 */ /* 0x000fea0003800200 */
.L_x_444:
        /* <DEDUP_REMOVED lines=59> */
.L_x_468:
        /* <DEDUP_REMOVED lines=10> */
.L_x_467:
        /* <DEDUP_REMOVED lines=39> */
.L_x_473:
[----:B------:R-:W-:Y:S02]  /*29f10*/  HFMA2 R33, -RZ, RZ, 5.9306621551513671875e-05, 6552 ;  /* 0x03e36e66ff217431 */ /* 0x000fe400000001ff */
        /* <DEDUP_REMOVED lines=12> */
.L_x_472:
        /* <DEDUP_REMOVED lines=17> */
.L_x_476:
        /* <DEDUP_REMOVED lines=13> */
.L_x_475:
        /* <DEDUP_REMOVED lines=13> */
.L_x_471:
[----:B------:R-:W-:-:S13]  /*2a290*/  ISETP.GT.AND P0, PT, R26, 0x11, PT ;  /* 0x000000111a00780c */ /* 0x000fda0003f04270 */
[----:B------:R-:W-:Y:S05]  /*2a2a0*/  @P0 BRA `(.L_x_477) ;  /* 0x0000000000ac0947 */ /* 0x000fea0003800000 */
[----:B------:R-:W-:-:S13]  /*2a2b0*/  ISETP.NE.AND P0, PT, R26, 0xf, PT ;  /* 0x0000000f1a00780c */ /* 0x000fda0003f05270 */
[----:B------:R-:W-:Y:S05]  /*2a2c0*/  @!P0 BRA `(.L_x_478) ;  /* 0x0000000000708947 */ /* 0x000fea0003800000 */
[----:B------:R-:W-:-:S13]  /*2a2d0*/  ISETP.NE.AND P0, PT, R26, 0x10, PT ;  /* 0x000000101a00780c */ /* 0x000fda0003f05270 */
[----:B------:R-:W-:Y:S05]  /*2a2e0*/  @!P0 BRA `(.L_x_479) ;  /* 0x0000000000348947 */ /* 0x000fea0003800000 */
[----:B------:R-:W-:Y:S02]  /*2a2f0*/  HFMA2 R30, -RZ, RZ, 0, 2.443790435791015625e-06 ;  /* 0x00000029ff1e7431 */ /* 0x000fe400000001ff */
        /* <DEDUP_REMOVED lines=12> */
.L_x_479:
        /* <DEDUP_REMOVED lines=13> */
.L_x_478:
        /* <DEDUP_REMOVED lines=13> */
.L_x_477:
        /* <DEDUP_REMOVED lines=16> */
.L_x_481:
        /* <DEDUP_REMOVED lines=13> */
.L_x_480:
        /* <DEDUP_REMOVED lines=13> */
.L_x_470:
        /* <DEDUP_REMOVED lines=19> */
.L_x_484:
        /* <DEDUP_REMOVED lines=13> */
.L_x_483:
        /* <DEDUP_REMOVED lines=16> */
.L_x_486:
[----:B------:R-:W-:Y:S02]  /*2ab00*/  HFMA2 R29, -RZ, RZ, 0, 1.847743988037109375e-06 ;  /* 0x0000001fff1d7431 */ /* 0x000fe400000001ff */
        /* <DEDUP_REMOVED lines=12> */
.L_x_485:
        /* <DEDUP_REMOVED lines=13> */
.L_x_482:
[----:B------:R-:W-:-:S13]  /*2aca0*/  ISETP.GT.AND P0, PT, R26, 0x1c, PT ;  /* 0x0000001c1a00780c */ /* 0x000fda0003f04270 */
[----:B------:R-:W-:Y:S05]  /*2acb0*/  @P0 BRA `(.L_x_487) ;  /* 0x0000000000a80947 */ /* 0x000fea0003800000 */
        /* <DEDUP_REMOVED lines=17> */
.L_x_489:
        /* <DEDUP_REMOVED lines=13> */
.L_x_488:
[----:B------:R-:W-:Y:S02]  /*2aea0*/  HFMA2 R29, -RZ, RZ, 0, 2.86102294921875e-06 ;  /* 0x00000030ff1d7431 */ /* 0x000fe400000001ff */
        /* <DEDUP_REMOVED lines=11> */
.L_x_487:
        /* <DEDUP_REMOVED lines=16> */
.L_x_490:
        /* <DEDUP_REMOVED lines=11> */
[----:B------:R-:W-:-:S07]  /*2b110*/  IMAD.MOV.U32 R41, RZ, RZ, 0x31 ;  /* 0x00000031ff297424 */ /* 0x000fce00078e00ff */
.L_x_474:
[----:B------:R-:W-:Y:S05]  /*2b120*/  BSYNC.RECONVERGENT B5 ;  /* 0x0000000000057941 */ /* 0x000fea0003800200 */
.L_x_469:
        /* <DEDUP_REMOVED lines=59> */
.L_x_492:
        /* <DEDUP_REMOVED lines=10> */
.L_x_491:
[----:B------:R-:W-:-:S05]  /*2b580*/  VIADD R38, R24, 0xb ;  /* 0x0000000b18267836 */ /* 0x000fca0000000000 */
[----:B------:R-:W-:-:S13]  /*2b590*/  ISETP.NE.AND P0, PT, R38, 0x20, PT ;  /* 0x000000202600780c */ /* 0x000fda0003f05270 */
[----:B------:R-:W-:Y:S05]  /*2b5a0*/  @!P0 BREAK.RELIABLE B4 ;  /* 0x0000000000048942 */ /* 0x000fea0003800100 */
[----:B------:R-:W-:Y:S05]  /*2b5b0*/  @!P0 BRA `(.L_x_207) ;  /* 0x0000013000588947 */ /* 0x000fea0003800000 */
[----:B------:R-:W-:Y:S01]  /*2b5c0*/  PRMT R26, R38, 0x9910, RZ ;  /* 0x00009910261a7816 */ /* 0x000fe200000000ff */
[----:B------:R-:W-:Y:S01]  /*2b5d0*/  BSSY.RECONVERGENT B5, `(.L_x_493) ;  /* 0x0000134000057945 */ /* 0x000fe20003800200 */
[----:B------:R-:W-:Y:S02]  /*2b5e0*/  HFMA2 R31, -RZ, RZ, 2360, -63.03125 ;  /* 0x689cd3e1ff1f7431 */ /* 0x000fe400000001ff */
[----:B------:R-:W-:Y:S01]  /*2b5f0*/  IMAD.MOV.U32 R29, RZ, RZ, 0x2f ;  /* 0x0000002fff1d7424 */ /* 0x000fe200078e00ff */
[----:B------:R-:W-:Y:S01]  /*2b600*/  ISETP.GT.AND P0, PT, R26, 0x14, PT ;  /* 0x000000141a00780c */ /* 0x000fe20003f04270 */
[----:B------:R-:W-:Y:S02]  /*2b610*/  IMAD.MOV.U32 R28, RZ, RZ, 0xb ;  /* 0x0000000bff1c7424 */ /* 0x000fe400078e00ff */
[----:B------:R-:W-:Y:S02]  /*2b620*/  IMAD.MOV.U32 R41, RZ, RZ, 0xa ;  /* 0x0000000aff297424 */ /* 0x000fe400078e00ff */
[----:B------:R-:W-:-:S02]  /*2b630*/  IMAD.MOV.U32 R36, RZ, RZ, 0x30 ;  /* 0x00000030ff247424 */ /* 0x000fc400078e00ff */
[----:B------:R-:W-:Y:S02]  /*2b640*/  IMAD.MOV.U32 R37, RZ, RZ, -0x41eac0df ;  /* 0xbe153f21ff257424 */ /* 0x000fe400078e00ff */
        /* <DEDUP_REMOVED lines=26> */
.L_x_497:
        /* <DEDUP_REMOVED lines=13> */
.L_x_496:
        /* <DEDUP_REMOVED lines=17> */
.L_x_500:
[----:B------:R-:W-:Y:S02]  /*2b9d0*/  HFMA2 R33, -RZ, RZ, 5.972385406494140625e-05, 1005.5 ;  /* 0x03ea63dbff217431 */ /* 0x000fe400000001ff */
        /* <DEDUP_REMOVED lines=12> */
.L_x_499:
        /* <DEDUP_REMOVED lines=13> */
.L_x_495:
        /* <DEDUP_REMOVED lines=17> */
.L_x_502:
        /* <DEDUP_REMOVED lines=13> */
.L_x_501:
[----:B------:R-:W-:-:S13]  /*2bd50*/  ISETP.NE.AND P0, PT, R26, 0x12, PT ;  /* 0x000000121a00780c */ /* 0x000fda0003f05270 */
[----:B------:R-:W-:Y:S05]  /*2bd60*/  @!P0 BRA `(.L_x_503) ;  /* 0x00000000006c8947 */ /* 0x000fea0003800000 */
[----:B------:R-:W-:-:S13]  /*2bd70*/  ISETP.NE.AND P0, PT, R26, 0x13, PT ;  /* 0x000000131a00780c */ /* 0x000fda0003f05270 */
[----:B------:R-:W-:Y:S05]  /*2bd80*/  @!P0 BRA `(.L_x_504) ;  /* 0x0000000000308947 */ /* 0x000fea0003800000 */
[----:B------:R-:W-:Y:S02]  /*2bd90*/  HFMA2 R30, -RZ, RZ, 0, 1.430511474609375e-06 ;  /* 0x00000018ff1e7431 */ /* 0x000fe400000001ff */
        /* <DEDUP_REMOVED lines=11> */
.L_x_504:
        /* <DEDUP_REMOVED lines=13> */
.L_x_503:
        /* <DEDUP_REMOVED lines=13> */
.L_x_494:
        /* <DEDUP_REMOVED lines=19> */
.L_x_507:
[----:B------:R-:W-:Y:S02]  /*2c120*/  HFMA2 R33, -RZ, RZ, 6.008148193359375e-05, -166.125 ;  /* 0x03f0d931ff217431 */ /* 0x000fe400000001ff */
        /* <DEDUP_REMOVED lines=12> */
.L_x_506:
        /* <DEDUP_REMOVED lines=16> */
.L_x_509:
        /* <DEDUP_REMOVED lines=13> */
.L_x_508:
        /* <DEDUP_REMOVED lines=13> */
.L_x_505:
[----:B------:R-:W-:-:S13]  /*2c490*/  ISETP.GT.AND P0, PT, R26, 0x1c, PT ;  /* 0x0000001c1a00780c */ /* 0x000fda0003f04270 */
[----:B------:R-:W-:Y:S05]  /*2c4a0*/  @P0 BRA `(.L_x_510) ;  /* 0x0000000000a80947 */ /* 0x000fea0003800000 */
[----:B------:R-:W-:-:S13]  /*2c4b0*/  ISETP.NE.AND P0, PT, R26, 0x1a, PT ;  /* 0x0000001a1a00780c */ /* 0x000fda0003f05270 */
[----:B------:R-:W-:Y:S05]  /*2c4c0*/  @!P0 BRA `(.L_x_511) ;  /* 0x0000000000708947 */ /* 0x000fea0003800000 */
[----:B------:R-:W-:-:S13]  /*2c4d0*/  ISETP.NE.AND P0, PT, R26, 0x1b, PT ;  /* 0x0000001b1a00780c */ /* 0x000fda0003f05270 */
[----:B------:R-:W-:Y:S05]  /*2c4e0*/  @!P0 BRA `(.L_x_512) ;  /* 0x0000000000348947 */ /* 0x000fea0003800000 */
[----:B------:R-:W-:Y:S02]  /*2c4f0*/  HFMA2 R30, -RZ, RZ, 0, 1.728534698486328125e-06 ;  /* 0x0000001dff1e7431 */ /* 0x000fe400000001ff */
        /* <DEDUP_REMOVED lines=12> */
.L_x_512:
        /* <DEDUP_REMOVED lines=13> */
.L_x_511:
        /* <DEDUP_REMOVED lines=12> */
.L_x_510:
        /* <DEDUP_REMOVED lines=16> */
.L_x_513:
        /* <DEDUP_REMOVED lines=12> */
.L_x_498:
[----:B------:R-:W-:Y:S05]  /*2c910*/  BSYNC.RECONVERGENT B5 ;  /* 0x0000000000057941 */ /* 0x000fea0003800200 */
.L_x_493:
        /* <DEDUP_REMOVED lines=35> */
[----:B------:R-:W-:-:S05]  /*2cb50*/  IMAD R29, R33, R28, R29 ;  /* 0x0000001c211d7224 */ /* 0x000fca00078e021d */
[----:B------:R-:W-:-:S04]  /*2cb60*/  IADD3 R29, PT, PT, R27, R29, RZ ;  /* 0x0000001d1b1d7210 */ /* 0x000fc80007ffe0ff */
        /* <DEDUP_REMOVED lines=22> */
.L_x_515:
        /* <DEDUP_REMOVED lines=10> */
.L_x_514:
        /* <DEDUP_REMOVED lines=39> */
.L_x_520:
        /* <DEDUP_REMOVED lines=13> */
.L_x_519:
        /* <DEDUP_REMOVED lines=17> */
.L_x_523:
        /* <DEDUP_REMOVED lines=13> */
.L_x_522:
[----:B------:R-:W-:Y:S02]  /*2d290*/  HFMA2 R31, -RZ, RZ, -0.00742340087890625, -0.039093017578125 ;  /* 0x9f9aa901ff1f7431 */ /* 0x000fe400000001ff */
        /* <DEDUP_REMOVED lines=12> */
.L_x_518:
        /* <DEDUP_REMOVED lines=17> */
.L_x_525:
        /* <DEDUP_REMOVED lines=13> */
.L_x_524:
        /* <DEDUP_REMOVED lines=17> */
.L_x_527:
[----:B------:R-:W-:Y:S02]  /*2d650*/  HFMA2 R33, -RZ, RZ, 6.008148193359375e-05, 0.06561279296875 ;  /* 0x03f02c33ff217431 */ /* 0x000fe400000001ff */
        /* <DEDUP_REMOVED lines=11> */
.L_x_526:
        /* <DEDUP_REMOVED lines=13> */
.L_x_517:
        /* <DEDUP_REMOVED lines=19> */
.L_x_530:
        /* <DEDUP_REMOVED lines=13> */
.L_x_529:
[----:B------:R-:W-:-:S13]  /*2d9e0*/  ISETP.NE.AND P0, PT, R26, 0x18, PT ;  /* 0x000000181a00780c */ /* 0x000fda0003f05270 */
[----:B------:R-:W-:Y:S05]  /*2d9f0*/  @!P0 BRA `(.L_x_531) ;  /* 0x0000000000688947 */ /* 0x000fea0003800000 */
[----:B------:R-:W-:-:S13]  /*2da00*/  ISETP.NE.AND P0, PT, R26, 0x19, PT ;  /* 0x000000191a00780c */ /* 0x000fda0003f05270 */
[----:B------:R-:W-:Y:S05]  /*2da10*/  @!P0 BRA `(.L_x_532) ;  /* 0x0000000000308947 */ /* 0x000fea0003800000 */
[----:B------:R-:W-:Y:S02]  /*2da20*/  HFMA2 R33, -RZ, RZ, 6.0260295867919921875e-05, -5.41210174560546875e-05 ;  /* 0x03f3838cff217431 */ /* 0x000fe400000001ff */
        /* <DEDUP_REMOVED lines=9> */
[----:B------:R-:W-:Y:S01]  /*2dac0*/  IMAD.MOV.U32 R30, RZ, RZ, 0x11 ;  /* 0x00000011ff1e7424 */ /* 0x000fe200078e00ff */
[----:B------:R-:W-:Y:S06]  /*2dad0*/  BRA `(.L_x_521) ;  /* 0x00000004004c7947 */ /* 0x000fec0003800000 */
.L_x_532:
        /* <DEDUP_REMOVED lines=12> */
.L_x_531:
        /* <DEDUP_REMOVED lines=13> */
.L_x_528:
        /* <DEDUP_REMOVED lines=17> */
.L_x_534:
        /* <DEDUP_REMOVED lines=13> */
.L_x_533:
        /* <DEDUP_REMOVED lines=16> */
.L_x_535:
        /* <DEDUP_REMOVED lines=12> */
.L_x_521:
[----:B------:R-:W-:Y:S05]  /*2e010*/  BSYNC.RECONVERGENT B5 ;  /* 0x0000000000057941 */ /* 0x000fea0003800200 */
.L_x_516:
        /* <DEDUP_REMOVED lines=59> */
.L_x_537:
        /* <DEDUP_REMOVED lines=10> */
.L_x_536:
        /* <DEDUP_REMOVED lines=39> */
.L_x_542:
        /* <DEDUP_REMOVED lines=13> */
.L_x_541:
[----:B------:R-:W-:-:S13]  /*2e7b0*/  ISETP.NE.AND P0, PT, R26, 0xf, PT ;  /* 0x0000000f1a00780c */ /* 0x000fda0003f05270 */
[----:B------:R-:W-:Y:S05]  /*2e7c0*/  @!P0 BRA `(.L_x_544) ;  /* 0x0000000000348947 */ /* 0x000fea0003800000 */
        /* <DEDUP_REMOVED lines=13> */
.L_x_544:
        /* <DEDUP_REMOVED lines=13> */
.L_x_540:
        /* <DEDUP_REMOVED lines=17> */
.L_x_546:
        /* <DEDUP_REMOVED lines=13> */
.L_x_545:
        /* <DEDUP_REMOVED lines=17> */
.L_x_548:
        /* <DEDUP_REMOVED lines=12> */
.L_x_547:
        /* <DEDUP_REMOVED lines=13> */
.L_x_539:
        /* <DEDUP_REMOVED lines=19> */
.L_x_551:
[----:B------:R-:W-:Y:S02]  /*2ef20*/  HFMA2 R31, -RZ, RZ, 31120, -0.85986328125 ;  /* 0x7799bae1ff1f7431 */ /* 0x000fe400000001ff */
        /* <DEDUP_REMOVED lines=12> */
.L_x_550:
        /* <DEDUP_REMOVED lines=16> */
.L_x_553:
        /* <DEDUP_REMOVED lines=10> */
[----:B------:R-:W-:Y:S01]  /*2f190*/  IMAD.MOV.U32 R30, RZ, RZ, 0x19 ;  /* 0x00000019ff1e7424 */ /* 0x000fe200078e00ff */
[----:B------:R-:W-:Y:S06]  /*2f1a0*/  BRA `(.L_x_543) ;  /* 0x00000004001c7947 */ /* 0x000fec0003800000 */
.L_x_552:
        /* <DEDUP_REMOVED lines=13> */
.L_x_549:
[----:B------:R-:W-:-:S13]  /*2f280*/  ISETP.GT.AND P0, PT, R26, 0x1c, PT ;  /* 0x0000001c1a00780c */ /* 0x000fda0003f04270 */
[----:B------:R-:W-:Y:S05]  /*2f290*/  @P0 BRA `(.L_x_554) ;  /* 0x0000000000700947 */ /* 0x000fea0003800000 */
[----:B------:R-:W-:-:S13]  /*2f2a0*/  ISETP.NE.AND P0, PT, R26, 0x1b, PT ;  /* 0x0000001b1a00780c */ /* 0x000fda0003f05270 */
[----:B------:R-:W-:Y:S05]  /*2f2b0*/  @!P0 BRA `(.L_x_555) ;  /* 0x0000000000348947 */ /* 0x000fea0003800000 */
[----:B------:R-:W-:Y:S02]  /*2f2c0*/  HFMA2 R33, -RZ, RZ, 6.03199005126953125e-05, 91.0625 ;  /* 0x03f455b1ff217431 */ /* 0x000fe400000001ff */
        /* <DEDUP_REMOVED lines=12> */
.L_x_555:
        /* <DEDUP_REMOVED lines=13> */
.L_x_554:
        /* <DEDUP_REMOVED lines=16> */
.L_x_556:
        /* <DEDUP_REMOVED lines=12> */
.L_x_543:
[----:B------:R-:W-:Y:S05]  /*2f620*/  BSYNC.RECONVERGENT B5 ;  /* 0x0000000000057941 */ /* 0x000fea0003800200 */
.L_x_538:
        /* <DEDUP_REMOVED lines=59> */
.L_x_558:
        /* <DEDUP_REMOVED lines=10> */
.L_x_557:
[----:B------:R-:W-:-:S05]  /*2fa80*/  VIADD R38, R24, 0xe ;  /* 0x0000000e18267836 */ /* 0x000fca0000000000 */
[----:B------:R-:W-:-:S13]  /*2fa90*/  ISETP.NE.AND P0, PT, R38, 0x20, PT ;  /* 0x000000202600780c */ /* 0x000fda0003f05270 */
[----:B------:R-:W-:Y:S05]  /*2faa0*/  @!P0 BREAK.RELIABLE B4 ;  /* 0x0000000000048942 */ /* 0x000fea0003800100 */
[----:B------:R-:W-:Y:S05]  /*2fab0*/  @!P0 BRA `(.L_x_207) ;  /* 0x000000ec00188947 */ /* 0x000fea0003800000 */
[----:B------:R-:W-:Y:S01]  /*2fac0*/  PRMT R26, R38, 0x9910, RZ ;  /* 0x00009910261a7816 */ /* 0x000fe200000000ff */
[----:B------:R-:W-:Y:S01]  /*2fad0*/  BSSY.RECONVERGENT B5, `(.L_x_559) ;  /* 0x0000107000057945 */ /* 0x000fe20003800200 */
[----:B------:R-:W-:Y:S02]  /*2fae0*/  HFMA2 R34, -RZ, RZ, 0, 1.6689300537109375e-06 ;  /* 0x0000001cff227431 */ /* 0x000fe400000001ff */
        /* <DEDUP_REMOVED lines=32> */
.L_x_563:
        /* <DEDUP_REMOVED lines=13> */
.L_x_562:
        /* <DEDUP_REMOVED lines=15> */
.L_x_565:
[----:B------:R-:W-:Y:S02]  /*2feb0*/  HFMA2 R35, -RZ, RZ, 0, 1.728534698486328125e-06 ;  /* 0x0000001dff237431 */ /* 0x000fe400000001ff */
        /* <DEDUP_REMOVED lines=12> */
.L_x_561:
        /* <DEDUP_REMOVED lines=17> */
.L_x_567:
        /* <DEDUP_REMOVED lines=13> */
.L_x_566:
        /* <DEDUP_REMOVED lines=17> */
.L_x_569:
        /* <DEDUP_REMOVED lines=13> */
.L_x_568:
        /* <DEDUP_REMOVED lines=12> */
.L_x_560:
        /* <DEDUP_REMOVED lines=19> */
.L_x_572:
        /* <DEDUP_REMOVED lines=13> */
.L_x_571:
[----:B------:R-:W-:-:S13]  /*30600*/  ISETP.NE.AND P0, PT, R26, 0x19, PT ;  /* 0x000000191a00780c */ /* 0x000fda0003f05270 */
[----:B------:R-:W-:Y:S05]  /*30610*/  @!P0 BRA `(.L_x_573) ;  /* 0x0000000000308947 */ /* 0x000fea0003800000 */
        /* <DEDUP_REMOVED lines=12> */
.L_x_573:
        /* <DEDUP_REMOVED lines=12> */
.L_x_570:
        /* <DEDUP_REMOVED lines=17> */
.L_x_575:
        /* <DEDUP_REMOVED lines=13> */
.L_x_574:
[----:B------:R-:W-:-:S13]  /*30980*/  ISETP.NE.AND P0, PT, R26, 0x1d, PT ;  /* 0x0000001d1a00780c */ /* 0x000fda0003f05270 */
[----:B------:R-:W-:Y:S05]  /*30990*/  @!P0 BRA `(.L_x_576) ;  /* 0x0000000000388947 */ /* 0x000fea0003800000 */
[----:B------:R-:W-:-:S13]  /*309a0*/  ISETP.NE.AND P0, PT, R26, 0x1f, PT ;  /* 0x0000001f1a00780c */ /* 0x000fda0003f05270 */
[----:B------:R-:W-:Y:S05]  /*309b0*/  @!P0 BRA `(.L_x_564) ;  /* 0x0000000000608947 */ /* 0x000fea0003800000 */
[----:B------:R-:W-:Y:S02]  /*309c0*/  HFMA2 R33, -RZ, RZ, 6.0379505157470703125e-05, 0.000360012054443359375 ;  /* 0x03f50de6ff217431 */ /* 0x000fe400000001ff */
        /* <DEDUP_REMOVED lines=9> */
[----:B------:R-:W-:Y:S01]  /*30a60*/  IMAD.MOV.U32 R30, RZ, RZ, 0x2b ;  /* 0x0000002bff1e7424 */ /* 0x000fe200078e00ff */
[----:B------:R-:W-:Y:S06]  /*30a70*/  BRA `(.L_x_564) ;  /* 0x0000000000307947 */ /* 0x000fec0003800000 */
.L_x_576:
        /* <DEDUP_REMOVED lines=12> */
.L_x_564:
[----:B------:R-:W-:Y:S05]  /*30b40*/  BSYNC.RECONVERGENT B5 ;  /* 0x0000000000057941 */ /* 0x000fea0003800200 */
.L_x_559:
        /* <DEDUP_REMOVED lines=59> */
.L_x_578:
        /* <DEDUP_REMOVED lines=10> */
.L_x_577:
        /* <DEDUP_REMOVED lines=39> */
.L_x_583:
[----:B------:R-:W-:Y:S02]  /*31210*/  HFMA2 R39, -RZ, RZ, 5.9783458709716796875e-05, 0.00011152029037475585938 ;  /* 0x03eb074fff277431 */ /* 0x000fe400000001ff */
        /* <DEDUP_REMOVED lines=12> */
.L_x_582:
        /* <DEDUP_REMOVED lines=15> */
.L_x_585:
        /* <DEDUP_REMOVED lines=13> */
.L_x_581:
        /* <DEDUP_REMOVED lines=16> */
.L_x_587:
[----:B------:R-:W-:Y:S02]  /*315a0*/  HFMA2 R34, -RZ, RZ, 0, 2.920627593994140625e-06 ;  /* 0x00000031ff227431 */ /* 0x000fe400000001ff */
        /* <DEDUP_REMOVED lines=12> */
.L_x_586:
        /* <DEDUP_REMOVED lines=15> */
.L_x_588:
        /* <DEDUP_REMOVED lines=13> */
.L_x_580:
        /* <DEDUP_REMOVED lines=19> */
.L_x_591:
[----:B------:R-:W-:Y:S02]  /*31960*/  HFMA2 R34, -RZ, RZ, 0, 2.98023223876953125e-06 ;  /* 0x00000032ff227431 */ /* 0x000fe400000001ff */
        /* <DEDUP_REMOVED lines=12> */
.L_x_590:
        /* <DEDUP_REMOVED lines=14> */
.L_x_592:
        /* <DEDUP_REMOVED lines=10> */
[----:B------:R-:W-:Y:S01]  /*31bb0*/  IMAD.MOV.U32 R30, RZ, RZ, 0x19 ;  /* 0x00000019ff1e7424 */ /* 0x000fe200078e00ff */
[----:B------:R-:W-:Y:S06]  /*31bc0*/  BRA `(.L_x_584) ;  /* 0x0000000000e87947 */ /* 0x000fec0003800000 */
.L_x_589:
        /* <DEDUP_REMOVED lines=17> */
.L_x_594:
        /* <DEDUP_REMOVED lines=13> */
.L_x_593:
        /* <DEDUP_REMOVED lines=16> */
.L_x_595:
        /* <DEDUP_REMOVED lines=11> */
[----:B------:R-:W-:-:S07]  /*31f60*/  IMAD.MOV.U32 R41, RZ, RZ, 0x31 ;  /* 0x00000031ff297424 */ /* 0x000fce00078e00ff */
.L_x_584:
[----:B------:R-:W-:Y:S05]  /*31f70*/  BSYNC.RECONVERGENT B5 ;  /* 0x0000000000057941 */ /* 0x000fea0003800200 */
.L_x_579:
        /* <DEDUP_REMOVED lines=59> */
.L_x_597:
        /* <DEDUP_REMOVED lines=10> */
.L_x_596:
        /* <DEDUP_REMOVED lines=26> */
[----:B------:R-:W-:Y:S02]  /*32570*/  HFMA2 R39, -RZ, RZ, 5.9902667999267578125e-05, 1.6904296875 ;  /* 0x03ed3ec3ff277431 */ /* 0x000fe400000001ff */
        /* <DEDUP_REMOVED lines=12> */
.L_x_602:
        /* <DEDUP_REMOVED lines=13> */
.L_x_601:
        /* <DEDUP_REMOVED lines=15> */
.L_x_604:
        /* <DEDUP_REMOVED lines=13> */
.L_x_600:
[----:B------:R-:W-:-:S13]  /*328d0*/  ISETP.GT.AND P0, PT, R26, 0x15, PT ;  /* 0x000000151a00780c */ /* 0x000fda0003f04270 */
[----:B------:R-:W-:Y:S05]  /*328e0*/  @P0 BRA `(.L_x_605) ;  /* 0x00000000006c0947 */ /* 0x000fea0003800000 */
[----:B------:R-:W-:-:S13]  /*328f0*/  ISETP.NE.AND P0, PT, R26, 0x14, PT ;  /* 0x000000141a00780c */ /* 0x000fda0003f05270 */
[----:B------:R-:W-:Y:S05]  /*32900*/  @!P0 BRA `(.L_x_606) ;  /* 0x0000000000348947 */ /* 0x000fea0003800000 */
        /* <DEDUP_REMOVED lines=13> */
.L_x_606:
        /* <DEDUP_REMOVED lines=12> */
.L_x_605:
        /* <DEDUP_REMOVED lines=15> */
.L_x_607:
        /* <DEDUP_REMOVED lines=13> */
.L_x_599:
[----:B------:R-:W-:-:S13]  /*32c60*/  ISETP.GT.AND P0, PT, R26, 0x1b, PT ;  /* 0x0000001b1a00780c */ /* 0x000fda0003f04270 */
[----:B------:R-:W-:Y:S05]  /*32c70*/  @P0 BRA `(.L_x_608) ;  /* 0x0000000000e00947 */ /* 0x000fea0003800000 */
[----:B------:R-:W-:-:S13]  /*32c80*/  ISETP.GT.AND P0, PT, R26, 0x19, PT ;  /* 0x000000191a00780c */ /* 0x000fda0003f04270 */
[----:B------:R-:W-:Y:S05]  /*32c90*/  @P0 BRA `(.L_x_609) ;  /* 0x00000000006c0947 */ /* 0x000fea0003800000 */
[----:B------:R-:W-:-:S13]  /*32ca0*/  ISETP.NE.AND P0, PT, R26, 0x18, PT ;  /* 0x000000181a00780c */ /* 0x000fda0003f05270 */
[----:B------:R-:W-:Y:S05]  /*32cb0*/  @!P0 BRA `(.L_x_610) ;  /* 0x0000000000308947 */ /* 0x000fea0003800000 */
[----:B------:R-:W-:Y:S02]  /*32cc0*/  HFMA2 R39, -RZ, RZ, 6.020069122314453125e-05, -43.78125 ;  /* 0x03f2d179ff277431 */ /* 0x000fe400000001ff */
        /* <DEDUP_REMOVED lines=11> */
.L_x_610:
        /* <DEDUP_REMOVED lines=13> */
.L_x_609:
        /* <DEDUP_REMOVED lines=15> */
.L_x_611:
        /* <DEDUP_REMOVED lines=12> */
.L_x_608:
[----:B------:R-:W-:-:S13]  /*33000*/  ISETP.GT.AND P0, PT, R26, 0x1d, PT ;  /* 0x0000001d1a00780c */ /* 0x000fda0003f04270 */
[----:B------:R-:W-:Y:S05]  /*33010*/  @P0 BRA `(.L_x_612) ;  /* 0x0000000000700947 */ /* 0x000fea0003800000 */
[----:B------:R-:W-:-:S13]  /*33020*/  ISETP.NE.AND P0, PT, R26, 0x1c, PT ;  /* 0x0000001c1a00780c */ /* 0x000fda0003f05270 */
[----:B------:R-:W-:Y:S05]  /*33030*/  @!P0 BRA `(.L_x_613) ;  /* 0x0000000000348947 */ /* 0x000fea0003800000 */
[----:B------:R-:W-:Y:S02]  /*33040*/  HFMA2 R32, -RZ, RZ, 0, 2.1457672119140625e-06 ;  /* 0x00000024ff207431 */ /* 0x000fe400000001ff */
        /* <DEDUP_REMOVED lines=12> */
.L_x_613:
        /* <DEDUP_REMOVED lines=13> */
.L_x_612:
        /* <DEDUP_REMOVED lines=13> */
.L_x_603:
[----:B------:R-:W-:Y:S05]  /*332b0*/  BSYNC.RECONVERGENT B5 ;  /* 0x0000000000057941 */ /* 0x000fea0003800200 */
.L_x_598:
        /* <DEDUP_REMOVED lines=59> */
.L_x_615:
        /* <DEDUP_REMOVED lines=10> */
.L_x_614:
        /* <DEDUP_REMOVED lines=22> */
[----:B------:R-:W-:-:S13]  /*33870*/  ISETP.NE.AND P0, PT, R26, 0x11, PT ;  /* 0x000000111a00780c */ /* 0x000fda0003f05270 */
[----:B------:R-:W-:Y:S05]  /*33880*/  @!P0 BRA `(.L_x_619) ;  /* 0x0000000000708947 */ /* 0x000fea0003800000 */
[----:B------:R-:W-:-:S13]  /*33890*/  ISETP.NE.AND P0, PT, R26, 0x12, PT ;  /* 0x000000121a00780c */ /* 0x000fda0003f05270 */
[----:B------:R-:W-:Y:S05]  /*338a0*/  @!P0 BRA `(.L_x_620) ;  /* 0x0000000000348947 */ /* 0x000fea0003800000 */
[----:B------:R-:W-:Y:S02]  /*338b0*/  HFMA2 R36, -RZ, RZ, 0, 2.98023223876953125e-06 ;  /* 0x00000032ff247431 */ /* 0x000fe400000001ff */
        /* <DEDUP_REMOVED lines=12> */
.L_x_620:
        /* <DEDUP_REMOVED lines=13> */
.L_x_619:
        /* <DEDUP_REMOVED lines=13> */
.L_x_618:
        /* <DEDUP_REMOVED lines=17> */
.L_x_623:
        /* <DEDUP_REMOVED lines=12> */
.L_x_622:
        /* <DEDUP_REMOVED lines=15> */
.L_x_624:
        /* <DEDUP_REMOVED lines=13> */
.L_x_617:
        /* <DEDUP_REMOVED lines=18> */
.L_x_627:
        /* <DEDUP_REMOVED lines=13> */
.L_x_626:
        /* <DEDUP_REMOVED lines=15> */
.L_x_628:
        /* <DEDUP_REMOVED lines=12> */
.L_x_625:
        /* <DEDUP_REMOVED lines=17> */
.L_x_630:
[----:B------:R-:W-:Y:S02]  /*34360*/  HFMA2 R34, -RZ, RZ, 0, 5.9604644775390625e-07 ;  /* 0x0000000aff227431 */ /* 0x000fe400000001ff */
        /* <DEDUP_REMOVED lines=12> */
.L_x_629:
        /* <DEDUP_REMOVED lines=13> */
.L_x_621:
[----:B------:R-:W-:Y:S05]  /*34500*/  BSYNC.RECONVERGENT B5 ;  /* 0x0000000000057941 */ /* 0x000fea0003800200 */
.L_x_616:
        /* <DEDUP_REMOVED lines=59> */
.L_x_632:
        /* <DEDUP_REMOVED lines=10> */
.L_x_631:
        /* <DEDUP_REMOVED lines=38> */
.L_x_637:
        /* <DEDUP_REMOVED lines=13> */
.L_x_636:
        /* <DEDUP_REMOVED lines=13> */
.L_x_635:
        /* <DEDUP_REMOVED lines=17> */
.L_x_640:
        /* <DEDUP_REMOVED lines=13> */
.L_x_639:
[----:B------:R-:W-:-:S13]  /*34f40*/  ISETP.NE.AND P0, PT, R26, 0x17, PT ;  /* 0x000000171a00780c */ /* 0x000fda0003f05270 */
[----:B------:R-:W-:Y:S05]  /*34f50*/  @!P0 BRA `(.L_x_641) ;  /* 0x0000000000348947 */ /* 0x000fea0003800000 */
[----:B------:R-:W-:Y:S02]  /*34f60*/  HFMA2 R36, -RZ, RZ, 0, 2.384185791015625e-06 ;  /* 0x00000028ff247431 */ /* 0x000fe400000001ff */
        /* <DEDUP_REMOVED lines=12> */
.L_x_641:
        /* <DEDUP_REMOVED lines=13> */
.L_x_634:
        /* <DEDUP_REMOVED lines=19> */
.L_x_644:
        /* <DEDUP_REMOVED lines=12> */
.L_x_643:
[----:B------:R-:W-:Y:S02]  /*352f0*/  HFMA2 R37, -RZ, RZ, -0.00024318695068359375, 0.0298004150390625 ;  /* 0x8bf827a1ff257431 */ /* 0x000fe400000001ff */
        /* <DEDUP_REMOVED lines=11> */
.L_x_642:
        /* <DEDUP_REMOVED lines=17> */
.L_x_646:
        /* <DEDUP_REMOVED lines=13> */
.L_x_645:
        /* <DEDUP_REMOVED lines=13> */
.L_x_638:
[----:B------:R-:W-:Y:S05]  /*35660*/  BSYNC.RECONVERGENT B5 ;  /* 0x0000000000057941 */ /* 0x000fea0003800200 */
.L_x_633:
        /* <DEDUP_REMOVED lines=59> */
.L_x_648:
        /* <DEDUP_REMOVED lines=10> */
.L_x_647:
[----:B------:R-:W-:-:S05]  /*35ac0*/  VIADD R38, R24, 0x13 ;  /* 0x0000001318267836 */ /* 0x000fca0000000000 */
[----:B------:R-:W-:-:S13]  /*35ad0*/  ISETP.NE.AND P0, PT, R38, 0x20, PT ;  /* 0x000000202600780c */ /* 0x000fda0003f05270 */
[----:B------:R-:W-:Y:S05]  /*35ae0*/  @!P0 BREAK.RELIABLE B4 ;  /* 0x0000000000048942 */ /* 0x000fea0003800100 */
[----:B------:R-:W-:Y:S05]  /*35af0*/  @!P0 BRA `(.L_x_207) ;  /* 0x0000008c00088947 */ /* 0x000fea0003800000 */
[----:B------:R-:W-:Y:S01]  /*35b00*/  PRMT R26, R38, 0x9910, RZ ;  /* 0x00009910261a7816 */ /* 0x000fe200000000ff */
[----:B------:R-:W-:Y:S01]  /*35b10*/  BSSY.RECONVERGENT B5, `(.L_x_649) ;  /* 0x00000bc000057945 */ /* 0x000fe20003800200 */
[----:B------:R-:W-:Y:S02]  /*35b20*/  HFMA2 R28, -RZ, RZ, 0, 6.55651092529296875e-07 ;  /* 0x0000000bff1c7431 */ /* 0x000fe400000001ff */
        /* <DEDUP_REMOVED lines=32> */
.L_x_653:
        /* <DEDUP_REMOVED lines=12> */
.L_x_652:
        /* <DEDUP_REMOVED lines=13> */
.L_x_651:
[----:B------:R-:W-:-:S13]  /*35ec0*/  ISETP.NE.AND P0, PT, R26, 0x16, PT ;  /* 0x000000161a00780c */ /* 0x000fda0003f05270 */
[----:B------:R-:W-:Y:S05]  /*35ed0*/  @!P0 BRA `(.L_x_655) ;  /* 0x0000000000708947 */ /* 0x000fea0003800000 */
[----:B------:R-:W-:-:S13]  /*35ee0*/  ISETP.NE.AND P0, PT, R26, 0x17, PT ;  /* 0x000000171a00780c */ /* 0x000fda0003f05270 */
[----:B------:R-:W-:Y:S05]  /*35ef0*/  @!P0 BRA `(.L_x_656) ;  /* 0x0000000000348947 */ /* 0x000fea0003800000 */
[----:B------:R-:W-:Y:S02]  /*35f00*/  HFMA2 R41, -RZ, RZ, 0, 1.07288360595703125e-06 ;  /* 0x00000012ff297431 */ /* 0x000fe400000001ff */
        /* <DEDUP_REMOVED lines=12> */
.L_x_656:
        /* <DEDUP_REMOVED lines=13> */
.L_x_655:
        /* <DEDUP_REMOVED lines=13> */
.L_x_650:
        /* <DEDUP_REMOVED lines=19> */
.L_x_659:
        /* <DEDUP_REMOVED lines=12> */
.L_x_658:
        /* <DEDUP_REMOVED lines=12> */
.L_x_657:
        /* <DEDUP_REMOVED lines=17> */
.L_x_661:
        /* <DEDUP_REMOVED lines=13> */
.L_x_660:
[----:B------:R-:W-:-:S13]  /*36600*/  ISETP.NE.AND P0, PT, R26, 0x1f, PT ;  /* 0x0000001f1a00780c */ /* 0x000fda0003f05270 */
[----:B------:R-:W-:Y:S05]  /*36610*/  @!P0 BRA `(.L_x_654) ;  /* 0x00000000002c8947 */ /* 0x000fea0003800000 */
[----:B------:R-:W-:Y:S02]  /*36620*/  HFMA2 R37, -RZ, RZ, -0.0020656585693359375, 0.00023663043975830078125 ;  /* 0x983b0bc1ff257431 */ /* 0x000fe400000001ff */
        /* <DEDUP_REMOVED lines=10> */
.L_x_654:
[----:B------:R-:W-:Y:S05]  /*366d0*/  BSYNC.RECONVERGENT B5 ;  /* 0x0000000000057941 */ /* 0x000fea0003800200 */
.L_x_649:
        /* <DEDUP_REMOVED lines=59> */
.L_x_663:
        /* <DEDUP_REMOVED lines=10> */
.L_x_662:
        /* <DEDUP_REMOVED lines=39> */
.L_x_668:
        /* <DEDUP_REMOVED lines=13> */
.L_x_667:
        /* <DEDUP_REMOVED lines=12> */
.L_x_666:
        /* <DEDUP_REMOVED lines=16> */
.L_x_671:
        /* <DEDUP_REMOVED lines=13> */
.L_x_670:
        /* <DEDUP_REMOVED lines=10> */
[----:B------:R-:W-:Y:S02]  /*371a0*/  IMAD.MOV.U32 R31, RZ, RZ, -0xaef08bf ;  /* 0xf510f741ff1f7424 */ /* 0x000fe400078e00ff */
[----:B------:R-:W-:Y:S01]  /*371b0*/  IMAD.MOV.U32 R33, RZ, RZ, 0x3f20a5b ;  /* 0x03f20a5bff217424 */ /* 0x000fe200078e00ff */
[----:B------:R-:W-:Y:S06]  /*371c0*/  BRA `(.L_x_669) ;  /* 0x0000000400207947 */ /* 0x000fec0003800000 */
.L_x_665:
        /* <DEDUP_REMOVED lines=19> */
.L_x_674:
        /* <DEDUP_REMOVED lines=13> */
.L_x_673:
        /* <DEDUP_REMOVED lines=12> */
.L_x_672:
[----:B------:R-:W-:-:S13]  /*37490*/  ISETP.NE.AND P0, PT, R26, 0x1d, PT ;  /* 0x0000001d1a00780c */ /* 0x000fda0003f05270 */
[----:B------:R-:W-:Y:S05]  /*374a0*/  @!P0 BRA `(.L_x_675) ;  /* 0x0000000000388947 */ /* 0x000fea0003800000 */
        /* <DEDUP_REMOVED lines=14> */
.L_x_675:
        /* <DEDUP_REMOVED lines=12> */
.L_x_669:
[----:B------:R-:W-:Y:S05]  /*37650*/  BSYNC.RECONVERGENT B5 ;  /* 0x0000000000057941 */ /* 0x000fea0003800200 */
.L_x_664:
        /* <DEDUP_REMOVED lines=59> */
.L_x_677:
        /* <DEDUP_REMOVED lines=10> */
.L_x_676:
        /* <DEDUP_REMOVED lines=37> */
.L_x_681:
        /* <DEDUP_REMOVED lines=13> */
.L_x_680:
        /* <DEDUP_REMOVED lines=16> */
.L_x_684:
        /* <DEDUP_REMOVED lines=13> */
.L_x_683:
        /* <DEDUP_REMOVED lines=13> */
.L_x_679:
[----:B------:R-:W-:-:S13]  /*38070*/  ISETP.GT.AND P0, PT, R26, 0x1c, PT ;  /* 0x0000001c1a00780c */ /* 0x000fda0003f04270 */
[----:B------:R-:W-:Y:S05]  /*38080*/  @P0 BRA `(.L_x_685) ;  /* 0x0000000000a80947 */ /* 0x000fea0003800000 */
[----:B------:R-:W-:-:S13]  /*38090*/  ISETP.NE.AND P0, PT, R26, 0x1a, PT ;  /* 0x0000001a1a00780c */ /* 0x000fda0003f05270 */
[----:B------:R-:W-:Y:S05]  /*380a0*/  @!P0 BRA `(.L_x_686) ;  /* 0x0000000000708947 */ /* 0x000fea0003800000 */
[----:B------:R-:W-:-:S13]  /*380b0*/  ISETP.NE.AND P0, PT, R26, 0x1b, PT ;  /* 0x0000001b1a00780c */ /* 0x000fda0003f05270 */
[----:B------:R-:W-:Y:S05]  /*380c0*/  @!P0 BRA `(.L_x_687) ;  /* 0x0000000000348947 */ /* 0x000fea0003800000 */
[----:B------:R-:W-:Y:S02]  /*380d0*/  HFMA2 R36, -RZ, RZ, 0, 2.74181365966796875e-06 ;  /* 0x0000002eff247431 */ /* 0x000fe400000001ff */
        /* <DEDUP_REMOVED lines=12> */
.L_x_687:
        /* <DEDUP_REMOVED lines=13> */
.L_x_686:
        /* <DEDUP_REMOVED lines=12> */
.L_x_685:
        /* <DEDUP_REMOVED lines=16> */
.L_x_688:
        /* <DEDUP_REMOVED lines=12> */
.L_x_682:
[----:B------:R-:W-:Y:S05]  /*384f0*/  BSYNC.RECONVERGENT B5 ;  /* 0x0000000000057941 */ /* 0x000fea0003800200 */
.L_x_678:
        /* <DEDUP_REMOVED lines=59> */
.L_x_690:
        /* <DEDUP_REMOVED lines=10> */
.L_x_689:
        /* <DEDUP_REMOVED lines=37> */
.L_x_694:
        /* <DEDUP_REMOVED lines=13> */
.L_x_693:
        /* <DEDUP_REMOVED lines=16> */
.L_x_697:
        /* <DEDUP_REMOVED lines=12> */
.L_x_696:
        /* <DEDUP_REMOVED lines=13> */
.L_x_692:
[----:B------:R-:W-:-:S13]  /*38f00*/  ISETP.GT.AND P0, PT, R26, 0x1c, PT ;  /* 0x0000001c1a00780c */ /* 0x000fda0003f04270 */
[----:B------:R-:W-:Y:S05]  /*38f10*/  @P0 BRA `(.L_x_698) ;  /* 0x0000000000700947 */ /* 0x000fea0003800000 */
[----:B------:R-:W-:-:S13]  /*38f20*/  ISETP.NE.AND P0, PT, R26, 0x1b, PT ;  /* 0x0000001b1a00780c */ /* 0x000fda0003f05270 */
[----:B------:R-:W-:Y:S05]  /*38f30*/  @!P0 BRA `(.L_x_699) ;  /* 0x0000000000348947 */ /* 0x000fea0003800000 */
        /* <DEDUP_REMOVED lines=13> */
.L_x_699:
        /* <DEDUP_REMOVED lines=13> */
.L_x_698:
        /* <DEDUP_REMOVED lines=16> */
.L_x_700:
        /* <DEDUP_REMOVED lines=12> */
.L_x_695:
[----:B------:R-:W-:Y:S05]  /*392a0*/  BSYNC.RECONVERGENT B5 ;  /* 0x0000000000057941 */ /* 0x000fea0003800200 */
.L_x_691:
        /* <DEDUP_REMOVED lines=59> */
.L_x_702:
        /* <DEDUP_REMOVED lines=10> */
.L_x_701:
[----:B------:R-:W-:-:S05]  /*39700*/  VIADD R38, R24, 0x17 ;  /* 0x0000001718267836 */ /* 0x000fca0000000000 */
[----:B------:R-:W-:-:S13]  /*39710*/  ISETP.NE.AND P0, PT, R38, 0x20, PT ;  /* 0x000000202600780c */ /* 0x000fda0003f05270 */
[----:B------:R-:W-:Y:S05]  /*39720*/  @!P0 BREAK.RELIABLE B4 ;  /* 0x0000000000048942 */ /* 0x000fea0003800100 */
[----:B------:R-:W-:Y:S05]  /*39730*/  @!P0 BRA `(.L_x_207) ;  /* 0x0000004c00f88947 */ /* 0x000fea0003800000 */
[----:B------:R-:W-:Y:S01]  /*39740*/  PRMT R26, R38, 0x9910, RZ ;  /* 0x00009910261a7816 */ /* 0x000fe200000000ff */
[----:B------:R-:W-:Y:S01]  /*39750*/  BSSY.RECONVERGENT B5, `(.L_x_703) ;  /* 0x0000081000057945 */ /* 0x000fe20003800200 */
[----:B------:R-:W-:Y:S02]  /*39760*/  HFMA2 R41, -RZ, RZ, 0, 5.9604644775390625e-07 ;  /* 0x0000000aff297431 */ /* 0x000fe400000001ff */
        /* <DEDUP_REMOVED lines=30> */
.L_x_706:
        /* <DEDUP_REMOVED lines=13> */
.L_x_705:
        /* <DEDUP_REMOVED lines=14> */
.L_x_708:
        /* <DEDUP_REMOVED lines=12> */
.L_x_704:
        /* <DEDUP_REMOVED lines=17> */
.L_x_710:
        /* <DEDUP_REMOVED lines=13> */
.L_x_709:
        /* <DEDUP_REMOVED lines=16> */
.L_x_711:
        /* <DEDUP_REMOVED lines=12> */
.L_x_707:
[----:B------:R-:W-:Y:S05]  /*39f60*/  BSYNC.RECONVERGENT B5 ;  /* 0x0000000000057941 */ /* 0x000fea0003800200 */
.L_x_703:
        /* <DEDUP_REMOVED lines=59> */
.L_x_713:
        /* <DEDUP_REMOVED lines=10> */
.L_x_712:
        /* <DEDUP_REMOVED lines=36> */
.L_x_717:
[----:B------:R-:W-:Y:S02]  /*3a600*/  HFMA2 R35, -RZ, RZ, 0, 8.3446502685546875e-07 ;  /* 0x0000000eff237431 */ /* 0x000fe400000001ff */
        /* <DEDUP_REMOVED lines=12> */
.L_x_716:
        /* <DEDUP_REMOVED lines=15> */
.L_x_719:
        /* <DEDUP_REMOVED lines=12> */
.L_x_715:
        /* <DEDUP_REMOVED lines=17> */
.L_x_721:
        /* <DEDUP_REMOVED lines=13> */
.L_x_720:
        /* <DEDUP_REMOVED lines=13> */
.L_x_718:
[----:B------:R-:W-:Y:S05]  /*3ab30*/  BSYNC.RECONVERGENT B5 ;  /* 0x0000000000057941 */ /* 0x000fea0003800200 */
.L_x_714:
        /* <DEDUP_REMOVED lines=59> */
.L_x_723:
        /* <DEDUP_REMOVED lines=10> */
.L_x_722:
        /* <DEDUP_REMOVED lines=37> */
.L_x_727:
        /* <DEDUP_REMOVED lines=12> */
.L_x_726:
        /* <DEDUP_REMOVED lines=12> */
.L_x_725:
        /* <DEDUP_REMOVED lines=17> */
.L_x_730:
        /* <DEDUP_REMOVED lines=13> */
.L_x_729:
        /* <DEDUP_REMOVED lines=13> */
.L_x_728:
[----:B------:R-:W-:Y:S05]  /*3b610*/  BSYNC.RECONVERGENT B5 ;  /* 0x0000000000057941 */ /* 0x000fea0003800200 */
.L_x_724:
        /* <DEDUP_REMOVED lines=59> */
.L_x_732:
        /* <DEDUP_REMOVED lines=10> */
.L_x_731:
        /* <DEDUP_REMOVED lines=37> */
.L_x_736:
[----:B------:R-:W-:Y:S02]  /*3bcc0*/  HFMA2 R34, -RZ, RZ, 0, 2.74181365966796875e-06 ;  /* 0x0000002eff227431 */ /* 0x000fe400000001ff */
        /* <DEDUP_REMOVED lines=12> */
.L_x_735:
        /* <DEDUP_REMOVED lines=12> */
.L_x_734:
        /* <DEDUP_REMOVED lines=16> */
.L_x_738:
        /* <DEDUP_REMOVED lines=12> */
.L_x_737:
[----:B------:R-:W-:Y:S05]  /*3c010*/  BSYNC.RECONVERGENT B5 ;  /* 0x0000000000057941 */ /* 0x000fea0003800200 */
.L_x_733:
        /* <DEDUP_REMOVED lines=59> */
.L_x_740:
        /* <DEDUP_REMOVED lines=10> */
.L_x_739:
        /* <DEDUP_REMOVED lines=35> */
.L_x_743:
        /* <DEDUP_REMOVED lines=13> */
.L_x_742:
        /* <DEDUP_REMOVED lines=16> */
.L_x_745:
[----:B------:R-:W-:Y:S02]  /*3c870*/  HFMA2 R29, -RZ, RZ, 0, 1.78813934326171875e-06 ;  /* 0x0000001eff1d7431 */ /* 0x000fe400000001ff */
        /* <DEDUP_REMOVED lines=11> */
.L_x_744:
[----:B------:R-:W-:Y:S05]  /*3c930*/  BSYNC.RECONVERGENT B5 ;  /* 0x0000000000057941 */ /* 0x000fea0003800200 */
.L_x_741:
        /* <DEDUP_REMOVED lines=59> */
.L_x_747:
        /* <DEDUP_REMOVED lines=10> */
.L_x_746:
        /* <DEDUP_REMOVED lines=35> */
.L_x_750:
[----:B------:R-:W-:Y:S02]  /*3cfc0*/  HFMA2 R39, -RZ, RZ, 6.03199005126953125e-05, 0.01522064208984375 ;  /* 0x03f423cbff277431 */ /* 0x000fe400000001ff */
        /* <DEDUP_REMOVED lines=12> */
.L_x_749:
        /* <DEDUP_REMOVED lines=13> */
.L_x_751:
[----:B------:R-:W-:Y:S05]  /*3d160*/  BSYNC.RECONVERGENT B5 ;  /* 0x0000000000057941 */ /* 0x000fea0003800200 */
.L_x_748:
        /* <DEDUP_REMOVED lines=59> */
.L_x_753:
        /* <DEDUP_REMOVED lines=10> */
.L_x_752:
[----:B------:R-:W-:-:S05]  /*3d5c0*/  VIADD R38, R24, 0x1d ;  /* 0x0000001d18267836 */ /* 0x000fca0000000000 */
[----:B------:R-:W-:-:S13]  /*3d5d0*/  ISETP.NE.AND P0, PT, R38, 0x20, PT ;  /* 0x000000202600780c */ /* 0x000fda0003f05270 */
[----:B------:R-:W-:Y:S05]  /*3d5e0*/  @!P0 BREAK.RELIABLE B4 ;  /* 0x0000000000048942 */ /* 0x000fea0003800100 */
[----:B------:R-:W-:Y:S05]  /*3d5f0*/  @!P0 BRA `(.L_x_207) ;  /* 0x0000001000488947 */ /* 0x000fea0003800000 */
[----:B------:R-:W-:Y:S01]  /*3d600*/  PRMT R26, R38, 0x9910, RZ ;  /* 0x00009910261a7816 */ /* 0x000fe200000000ff */
[----:B------:R-:W-:Y:S03]  /*3d610*/  BSSY.RECONVERGENT B5, `(.L_x_754) ;  /* 0x0000029000057945 */ /* 0x000fe60003800200 */
[----:B------:R-:W-:-:S13]  /*3d620*/  ISETP.NE.AND P0, PT, R26, 0x1d, PT ;  /* 0x0000001d1a00780c */ /* 0x000fda0003f05270 */
[----:B------:R-:W-:Y:S05]  /*3d630*/  @!P0 BRA `(.L_x_755) ;  /* 0x0000000000688947 */ /* 0x000fea0003800000 */
[----:B------:R-:W-:Y:S01]  /*3d640*/  ISETP.NE.AND P0, PT, R26, 0x1f, PT ;  /* 0x0000001f1a00780c */ /* 0x000fe20003f05270 */
        /* <DEDUP_REMOVED lines=25> */
.L_x_755:
        /* <DEDUP_REMOVED lines=12> */
.L_x_756:
[----:B------:R-:W-:Y:S05]  /*3d8a0*/  BSYNC.RECONVERGENT B5 ;  /* 0x0000000000057941 */ /* 0x000fea0003800200 */
.L_x_754:
        /* <DEDUP_REMOVED lines=59> */
.L_x_758:
        /* <DEDUP_REMOVED lines=10> */
.L_x_757:
[----:B------:R-:W-:-:S05]  /*3dd00*/  VIADD R42, R24, 0x1e ;  /* 0x0000001e182a7836 */ /* 0x000fca0000000000 */
[----:B------:R-:W-:-:S13]  /*3dd10*/  ISETP.NE.AND P0, PT, R42, 0x20, PT ;  /* 0x000000202a00780c */ /* 0x000fda0003f05270 */
[----:B------:R-:W-:Y:S05]  /*3dd20*/  @!P0 BREAK.RELIABLE B4 ;  /* 0x0000000000048942 */ /* 0x000fea0003800100 */
[----:B------:R-:W-:Y:S05]  /*3dd30*/  @!P0 BRA `(.L_x_207) ;  /* 0x0000000800788947 */ /* 0x000fea0003800000 */
[----:B------:R-:W-:Y:S01]  /*3dd40*/  ISETP.NE.AND P0, PT, R42, 0x1f, PT ;  /* 0x0000001f2a00780c */ /* 0x000fe20003f05270 */
[----:B------:R-:W-:Y:S01]  /*3dd50*/  BSSY.RECONVERGENT B5, `(.L_x_759) ;  /* 0x0000018000057945 */ /* 0x000fe20003800200 */
[----:B------:R-:W-:Y:S01]  /*3dd60*/  IMAD.MOV.U32 R37, RZ, RZ, 0x2f ;  /* 0x0000002fff257424 */ /* 0x000fe200078e00ff */
[----:B------:R-:W-:Y:S01]  /*3dd70*/  MOV R32, 0x1c ;  /* 0x0000001c00207802 */ /* 0x000fe20000000f00 */
        /* <DEDUP_REMOVED lines=21> */
.L_x_760:
[----:B------:R-:W-:Y:S05]  /*3ded0*/  BSYNC.RECONVERGENT B5 ;  /* 0x0000000000057941 */ /* 0x000fea0003800200 */
.L_x_759:
        /* <DEDUP_REMOVED lines=21> */
[----:B------:R-:W-:-:S04]  /*3e030*/  SHF.R.U32.HI R28, RZ, R32, R29 ;  /* 0x00000020ff1c7219 */ /* 0x000fc8000001161d */
[----:B------:R-:W-:Y:S02]  /*3e040*/  LOP3.LUT R28, R28, R29, RZ, 0x3c, !PT ;  /* 0x0000001d1c1c7212 */ /* 0x000fe400078e3cff */
[----:B------:R-:W-:Y:S02]  /*3e050*/  SHF.R.U64 R29, R26, R32, R29 ;  /* 0x000000201a1d7219 */ /* 0x000fe4000000121d */
[--C-:B------:R-:W-:Y:S02]  /*3e060*/  SHF.R.U32.HI R27, RZ, 0x7, R28.reuse ;  /* 0x00000007ff1b7819 */ /* 0x100fe4000001161c */
[----:B------:R-:W-:Y:S02]  /*3e070*/  SHF.R.U32.HI R21, RZ, R35, R28 ;  /* 0x00000023ff157219 */ /* 0x000fe4000001161c */
[----:B------:R-:W-:Y:S02]  /*3e080*/  LOP3.LUT R27, R27, R29, R26, 0x96, !PT ;  /* 0x0000001d1b1b7212 */ /* 0x000fe400078e961a */
[----:B------:R-:W-:-:S02]  /*3e090*/  LOP3.LUT R21, R21, R28, RZ, 0x3c, !PT ;  /* 0x0000001c15157212 */ /* 0x000fc400078e3cff */
[----:B------:R-:W-:-:S03]  /*3e0a0*/  SHF.R.U64 R26, R27, R35, R28 ;  /* 0x000000231b1a7219 */ /* 0x000fc6000000121c */
[----:B------:R-:W-:Y:S01]  /*3e0b0*/  IMAD R21, R21, R30, RZ ;  /* 0x0000001e15157224 */ /* 0x000fe200078e02ff */
[----:B------:R-:W-:-:S05]  /*3e0c0*/  LOP3.LUT R26, R26, R27, RZ, 0x3c, !PT ;  /* 0x0000001b1a1a7212 */ /* 0x000fca00078e3cff */
[----:B------:R-:W-:Y:S02]  /*3e0d0*/  IMAD R21, R33, R26, R21 ;  /* 0x0000001a21157224 */ /* 0x000fe400078e0215 */
[----:B------:R-:W-:-:S04]  /*3e0e0*/  IMAD.WIDE.U32 R26, R26, R30, RZ ;  /* 0x0000001e1a1a7225 */ /* 0x000fc800078e00ff */
        /* <DEDUP_REMOVED lines=23> */
.L_x_762:
        /* <DEDUP_REMOVED lines=10> */
.L_x_761:
[----:B------:R-:W-:-:S05]  /*3e300*/  VIADD R32, R24, 0x1f ;  /* 0x0000001f18207836 */ /* 0x000fca0000000000 */
[----:B------:R-:W-:-:S13]  /*3e310*/  ISETP.NE.AND P0, PT, R32, 0x20, PT ;  /* 0x000000202000780c */ /* 0x000fda0003f05270 */
[----:B------:R-:W-:Y:S05]  /*3e320*/  @!P0 BREAK.RELIABLE B4 ;  /* 0x0000000000048942 */ /* 0x000fea0003800100 */
[----:B------:R-:W-:Y:S05]  /*3e330*/  @!P0 BRA `(.L_x_207) ;  /* 0x0000000000f88947 */ /* 0x000fea0003800000 */
[----:B------:R-:W-:-:S05]  /*3e340*/  IMAD R24, R22, 0x16c8000, RZ ;  /* 0x016c800016187824 */ /* 0x000fca00078e02ff */
        /* <DEDUP_REMOVED lines=9> */
[----:B------:R-:W-:-:S04]  /*3e3e0*/  SHF.R.U32.HI R26, RZ, 0x10, R24 ;  /* 0x00000010ff1a7819 */ /* 0x000fc80000011618 */
[----:B------:R-:W-:Y:S01]  /*3e3f0*/  LOP3.LUT R26, R26, R21, RZ, 0x3c, !PT ;  /* 0x000000151a1a7212 */ /* 0x000fe200078e3cff */
[----:B------:R-:W-:-:S04]  /*3e400*/  IMAD R21, R24, -0x41eac0df, RZ ;  /* 0xbe153f2118157824 */ /* 0x000fc800078e02ff */
[C---:B------:R-:W-:Y:S02]  /*3e410*/  IMAD R21, R26.reuse, 0x3f53873, R21 ;  /* 0x03f538731a157824 */ /* 0x040fe400078e0215 */
[----:B------:R-:W-:-:S04]  /*3e420*/  IMAD.WIDE.U32 R26, R26, -0x41eac0df, RZ ;  /* 0xbe153f211a1a7825 */ /* 0x000fc800078e00ff */
[----:B------:R-:W-:-:S05]  /*3e430*/  IMAD.IADD R31, R27, 0x1, R21 ;  /* 0x000000011b1f7824 */ /* 0x000fca00078e0215 */
[----:B------:R-:W-:-:S04]  /*3e440*/  LOP3.LUT R29, R31, 0x3ffffff, RZ, 0xc0, !PT ;  /* 0x03ffffff1f1d7812 */ /* 0x000fc800078ec0ff */
[--C-:B------:R-:W-:Y:S02]  /*3e450*/  SHF.R.U64 R21, R26, 0x1c, R29.reuse ;  /* 0x0000001c1a157819 */ /* 0x100fe4000000121d */
[--C-:B------:R-:W-:Y:S02]  /*3e460*/  SHF.R.U32.HI R24, RZ, 0x7, R29.reuse ;  /* 0x00000007ff187819 */ /* 0x100fe4000001161d */
[--C-:B------:R-:W-:Y:S02]  /*3e470*/  SHF.R.U32.HI R27, RZ, 0x12, R29.reuse ;  /* 0x00000012ff1b7819 */ /* 0x100fe4000001161d */
[----:B------:R-:W-:Y:S02]  /*3e480*/  SHF.R.U32.HI R28, RZ, 0x1c, R29 ;  /* 0x0000001cff1c7819 */ /* 0x000fe4000001161d */
[----:B------:R-:W-:Y:S02]  /*3e490*/  LOP3.LUT R27, R27, R21, R24, 0x96, !PT ;  /* 0x000000151b1b7212 */ /* 0x000fe400078e9618 */
[----:B------:R-:W-:-:S02]  /*3e4a0*/  LOP3.LUT R21, R28, R31, RZ, 0x3c, !PT ;  /* 0x0000001f1c157212 */ /* 0x000fc400078e3cff */
[----:B------:R-:W-:-:S03]  /*3e4b0*/  LOP3.LUT R26, R27, R26, RZ, 0x3c, !PT ;  /* 0x0000001a1b1a7212 */ /* 0x000fc600078e3cff */
[----:B------:R-:W-:-:S04]  /*3e4c0*/  IMAD R21, R21, 0x689cd3e1, RZ ;  /* 0x689cd3e115157824 */ /* 0x000fc800078e02ff */
[C---:B------:R-:W-:Y:S02]  /*3e4d0*/  IMAD R21, R26.reuse, 0x3f561bb, R21 ;  /* 0x03f561bb1a157824 */ /* 0x040fe400078e0215 */
[----:B------:R-:W-:-:S05]  /*3e4e0*/  IMAD.WIDE.U32 R26, R26, 0x689cd3e1, RZ ;  /* 0x689cd3e11a1a7825 */ /* 0x000fca00078e00ff */
[----:B------:R-:W-:Y:S01]  /*3e4f0*/  IADD3 R24, PT, PT, R27, R21, RZ ;  /* 0x000000151b187210 */ /* 0x000fe20007ffe0ff */
[----:B------:R-:W-:-:S03]  /*3e500*/  IMAD.MOV.U32 R21, RZ, RZ, 0x7c000000 ;  /* 0x7c000000ff157424 */ /* 0x000fc600078e00ff */
[----:B------:R-:W-:Y:S02]  /*3e510*/  LOP3.LUT R24, R24, 0x3ffffff, RZ, 0xc0, !PT ;  /* 0x03ffffff18187812 */ /* 0x000fe400078ec0ff */
[----:B------:R-:W-:Y:S02]  /*3e520*/  SEL R21, R21, 0xfc000000, P2 ;  /* 0xfc00000015157807 */ /* 0x000fe40001000000 */
[----:B------:R-:W-:-:S04]  /*3e530*/  SHF.R.U64 R27, R26, 0x7, R24 ;  /* 0x000000071a1b7819 */ /* 0x000fc80000001218 */
[----:B------:R-:W-:-:S04]  /*3e540*/  LOP3.LUT R26, R27, R26, RZ, 0x3c, !PT ;  /* 0x0000001a1b1a7212 */ /* 0x000fc800078e3cff */
[----:B------:R-:W-:Y:S02]  /*3e550*/  LOP3.LUT R27, R21, 0x3ffffff, R26, 0xf8, !PT ;  /* 0x03ffffff151b7812 */ /* 0x000fe400078ef81a */
[----:B------:R-:W-:Y:S02]  /*3e560*/  SHF.R.U32.HI R21, RZ, 0x7, R24 ;  /* 0x00000007ff157819 */ /* 0x000fe40000011618 */
[----:B------:R-:W-:Y:S02]  /*3e570*/  ISETP.NE.AND P0, PT, R27, -0x1, PT ;  /* 0xffffffff1b00780c */ /* 0x000fe40003f05270 */
[----:B------:R-:W-:-:S11]  /*3e580*/  LOP3.LUT R21, R21, R24, RZ, 0x3c, !PT ;  /* 0x0000001815157212 */ /* 0x000fd600078e3cff */
[----:B------:R-:W-:Y:S05]  /*3e590*/  @!P0 BREAK.RELIABLE B4 ;  /* 0x0000000000048942 */ /* 0x000fea0003800100 */
        /* <DEDUP_REMOVED lines=8> */
[----:B------:R-:W-:Y:S05]  /*3e620*/  @P0 BREAK.RELIABLE B4 ;  /* 0x0000000000040942 */ /* 0x000fea0003800100 */
[----:B------:R-:W-:Y:S05]  /*3e630*/  @P0 BRA `(.L_x_763) ;  /* 0x0000000000140947 */ /* 0x000fea0003800000 */
[----:B------:R-:W-:-:S05]  /*3e640*/  IMAD.MOV.U32 R26, RZ, RZ, -0x1 ;  /* 0xffffffffff1a7424 */ /* 0x000fca00078e00ff */
[----:B------:R-:W3:Y:S02]  /*3e650*/  ATOMG.E.CAS.STRONG.GPU PT, R24, [R30], R26, R27 ;  /* 0x0000001a1e1873a9 */ /* 0x000ee400001ee11b */
[----:B---3--:R-:W-:-:S13]  /*3e660*/  ISETP.NE.AND P0, PT, R24, -0x1, PT ;  /* 0xffffffff1800780c */ /* 0x008fda0003f05270 */
[----:B------:R-:W-:Y:S05]  /*3e670*/  @P0 BREAK.RELIABLE B4 ;  /* 0x0000000000040942 */ /* 0x000fea0003800100 */
[----:B------:R-:W-:Y:S05]  /*3e680*/  @!P0 BRA `(.L_x_205) ;  /* 0x000000c000808947 */ /* 0x000fea0003800000 */
.L_x_763:
[----:B------:R-:W-:Y:S02]  /*3e690*/  LOP3.LUT P0, RZ, R24, 0x7fffffff, R27, 0x48, !PT ;  /* 0x7fffffff18ff7812 */ /* 0x000fe4000780481b */
[----:B------:R-:W-:-:S11]  /*3e6a0*/  PRMT R26, RZ, 0x7610, R26 ;  /* 0x00007610ff1a7816 */ /* 0x000fd6000000001a */
[----:B------:R-:W-:Y:S05]  /*3e6b0*/  @!P0 BRA `(.L_x_206) ;  /* 0x000000c400b48947 */ /* 0x000fea0003800000 */
[----:B------:R-:W-:Y:S02]  /*3e6c0*/  SHF.R.U32.HI R24, RZ, 0x1a, R24 ;  /* 0x0000001aff187819 */ /* 0x000fe40000011618 */
[----:B------:R-:W-:Y:S02]  /*3e6d0*/  LOP3.LUT R21, R12, 0xffff, RZ, 0xc0, !PT ;  /* 0x0000ffff0c157812 */ /* 0x000fe400078ec0ff */
[----:B------:R-:W-:-:S04]  /*3e6e0*/  LOP3.LUT R24, R24, 0x1f, RZ, 0xc0, !PT ;  /* 0x0000001f18187812 */ /* 0x000fc800078ec0ff */
[C---:B------:R-:W-:Y:S02]  /*3e6f0*/  ISETP.GE.U32.AND P0, PT, R24.reuse, R21, PT ;  /* 0x000000151800720c */ /* 0x040fe40003f06070 */
[----:B------:R-:W-:Y:S02]  /*3e700*/  VIMNMX.U16x2 R12, PT, PT, R24, R12, PT ;  /* 0x0000000c180c7248 */ /* 0x000fe40003fe0200 */
[----:B------:R-:W-:-:S09]  /*3e710*/  SEL R25, R32, R25, !P0 ;  /* 0x0000001920197207 */ /* 0x000fd20004000000 */
.L_x_207:
[----:B------:R-:W-:-:S04]  /*3e720*/  PRMT R12, R12, 0x9910, RZ ;  /* 0x000099100c0c7816 */ /* 0x000fc800000000ff */
[----:B------:R-:W-:-:S04]  /*3e730*/  ISETP.NE.AND P0, PT, R12, 0x20, PT ;  /* 0x000000200c00780c */ /* 0x000fc80003f05270 */
[----:B------:R-:W-:-:S09]  /*3e740*/  SEL R12, R25, RZ, P0 ;  /* 0x000000ff190c7207 */ /* 0x000fd20000000000 */
.L_x_169:
        /* <DEDUP_REMOVED lines=12> */
[----:B------:R-:W-:Y:S02]  /*3e810*/  IMAD R23, R23, 0x3bcb6400, RZ ;  /* 0x3bcb640017177824 */ /* 0x000fe400078e02ff */
[----:B------:R-:W-:-:S04]  /*3e820*/  IMAD.WIDE.U32 R24, R22, 0x3bcb6400, RZ ;  /* 0x3bcb640016187825 */ /* 0x000fc800078e00ff */
[----:B------:R-:W-:Y:S01]  /*3e830*/  IMAD R23, R22, 0x1d40842, R23 ;  /* 0x01d4084216177824 */ /* 0x000fe200078e0217 */
[----:B------:R-:W-:-:S03]  /*3e840*/  LOP3.LUT R15, R14, 0xfffffc00, R24, 0x78, !PT ;  /* 0xfffffc000e0f7812 */ /* 0x000fc600078e7818 */
[----:B------:R-:W-:-:S05]  /*3e850*/  IMAD.IADD R26, R25, 0x1, R23 ;  /* 0x00000001191a7824 */ /* 0x000fca00078e0217 */
[----:B------:R-:W-:-:S04]  /*3e860*/  LOP3.LUT R26, R19, 0x3ffffff, R26, 0x78, !PT ;  /* 0x03ffffff131a7812 */ /* 0x000fc800078e781a */
[----:B------:R-:W-:-:S04]  /*3e870*/  SHF.R.U32.HI R22, RZ, 0x10, R26 ;  /* 0x00000010ff167819 */ /* 0x000fc8000001161a */
[----:B------:R-:W-:-:S05]  /*3e880*/  LOP3.LUT R22, R22, R15, RZ, 0x3c, !PT ;  /* 0x0000000f16167212 */ /* 0x000fca00078e3cff */
[----:B------:R-:W-:-:S05]  /*3e890*/  IMAD.SHL.U32 R15, R22, 0x8, RZ ;  /* 0x00000008160f7824 */ /* 0x000fca00078e00ff */
[----:B------:R-:W-:-:S04]  /*3e8a0*/  LOP3.LUT R15, R26, 0x3fffff8, R15, 0x78, !PT ;  /* 0x03fffff81a0f7812 */ /* 0x000fc800078e780f */
        /* <DEDUP_REMOVED lines=21> */
[--C-:B------:R-:W-:Y:S02]  /*3ea00*/  SHF.R.U64 R15, R14, 0x1a, R21.reuse ;  /* 0x0000001a0e0f7819 */ /* 0x100fe40000001215 */
[----:B------:R-:W-:Y:S02]  /*3ea10*/  SHF.R.U32.HI R19, RZ, 0x1a, R21 ;  /* 0x0000001aff137819 */ /* 0x000fe40000011615 */
[----:B------:R-:W-:Y:S02]  /*3ea20*/  LOP3.LUT R15, R15, R14, RZ, 0x3c, !PT ;  /* 0x0000000e0f0f7212 */ /* 0x000fe400078e3cff */
[----:B------:R-:W-:Y:S01]  /*3ea30*/  LOP3.LUT R22, R19, R21, RZ, 0x3c, !PT ;  /* 0x0000001513167212 */ /* 0x000fe200078e3cff */
[----:B------:R-:W-:Y:S06]  /*3ea40*/  BRA `(.L_x_770) ;  /* 0x0000004800787947 */ /* 0x000fec0003800000 */
.L_x_769:
[----:B------:R-:W-:Y:S02]  /*3ea50*/  IMAD R23, R23, -0x10d27000, RZ ;  /* 0xef2d900017177824 */ /* 0x000fe400078e02ff */
[----:B------:R-:W-:-:S04]  /*3ea60*/  IMAD.WIDE.U32 R24, R22, -0x10d27000, RZ ;  /* 0xef2d900016187825 */ /* 0x000fc800078e00ff */
        /* <DEDUP_REMOVED lines=31> */
[--C-:B------:R-:W-:Y:S02]  /*3ec60*/  SHF.R.U64 R15, R14, 0x1c, R19.reuse ;  /* 0x0000001c0e0f7819 */ /* 0x100fe40000001213 */
[----:B------:R-:W-:Y:S02]  /*3ec70*/  SHF.R.U32.HI R22, RZ, 0x1c, R19 ;  /* 0x0000001cff167819 */ /* 0x000fe40000011613 */
[----:B------:R-:W-:Y:S02]  /*3ec80*/  LOP3.LUT R15, R15, R14, RZ, 0x3c, !PT ;  /* 0x0000000e0f0f7212 */ /* 0x000fe400078e3cff */
[----:B------:R-:W-:Y:S01]  /*3ec90*/  LOP3.LUT R22, R22, R19, RZ, 0x3c, !PT ;  /* 0x0000001316167212 */ /* 0x000fe200078e3cff */
[----:B------:R-:W-:Y:S06]  /*3eca0*/  BRA `(.L_x_770) ;  /* 0x0000004400e07947 */ /* 0x000fec0003800000 */
.L_x_768:
[----:B------:R-:W-:-:S13]  /*3ecb0*/  ISETP.NE.AND P0, PT, R21, 0x2, PT ;  /* 0x000000021500780c */ /* 0x000fda0003f05270 */
[----:B------:R-:W-:Y:S05]  /*3ecc0*/  @!P0 BRA `(.L_x_771) ;  /* 0x0000000000908947 */ /* 0x000fea0003800000 */
        /* <DEDUP_REMOVED lines=34> */
[----:B------:R-:W-:Y:S01]  /*3eef0*/  LOP3.LUT R22, R19, R21, RZ, 0x3c, !PT ;  /* 0x0000001513167212 */ /* 0x000fe200078e3cff */
[----:B------:R-:W-:Y:S06]  /*3ef00*/  BRA `(.L_x_770) ;  /* 0x0000004400487947 */ /* 0x000fec0003800000 */
.L_x_771:
        /* <DEDUP_REMOVED lines=38> */
.L_x_767:
[----:B------:R-:W-:-:S13]  /*3f170*/  ISETP.GT.AND P0, PT, R21, 0x5, PT ;  /* 0x000000051500780c */ /* 0x000fda0003f04270 */
[----:B------:R-:W-:Y:S05]  /*3f180*/  @P0 BRA `(.L_x_772) ;  /* 0x00000004003c0947 */ /* 0x000fea0003800000 */
[----:B------:R-:W-:-:S13]  /*3f190*/  ISETP.NE.AND P0, PT, R21, 0x4, PT ;  /* 0x000000041500780c */ /* 0x000fda0003f05270 */
        /* <DEDUP_REMOVED lines=37> */
.L_x_773:
[----:B------:R-:W-:Y:S02]  /*3f3f0*/  IMAD R23, R23, 0x7796c800, RZ ;  /* 0x7796c80017177824 */ /* 0x000fe400078e02ff */
[----:B------:R-:W-:-:S04]  /*3f400*/  IMAD.WIDE.U32 R24, R22, 0x7796c800, RZ ;  /* 0x7796c80016187825 */ /* 0x000fc800078e00ff */
[----:B------:R-:W-:Y:S01]  /*3f410*/  IMAD R23, R22, 0x3a81084, R23 ;  /* 0x03a8108416177824 */ /* 0x000fe200078e0217 */
[----:B------:R-:W-:-:S04]  /*3f420*/  LOP3.LUT R15, R14, 0xfffff800, R24, 0x78, !PT ;  /* 0xfffff8000e0f7812 */ /* 0x000fc800078e7818 */
[----:B------:R-:W-:-:S04]  /*3f430*/  IADD3 R26, PT, PT, R25, R23, RZ ;  /* 0x00000017191a7210 */ /* 0x000fc80007ffe0ff */
        /* <DEDUP_REMOVED lines=36> */
.L_x_772:
        /* <DEDUP_REMOVED lines=40> */
.L_x_774:
[----:B------:R-:W-:-:S05]  /*3f900*/  IMAD R22, R22, 0x23bcb64, RZ ;  /* 0x023bcb6416167824 */ /* 0x000fca00078e02ff */
        /* <DEDUP_REMOVED lines=9> */
[----:B------:R-:W-:Y:S01]  /*3f9a0*/  SHF.R.U32.HI R14, RZ, 0xe, R19 ;  /* 0x0000000eff0e7819 */ /* 0x000fe20000011613 */
[----:B------:R-:W-:-:S03]  /*3f9b0*/  IMAD R19, R19, -0x65fe553f, RZ ;  /* 0x9a01aac113137824 */ /* 0x000fc600078e02ff */
[----:B------:R-:W-:-:S05]  /*3f9c0*/  LOP3.LUT R14, R14, R15, RZ, 0x3c, !PT ;  /* 0x0000000f0e0e7212 */ /* 0x000fca00078e3cff */
[C---:B------:R-:W-:Y:S02]  /*3f9d0*/  IMAD R19, R14.reuse, 0x3d3335b, R19 ;  /* 0x03d3335b0e137824 */ /* 0x040fe400078e0213 */
[----:B------:R-:W-:-:S04]  /*3f9e0*/  IMAD.WIDE.U32 R14, R14, -0x65fe553f, RZ ;  /* 0x9a01aac10e0e7825 */ /* 0x000fc800078e00ff */
        /* <DEDUP_REMOVED lines=19> */
.L_x_766:
[----:B------:R-:W-:-:S13]  /*3fb20*/  ISETP.GT.AND P0, PT, R21, 0xb, PT ;  /* 0x0000000b1500780c */ /* 0x000fda0003f04270 */
[----:B------:R-:W-:Y:S05]  /*3fb30*/  @P0 BRA `(.L_x_775) ;  /* 0x0000000800840947 */ /* 0x000fea0003800000 */
[----:B------:R-:W-:-:S13]  /*3fb40*/  ISETP.GT.AND P0, PT, R21, 0x9, PT ;  /* 0x000000091500780c */ /* 0x000fda0003f04270 */
[----:B------:R-:W-:Y:S05]  /*3fb50*/  @P0 BRA `(.L_x_776) ;  /* 0x0000000400380947 */ /* 0x000fea0003800000 */
        /* <DEDUP_REMOVED lines=9> */
[----:B------:R-:W-:-:S04]  /*3fbf0*/  LOP3.LUT R14, R14, R15, RZ, 0x3c, !PT ;  /* 0x0000000f0e0e7212 */ /* 0x000fc800078e3cff */
[C---:B------:R-:W-:Y:S01]  /*3fc00*/  SHF.L.U64.HI R19, R14.reuse, 0x14, R21 ;  /* 0x000000140e137819 */ /* 0x040fe20000010215 */
[----:B------:R-:W-:-:S03]  /*3fc10*/  IMAD.SHL.U32 R15, R14, 0x100000, RZ ;  /* 0x001000000e0f7824 */ /* 0x000fc600078e00ff */
        /* <DEDUP_REMOVED lines=16> */
[----:B------:R-:W-:-:S04]  /*3fd20*/  IMAD R15, R15, -0x2432915f, RZ ;  /* 0xdbcd6ea10f0f7824 */ /* 0x000fc800078e02ff */
        /* <DEDUP_REMOVED lines=9> */
.L_x_777:
[----:B------:R-:W-:Y:S02]  /*3fdc0*/  IMAD.U32 R23, R23, -0x80000000, RZ ;  /* 0x8000000017177824 */ /* 0x000fe400078e00ff */
[----:B------:R-:W-:-:S04]  /*3fdd0*/  IMAD.WIDE.U32 R24, R22, -0x80000000, RZ ;  /* 0x8000000016187825 */ /* 0x000fc800078e00ff */
[----:B------:R-:W-:Y:S01]  /*3fde0*/  IMAD R23, R22, 0x47796c, R23 ;  /* 0x0047796c16177824 */ /* 0x000fe200078e0217 */
[----:B------:R-:W-:-:S03]  /*3fdf0*/  LOP3.LUT R15, R14, 0x80000000, R24, 0x78, !PT ;  /* 0x800000000e0f7812 */ /* 0x000fc600078e7818 */
[----:B------:R-:W-:-:S05]  /*3fe00*/  IMAD.IADD R22, R25, 0x1, R23 ;  /* 0x0000000119167824 */ /* 0x000fca00078e0217 */
[----:B------:R-:W-:-:S04]  /*3fe10*/  LOP3.LUT R24, R19, 0x3ffffff, R22, 0x78, !PT ;  /* 0x03ffffff13187812 */ /* 0x000fc800078e7816 */
[--C-:B------:R-:W-:Y:S02]  /*3fe20*/  SHF.R.U64 R22, R15, 0x1b, R24.reuse ;  /* 0x0000001b0f167819 */ /* 0x100fe40000001218 */
[----:B------:R-:W-:Y:S02]  /*3fe30*/  SHF.R.U32.HI R14, RZ, 0x1b, R24 ;  /* 0x0000001bff0e7819 */ /* 0x000fe40000011618 */
[----:B------:R-:W-:-:S05]  /*3fe40*/  LOP3.LUT R22, R22, R15, RZ, 0x3c, !PT ;  /* 0x0000000f16167212 */ /* 0x000fca00078e3cff */
[----:B------:R-:W-:-:S05]  /*3fe50*/  IMAD.SHL.U32 R15, R22, 0x4, RZ ;  /* 0x00000004160f7824 */ /* 0x000fca00078e00ff */
[----:B------:R-:W-:-:S04]  /*3fe60*/  LOP3.LUT R15, R15, 0x3fffffc, RZ, 0xc0, !PT ;  /* 0x03fffffc0f0f7812 */ /* 0x000fc800078ec0ff */
[----:B------:R-:W-:-:S04]  /*3fe70*/  LOP3.LUT R15, R15, R14, R24, 0x96, !PT ;  /* 0x0000000e0f0f7212 */ /* 0x000fc800078e9618 */
        /* <DEDUP_REMOVED lines=28> */
.L_x_776:
        /* <DEDUP_REMOVED lines=34> */
[C---:B------:R-:W-:Y:S02]  /*40260*/  IMAD R21, R14.reuse, 0x3e58f4f, R15 ;  /* 0x03e58f4f0e157824 */ /* 0x040fe400078e020f */
[----:B------:R-:W-:-:S05]  /*40270*/  IMAD.WIDE.U32 R14, R14, 0x3df8a861, RZ ;  /* 0x3df8a8610e0e7825 */ /* 0x000fca00078e00ff */
[----:B------:R-:W-:-:S04]  /*40280*/  IADD3 R21, PT, PT, R15, R21, RZ ;  /* 0x000000150f157210 */ /* 0x000fc80007ffe0ff */
[----:B------:R-:W-:-:S04]  /*40290*/  LOP3.LUT R21, R21, 0x3ffffff, RZ, 0xc0, !PT ;  /* 0x03ffffff15157812 */ /* 0x000fc800078ec0ff */
[--C-:B------:R-:W-:Y:S02]  /*402a0*/  SHF.R.U64 R15, R14, 0x1f, R21.reuse ;  /* 0x0000001f0e0f7819 */ /* 0x100fe40000001215 */
[----:B------:R-:W-:Y:S02]  /*402b0*/  SHF.R.U32.HI R19, RZ, 0x1f, R21 ;  /* 0x0000001fff137819 */ /* 0x000fe40000011615 */
[----:B------:R-:W-:Y:S02]  /*402c0*/  LOP3.LUT R15, R15, R14, RZ, 0x3c, !PT ;  /* 0x0000000e0f0f7212 */ /* 0x000fe400078e3cff */
[----:B------:R-:W-:Y:S01]  /*402d0*/  LOP3.LUT R22, R19, R21, RZ, 0x3c, !PT ;  /* 0x0000001513167212 */ /* 0x000fe200078e3cff */
[----:B------:R-:W-:Y:S06]  /*402e0*/  BRA `(.L_x_770) ;  /* 0x0000003000507947 */ /* 0x000fec0003800000 */
.L_x_778:
[----:B------:R-:W-:Y:S02]  /*402f0*/  IMAD R23, R23, 0x3bcb6400, RZ ;  /* 0x3bcb640017177824 */ /* 0x000fe400078e02ff */
[----:B------:R-:W-:-:S04]  /*40300*/  IMAD.WIDE.U32 R24, R22, 0x3bcb6400, RZ ;  /* 0x3bcb640016187825 */ /* 0x000fc800078e00ff */
        /* <DEDUP_REMOVED lines=36> */
.L_x_775:
        /* <DEDUP_REMOVED lines=27> */
[--C-:B------:R-:W-:Y:S02]  /*40700*/  LOP3.LUT R19, R14, R19, R22.reuse, 0x96, !PT ;  /* 0x000000130e137212 */ /* 0x100fe400078e9616 */
        /* <DEDUP_REMOVED lines=13> */
.L_x_780:
        /* <DEDUP_REMOVED lines=38> */
.L_x_779:
[----:B------:R-:W-:-:S13]  /*40a40*/  ISETP.NE.AND P0, PT, R21, 0xe, PT ;  /* 0x0000000e1500780c */ /* 0x000fda0003f05270 */
[----:B------:R-:W-:Y:S05]  /*40a50*/  @!P0 BRA `(.L_x_781) ;  /* 0x0000000000908947 */ /* 0x000fea0003800000 */
[----:B------:R-:W-:-:S05]  /*40a60*/  IMAD R22, R22, 0x7796c8, RZ ;  /* 0x007796c816167824 */ /* 0x000fca00078e02ff */
[----:B------:R-:W-:-:S04]  /*40a70*/  LOP3.LUT R19, R19, 0x3fffff8, R22, 0x78, !PT ;  /* 0x03fffff813137812 */ /* 0x000fc800078e7816 */
[----:B------:R-:W-:-:S04]  /*40a80*/  SHF.R.U64 R15, R14, 0x17, R19 ;  /* 0x000000170e0f7819 */ /* 0x000fc80000001213 */
[----:B------:R-:W-:Y:S02]  /*40a90*/  LOP3.LUT R22, R15, R14, RZ, 0x3c, !PT ;  /* 0x0000000e0f167212 */ /* 0x000fe400078e3cff */
[----:B------:R-:W-:-:S03]  /*40aa0*/  SHF.R.U32.HI R14, RZ, 0x17, R19 ;  /* 0x00000017ff0e7819 */ /* 0x000fc60000011613 */
        /* <DEDUP_REMOVED lines=31> */
.L_x_781:
[----:B------:R-:W-:-:S05]  /*40ca0*/  IMAD R22, R22, 0x396c800, RZ ;  /* 0x0396c80016167824 */ /* 0x000fca00078e02ff */
[----:B------:R-:W-:-:S04]  /*40cb0*/  LOP3.LUT R19, R19, 0x3fff800, R22, 0x78, !PT ;  /* 0x03fff80013137812 */ /* 0x000fc800078e7816 */
[----:B------:R-:W-:-:S04]  /*40cc0*/  SHF.R.U64 R15, R14, 0xf, R19 ;  /* 0x0000000f0e0f7819 */ /* 0x000fc80000001213 */
[----:B------:R-:W-:Y:S02]  /*40cd0*/  LOP3.LUT R22, R15, R14, RZ, 0x3c, !PT ;  /* 0x0000000e0f167212 */ /* 0x000fe400078e3cff */
[----:B------:R-:W-:Y:S02]  /*40ce0*/  SHF.R.U32.HI R14, RZ, 0xf, R19 ;  /* 0x0000000fff0e7819 */ /* 0x000fe40000011613 */
[----:B------:R-:W-:-:S04]  /*40cf0*/  LOP3.LUT R15, R22, 0x3ffffff, RZ, 0xc0, !PT ;  /* 0x03ffffff160f7812 */ /* 0x000fc800078ec0ff */
[----:B------:R-:W-:-:S04]  /*40d00*/  LOP3.LUT R15, R15, R14, R19, 0x96, !PT ;  /* 0x0000000e0f0f7212 */ /* 0x000fc800078e9613 */
        /* <DEDUP_REMOVED lines=15> */
[----:B------:R-:W-:Y:S02]  /*40e00*/  LOP3.LUT R15, R23, R24, R15, 0x96, !PT ;  /* 0x00000018170f7212 */ /* 0x000fe400078e960f */
        /* <DEDUP_REMOVED lines=11> */
.L_x_765:
        /* <DEDUP_REMOVED lines=32> */
[----:B------:R-:W-:Y:S01]  /*410c0*/  SHF.R.U32.HI R14, RZ, 0x1, R19 ;  /* 0x00000001ff0e7819 */ /* 0x000fe20000011613 */
[----:B------:R-:W-:-:S03]  /*410d0*/  IMAD R19, R19, -0x48a28cbf, RZ ;  /* 0xb75d734113137824 */ /* 0x000fc600078e02ff */
[----:B------:R-:W-:-:S05]  /*410e0*/  LOP3.LUT R14, R14, R15, RZ, 0x3c, !PT ;  /* 0x0000000f0e0e7212 */ /* 0x000fca00078e3cff */
[C---:B------:R-:W-:Y:S02]  /*410f0*/  IMAD R19, R14.reuse, 0x3edba5b, R19 ;  /* 0x03edba5b0e137824 */ /* 0x040fe400078e0213 */
[----:B------:R-:W-:-:S04]  /*41100*/  IMAD.WIDE.U32 R14, R14, -0x48a28cbf, RZ ;  /* 0xb75d73410e0e7825 */ /* 0x000fc800078e00ff */
[----:B------:R-:W-:-:S05]  /*41110*/  IMAD.IADD R15, R15, 0x1, R19 ;  /* 0x000000010f0f7824 */ /* 0x000fca00078e0213 */
[----:B------:R-:W-:-:S04]  /*41120*/  LOP3.LUT R22, R15, 0x3ffffff, RZ, 0xc0, !PT ;  /* 0x03ffffff0f167812 */ /* 0x000fc800078ec0ff */
[----:B------:R-:W-:-:S04]  /*41130*/  SHF.R.U32.HI R15, RZ, 0x9, R22 ;  /* 0x00000009ff0f7819 */ /* 0x000fc80000011616 */
[----:B------:R-:W-:Y:S01]  /*41140*/  LOP3.LUT R15, R15, R14, RZ, 0x3c, !PT ;  /* 0x0000000e0f0f7212 */ /* 0x000fe200078e3cff */
[----:B------:R-:W-:Y:S06]  /*41150*/  BRA `(.L_x_770) ;  /* 0x0000002000b47947 */ /* 0x000fec0003800000 */
.L_x_785:
        /* <DEDUP_REMOVED lines=28> */
[----:B------:R-:W-:-:S05]  /*41320*/  IMAD R19, R19, 0x3ecbc75, R22 ;  /* 0x03ecbc7513137824 */ /* 0x000fca00078e0216 */
[----:B------:R-:W-:-:S04]  /*41330*/  IADD3 R15, PT, PT, R15, R19, RZ ;  /* 0x000000130f0f7210 */ /* 0x000fc80007ffe0ff */
[----:B------:R-:W-:-:S04]  /*41340*/  LOP3.LUT R22, R15, 0x3ffffff, RZ, 0xc0, !PT ;  /* 0x03ffffff0f167812 */ /* 0x000fc800078ec0ff */
[----:B------:R-:W-:-:S04]  /*41350*/  SHF.R.U32.HI R15, RZ, 0x3, R22 ;  /* 0x00000003ff0f7819 */ /* 0x000fc80000011616 */
[----:B------:R-:W-:Y:S01]  /*41360*/  LOP3.LUT R15, R15, R14, RZ, 0x3c, !PT ;  /* 0x0000000e0f0f7212 */ /* 0x000fe200078e3cff */
[----:B------:R-:W-:Y:S06]  /*41370*/  BRA `(.L_x_770) ;  /* 0x00000020002c7947 */ /* 0x000fec0003800000 */
.L_x_784:
        /* <DEDUP_REMOVED lines=23> */
[C---:B------:R-:W-:Y:S02]  /*414f0*/  SHF.R.U64 R15, R14.reuse, 0xb, R22 ;  /* 0x0000000b0e0f7819 */ /* 0x040fe40000001216 */
        /* <DEDUP_REMOVED lines=14> */
.L_x_786:
        /* <DEDUP_REMOVED lines=33> */
[----:B------:R-:W-:-:S04]  /*417f0*/  SHF.R.U32.HI R15, RZ, 0x2, R22 ;  /* 0x00000002ff0f7819 */ /* 0x000fc80000011616 */
[----:B------:R-:W-:Y:S01]  /*41800*/  LOP3.LUT R15, R15, R14, RZ, 0x3c, !PT ;  /* 0x0000000e0f0f7212 */ /* 0x000fe200078e3cff */
[----:B------:R-:W-:Y:S06]  /*41810*/  BRA `(.L_x_770) ;  /* 0x0000001c00047947 */ /* 0x000fec0003800000 */
.L_x_783:
        /* <DEDUP_REMOVED lines=10> */
[C---:B------:R-:W-:Y:S01]  /*418c0*/  IMAD.U32 R22, R19.reuse, -0x80000000, RZ ;  /* 0x8000000013167824 */ /* 0x040fe200078e00ff */
        /* <DEDUP_REMOVED lines=11> */
[C---:B------:R-:W-:Y:S01]  /*41980*/  LOP3.LUT R15, R21.reuse, 0x3ffffff, RZ, 0xc0, !PT ;  /* 0x03ffffff150f7812 */ /* 0x040fe200078ec0ff */
[----:B------:R-:W-:-:S03]  /*41990*/  IMAD R21, R21, 0x3139b901, RZ ;  /* 0x3139b90115157824 */ /* 0x000fc600078e02ff */
[--C-:B------:R-:W-:Y:S02]  /*419a0*/  SHF.R.U32.HI R19, RZ, 0x12, R15.reuse ;  /* 0x00000012ff137819 */ /* 0x100fe4000001160f */
[--C-:B------:R-:W-:Y:S02]  /*419b0*/  SHF.R.U32.HI R22, RZ, 0x2, R15.reuse ;  /* 0x00000002ff167819 */ /* 0x100fe4000001160f */
[----:B------:R-:W-:-:S04]  /*419c0*/  SHF.R.U32.HI R15, RZ, 0x10, R15 ;  /* 0x00000010ff0f7819 */ /* 0x000fc8000001160f */
[----:B------:R-:W-:-:S04]  /*419d0*/  LOP3.LUT R15, R15, R22, R19, 0x96, !PT ;  /* 0x000000160f0f7212 */ /* 0x000fc800078e9613 */
[----:B------:R-:W-:-:S05]  /*419e0*/  LOP3.LUT R14, R15, R14, RZ, 0x3c, !PT ;  /* 0x0000000e0f0e7212 */ /* 0x000fca00078e3cff */
[C---:B------:R-:W-:Y:S02]  /*419f0*/  IMAD R21, R14.reuse, 0x3f0d931, R21 ;  /* 0x03f0d9310e157824 */ /* 0x040fe400078e0215 */
[----:B------:R-:W-:-:S04]  /*41a00*/  IMAD.WIDE.U32 R14, R14, 0x3139b901, RZ ;  /* 0x3139b9010e0e7825 */ /* 0x000fc800078e00ff */
[----:B------:R-:W-:-:S05]  /*41a10*/  IMAD.IADD R15, R15, 0x1, R21 ;  /* 0x000000010f0f7824 */ /* 0x000fca00078e0215 */
[----:B------:R-:W-:-:S04]  /*41a20*/  LOP3.LUT R22, R15, 0x3ffffff, RZ, 0xc0, !PT ;  /* 0x03ffffff0f167812 */ /* 0x000fc800078ec0ff */
[----:B------:R-:W-:-:S04]  /*41a30*/  SHF.R.U32.HI R15, RZ, 0xc, R22 ;  /* 0x0000000cff0f7819 */ /* 0x000fc80000011616 */
[----:B------:R-:W-:Y:S01]  /*41a40*/  LOP3.LUT R15, R15, R14, RZ, 0x3c, !PT ;  /* 0x0000000e0f0f7212 */ /* 0x000fe200078e3cff */
[----:B------:R-:W-:Y:S06]  /*41a50*/  BRA `(.L_x_770) ;  /* 0x0000001800747947 */ /* 0x000fec0003800000 */
.L_x_788:
[----:B------:R-:W-:Y:S02]  /*41a60*/  IMAD.SHL.U32 R23, R23, 0x20000000, RZ ;  /* 0x2000000017177824 */ /* 0x000fe400078e00ff */
[----:B------:R-:W-:-:S04]  /*41a70*/  IMAD.WIDE.U32 R24, R22, 0x20000000, RZ ;  /* 0x2000000016187825 */ /* 0x000fc800078e00ff */
        /* <DEDUP_REMOVED lines=18> */
[C---:B------:R-:W-:Y:S01]  /*41ba0*/  LOP3.LUT R15, R21.reuse, 0x3ffffff, RZ, 0xc0, !PT ;  /* 0x03ffffff150f7812 */ /* 0x040fe200078ec0ff */
[----:B------:R-:W-:-:S03]  /*41bb0*/  IMAD R21, R21, -0x65abe3f, RZ ;  /* 0xf9a541c115157824 */ /* 0x000fc600078e02ff */
[--C-:B------:R-:W-:Y:S02]  /*41bc0*/  SHF.R.U32.HI R19, RZ, 0xb, R15.reuse ;  /* 0x0000000bff137819 */ /* 0x100fe4000001160f */
[--C-:B------:R-:W-:Y:S02]  /*41bd0*/  SHF.R.U32.HI R22, RZ, 0x7, R15.reuse ;  /* 0x00000007ff167819 */ /* 0x100fe4000001160f */
[----:B------:R-:W-:-:S04]  /*41be0*/  SHF.R.U32.HI R15, RZ, 0x11, R15 ;  /* 0x00000011ff0f7819 */ /* 0x000fc8000001160f */
[----:B------:R-:W-:-:S04]  /*41bf0*/  LOP3.LUT R15, R15, R22, R19, 0x96, !PT ;  /* 0x000000160f0f7212 */ /* 0x000fc800078e9613 */
        /* <DEDUP_REMOVED lines=10> */
.L_x_787:
        /* <DEDUP_REMOVED lines=38> */
.L_x_789:
        /* <DEDUP_REMOVED lines=16> */
[----:B------:R-:W-:-:S05]  /*42000*/  IMAD R19, R19, 0x3f12a43, R22 ;  /* 0x03f12a4313137824 */ /* 0x000fca00078e0216 */
[----:B------:R-:W-:-:S04]  /*42010*/  IADD3 R15, PT, PT, R15, R19, RZ ;  /* 0x000000130f0f7210 */ /* 0x000fc80007ffe0ff */
        /* <DEDUP_REMOVED lines=23> */
.L_x_782:
[----:B------:R-:W-:-:S13]  /*42190*/  ISETP.GT.AND P0, PT, R21, 0x1b, PT ;  /* 0x0000001b1500780c */ /* 0x000fda0003f04270 */
[----:B------:R-:W-:Y:S05]  /*421a0*/  @P0 BRA `(.L_x_790) ;  /* 0x0000000800540947 */ /* 0x000fea0003800000 */
        /* <DEDUP_REMOVED lines=41> */
.L_x_792:
        /* <DEDUP_REMOVED lines=23> */
[----:B------:R-:W-:Y:S02]  /*425b0*/  LOP3.LUT R19, R19, R14, RZ, 0x3c, !PT ;  /* 0x0000000e13137212 */ /* 0x000fe400078e3cff */
[----:B------:R-:W-:Y:S02]  /*425c0*/  LOP3.LUT R15, R15, R22, RZ, 0x3c, !PT ;  /* 0x000000160f0f7212 */ /* 0x000fe400078e3cff */
[----:B------:R-:W-:-:S04]  /*425d0*/  SHF.R.U64 R14, R19, 0xe, R22 ;  /* 0x0000000e130e7819 */ /* 0x000fc80000001216 */
[C---:B------:R-:W-:Y:S01]  /*425e0*/  LOP3.LUT R14, R15.reuse, R14, R19, 0x96, !PT ;  /* 0x0000000e0f0e7212 */ /* 0x040fe200078e9613 */
        /* <DEDUP_REMOVED lines=10> */
.L_x_791:
        /* <DEDUP_REMOVED lines=37> */
.L_x_793:
        /* <DEDUP_REMOVED lines=34> */
.L_x_790:
[----:B------:R-:W-:-:S13]  /*42b00*/  ISETP.GT.AND P0, PT, R21, 0x1d, PT ;  /* 0x0000001d1500780c */ /* 0x000fda0003f04270 */
[----:B------:R-:W-:Y:S05]  /*42b10*/  @P0 BRA `(.L_x_794) ;  /* 0x0000000400280947 */ /* 0x000fea0003800000 */
[----:B------:R-:W-:-:S13]  /*42b20*/  ISETP.NE.AND P0, PT, R21, 0x1c, PT ;  /* 0x0000001c1500780c */ /* 0x000fda0003f05270 */
[----:B------:R-:W-:Y:S05]  /*42b30*/  @!P0 BRA `(.L_x_795) ;  /* 0x0000000000908947 */ /* 0x000fea0003800000 */
        /* <DEDUP_REMOVED lines=33> */
[----:B------:R-:W-:-:S04]  /*42d50*/  SHF.R.U32.HI R15, RZ, 0x11, R22 ;  /* 0x00000011ff0f7819 */ /* 0x000fc80000011616 */
[----:B------:R-:W-:Y:S01]  /*42d60*/  LOP3.LUT R15, R15, R14, RZ, 0x3c, !PT ;  /* 0x0000000e0f0f7212 */ /* 0x000fe200078e3cff */
[----:B------:R-:W-:Y:S06]  /*42d70*/  BRA `(.L_x_770) ;  /* 0x0000000400ac7947 */ /* 0x000fec0003800000 */
.L_x_795:
[----:B------:R-:W-:-:S05]  /*42d80*/  IMAD R22, R22, 0x8ef2d9, RZ ;  /* 0x008ef2d916167824 */ /* 0x000fca00078e02ff */
[----:B------:R-:W-:-:S04]  /*42d90*/  LOP3.LUT R19, R19, 0x3ffffff, R22, 0x78, !PT ;  /* 0x03ffffff13137812 */ /* 0x000fc800078e7816 */
[--C-:B------:R-:W-:Y:S02]  /*42da0*/  SHF.R.U64 R15, R14, 0x1a, R19.reuse ;  /* 0x0000001a0e0f7819 */ /* 0x100fe40000001213 */
[----:B------:R-:W-:Y:S02]  /*42db0*/  SHF.R.U32.HI R21, RZ, 0x1a, R19 ;  /* 0x0000001aff157819 */ /* 0x000fe40000011613 */
[----:B------:R-:W-:Y:S02]  /*42dc0*/  LOP3.LUT R14, R15, R14, RZ, 0x3c, !PT ;  /* 0x0000000e0f0e7212 */ /* 0x000fe400078e3cff */
[----:B------:R-:W-:Y:S02]  /*42dd0*/  LOP3.LUT R21, R21, R19, RZ, 0x3c, !PT ;  /* 0x0000001315157212 */ /* 0x000fe400078e3cff */
[C---:B------:R-:W-:Y:S02]  /*42de0*/  SHF.L.U32 R15, R14.reuse, 0xc, RZ ;  /* 0x0000000c0e0f7819 */ /* 0x040fe400000006ff */
[----:B------:R-:W-:-:S02]  /*42df0*/  SHF.L.U64.HI R19, R14, 0xc, R21 ;  /* 0x0000000c0e137819 */ /* 0x000fc40000010215 */
[----:B------:R-:W-:Y:S02]  /*42e00*/  LOP3.LUT R15, R14, 0xfffff000, R15, 0x78, !PT ;  /* 0xfffff0000e0f7812 */ /* 0x000fe400078e780f */
[----:B------:R-:W-:-:S04]  /*42e10*/  LOP3.LUT R19, R21, 0x3ffffff, R19, 0x78, !PT ;  /* 0x03ffffff15137812 */ /* 0x000fc800078e7813 */
        /* <DEDUP_REMOVED lines=26> */
.L_x_794:
        /* <DEDUP_REMOVED lines=36> */
.L_x_796:
        /* <DEDUP_REMOVED lines=34> */
[----:B------:R-:W-:-:S07]  /*43420*/  LOP3.LUT R15, R15, R14, RZ, 0x3c, !PT ;  /* 0x0000000e0f0f7212 */ /* 0x000fce00078e3cff */
.L_x_770:
[----:B------:R-:W-:Y:S05]  /*43430*/  BSYNC.RECONVERGENT B5 ;  /* 0x0000000000057941 */ /* 0x000fea0003800200 */
.L_x_764:
[----:B------:R-:W1:Y:S01]  /*43440*/  LDCU.64 UR6, c[0x0][0x380] ;  /* 0x00007000ff0677ac */ /* 0x000e620008000a00 */
[----:B------:R-:W-:Y:S02]  /*43450*/  PRMT R14, R20, 0x8880, RZ ;  /* 0x00008880140e7816 */ /* 0x000fe400000000ff */
[C-C-:B------:R-:W-:Y:S02]  /*43460*/  SHF.R.U64 R20, R15.reuse, 0x1a, R22.reuse ;  /* 0x0000001a0f147819 */ /* 0x140fe40000001216 */
[----:B------:R-:W-:Y:S02]  /*43470*/  SHF.R.U32.HI R21, RZ, 0x1a, R22 ;  /* 0x0000001aff157819 */ /* 0x000fe40000011616 */
[----:B------:R-:W-:Y:S01]  /*43480*/  LOP3.LUT R12, R12, 0xffff, RZ, 0xc0, !PT ;  /* 0x0000ffff0c0c7812 */ /* 0x000fe200078ec0ff */
[----:B------:R-:W-:Y:S01]  /*43490*/  IMAD.SHL.U32 R28, R20, 0x4, RZ ;  /* 0x00000004141c7824 */ /* 0x000fe200078e00ff */
[----:B------:R-:W-:Y:S02]  /*434a0*/  LOP3.LUT R15, R15, 0x3ffffff, RZ, 0xc0, !PT ;  /* 0x03ffffff0f0f7812 */ /* 0x000fe400078ec0ff */
[----:B------:R-:W-:-:S02]  /*434b0*/  ISETP.GT.AND P2, PT, R14, -0x1, PT ;  /* 0xffffffff0e00780c */ /* 0x000fc40003f44270 */
[----:B------:R-:W-:Y:S01]  /*434c0*/  SHF.L.U64.HI R23, R20, 0x2, R21 ;  /* 0x0000000214177819 */ /* 0x000fe20000010215 */
[----:B------:R-:W-:Y:S01]  /*434d0*/  IMAD R27, R12, 0x4000000, R15 ;  /* 0x040000000c1b7824 */ /* 0x000fe200078e020f */
[----:B------:R-:W-:Y:S02]  /*434e0*/  PRMT R22, R79, 0x9910, RZ ;  /* 0x000099104f167816 */ /* 0x000fe400000000ff */
[----:B-1----:R-:W-:Y:S02]  /*434f0*/  IADD3 R14, P0, PT, R28, UR6, RZ ;  /* 0x000000061c0e7c10 */ /* 0x002fe4000ff1e0ff */
[----:B------:R-:W-:Y:S02]  /*43500*/  LOP3.LUT R26, R27, 0x80000000, RZ, 0xfc, !PT ;  /* 0x800000001b1a7812 */ /* 0x000fe400078efcff */
[----:B------:R-:W-:Y:S02]  /*43510*/  IADD3.X R15, PT, PT, R23, UR7, RZ, P0, !PT ;  /* 0x00000007170f7c10 */ /* 0x000fe400087fe4ff */
[----:B------:R-:W-:-:S02]  /*43520*/  ISETP.EQ.OR P0, PT, R22, 0x7fff, P2 ;  /* 0x00007fff1600780c */ /* 0x000fc40001702670 */
[----:B------:R-:W-:Y:S02]  /*43530*/  SEL R19, R27, R26, P2 ;  /* 0x0000001a1b137207 */ /* 0x000fe40001000000 */
[----:B------:R-:W-:Y:S01]  /*43540*/  ISETP.NE.OR P0, PT, R17, R78, P0 ;  /* 0x0000004e1100720c */ /* 0x000fe20000705670 */
[----:B------:R-:W-:Y:S04]  /*43550*/  BSSY.RECONVERGENT B5, `(.L_x_797) ;  /* 0x000004d000057945 */ /* 0x000fe80003800200 */
[----:B------:R-:W-:Y:S01]  /*43560*/  BSSY.RELIABLE B6, `(.L_x_798) ;  /* 0x0000023000067945 */ /* 0x000fe20003800100 */
[----:B------:R1:W5:Y:S07]  /*43570*/  ATOMG.E.EXCH.STRONG.GPU PT, R12, desc[UR8][R14.64], R19 ;  /* 0x800000130e0c79a8 */ /* 0x00036e000c1ef108 */
[----:B------:R-:W-:Y:S05]  /*43580*/  @P0 BRA `(.L_x_799) ;  /* 0x0000000000780947 */ /* 0x000fea0003800000 */
[----:B------:R-:W3:Y:S01]  /*43590*/  S2R R22, SR_LANEID ;  /* 0x0000000000167919 */ /* 0x000ee20000000000 */
[----:B------:R-:W4:Y:S01]  /*435a0*/  S2UR UR6, SR_CgaCtaId ;  /* 0x00000000000679c3 */ /* 0x000f220000008800 */
[----:B------:R-:W-:Y:S01]  /*435b0*/  VOTEU.ANY UR7, UPT, PT ;  /* 0x0000000000077886 */ /* 0x000fe200038e0100 */
[----:B------:R-:W-:Y:S01]  /*435c0*/  UMOV UR5, 0x400 ;  /* 0x0000040000057882 */ /* 0x000fe20000000000 */
[----:B------:R-:W3:Y:S01]  /*435d0*/  FLO.U32 R17, UR7 ;  /* 0x0000000700117d00 */ /* 0x000ee200080e0000 */
[----:B-1----:R-:W1:Y:S07]  /*435e0*/  S2R R19, SR_LTMASK ;  /* 0x0000000000137919 */ /* 0x002e6e0000003900 */
[----:B------:R-:W0:Y:S01]  /*435f0*/  POPC R24, UR7 ;  /* 0x0000000700187d09 */ /* 0x000e220008000000 */
[----:B----4-:R-:W-:-:S06]  /*43600*/  ULEA UR5, UR6, UR5, 0x18 ;  /* 0x0000000506057291 */ /* 0x010fcc000f8ec0ff */
[----:B------:R-:W-:Y:S01]  /*43610*/  IMAD.U32 R5, RZ, RZ, UR5 ;  /* 0x00000005ff057e24 */ /* 0x000fe2000f8e00ff */
[----:B---3--:R-:W-:Y:S02]  /*43620*/  ISETP.EQ.U32.AND P0, PT, R17, R22, PT ;  /* 0x000000161100720c */ /* 0x008fe40003f02070 */
[----:B-1----:R-:W-:-:S06]  /*43630*/  LOP3.LUT R19, R19, UR7, RZ, 0xc0, !PT ;  /* 0x0000000713137c12 */ /* 0x002fcc000f8ec0ff */
[----:B------:R-:W1:Y:S05]  /*43640*/  POPC R19, R19 ;  /* 0x0000001300137309 */ /* 0x000e6a0000000000 */
[----:B0-----:R-:W0:Y:S04]  /*43650*/  @P0 ATOMS.ADD R24, [R5+0x8], R24 ;  /* 0x000008180518038c */ /* 0x001e280000000000 */
[----:B0-----:R-:W1:Y:S02]  /*43660*/  SHFL.IDX PT, R22, R24, R17, 0x1f ;  /* 0x00001f1118167589 */ /* 0x001e6400000e0000 */
[----:B-1----:R-:W-:-:S05]  /*43670*/  IMAD.IADD R22, R22, 0x1, R19 ;  /* 0x0000000116167824 */ /* 0x002fca00078e0213 */
[----:B------:R-:W-:-:S13]  /*43680*/  ISETP.GT.U32.AND P0, PT, R22, 0x65, PT ;  /* 0x000000651600780c */ /* 0x000fda0003f04070 */
[----:B------:R-:W-:Y:S05]  /*43690*/  @!P0 BREAK.RELIABLE B6 ;  /* 0x0000000000068942 */ /* 0x000fea0003800100 */
[----:B------:R-:W-:Y:S05]  /*436a0*/  @P0 BRA `(.L_x_800) ;  /* 0x0000000000380947 */ /* 0x000fea0003800000 */
[----:B------:R-:W0:Y:S02]  /*436b0*/  LDS R17, [R5] ;  /* 0x0000000005117984 */ /* 0x000e240000000800 */
[----:B0-----:R-:W-:-:S13]  /*436c0*/  ISETP.GE.U32.AND P0, PT, R17, R78, PT ;  /* 0x0000004e1100720c */ /* 0x001fda0003f06070 */
[----:B------:R-:W-:Y:S05]  /*436d0*/  @P0 BRA `(.L_x_801) ;  /* 0x0000000000100947 */ /* 0x000fea0003800000 */
[----:B------:R4:W5:Y:S01]  /*436e0*/  ATOMG.E.CAS.STRONG.GPU PT, RZ, [R14], R26, R27 ;  /* 0x0000001a0eff73a9 */ /* 0x00096200001ee11b */
[----:B------:R-:W-:-:S05]  /*436f0*/  IMAD R17, R22, 0x8, R5 ;  /* 0x0000000816117824 */ /* 0x000fca00078e0205 */
[----:B------:R4:W-:Y:S01]  /*43700*/  STS [R17+0x14], R4 ;  /* 0x0000140411007388 */ /* 0x0009e20000000800 */
[----:B------:R-:W-:Y:S05]  /*43710*/  BRA `(.L_x_802) ;  /* 0x0000000000c07947 */ /* 0x000fea0003800000 */
.L_x_801:
[----:B------:R3:W5:Y:S01]  /*43720*/  ATOMG.E.CAS.STRONG.GPU PT, RZ, [R14], R26, R27 ;  /* 0x0000001a0eff73a9 */ /* 0x00076200001ee11b */
[----:B------:R-:W-:-:S05]  /*43730*/  IMAD R17, R22, 0x8, R5 ;  /* 0x0000000816117824 */ /* 0x000fca00078e0205 */
[----:B------:R3:W-:Y:S04]  /*43740*/  STS [R17+0x10], R16 ;  /* 0x0000101011007388 */ /* 0x0007e80000000800 */
[----:B------:R3:W-:Y:S01]  /*43750*/  STS [R17+0x14], R18 ;  /* 0x0000141211007388 */ /* 0x0007e20000000800 */
[----:B------:R-:W-:Y:S05]  /*43760*/  BRA `(.L_x_802) ;  /* 0x0000000000ac7947 */ /* 0x000fea0003800000 */
.L_x_799:
[----:B------:R-:W-:Y:S05]  /*43770*/  @P2 BREAK.RELIABLE B6 ;  /* 0x0000000000062942 */ /* 0x000fea0003800100 */
[----:B------:R-:W-:Y:S05]  /*43780*/  @P2 BRA `(.L_x_802) ;  /* 0x0000000000a42947 */ /* 0x000fea0003800000 */
.L_x_800:
[----:B------:R-:W-:Y:S05]  /*43790*/  BSYNC.RELIABLE B6 ;  /* 0x0000000000067941 */ /* 0x000fea0003800100 */
.L_x_798:
[----:B0-----:R-:W0:Y:S01]  /*437a0*/  I2F.U32.RP R17, R10 ;  /* 0x0000000a00117306 */ /* 0x001e220000209000 */
[----:B------:R-:W-:Y:S01]  /*437b0*/  ISETP.NE.U32.AND P3, PT, R10, RZ, PT ;  /* 0x000000ff0a00720c */ /* 0x000fe20003f65070 */
[----:B------:R-:W3:Y:S06]  /*437c0*/  LDCU.64 UR6, c[0x0][0x398] ;  /* 0x00007300ff0677ac */ /* 0x000eec0008000a00 */
[----:B--2---:R-:W2:Y:S08]  /*437d0*/  I2F.U32.RP R18, R11 ;  /* 0x0000000b00127306 */ /* 0x004eb00000209000 */
[----:B0-----:R-:W1:Y:S08]  /*437e0*/  MUFU.RCP R17, R17 ;  /* 0x0000001100117308 */ /* 0x001e700000001000 */
[----:B--2---:R-:W-:Y:S01]  /*437f0*/  MUFU.RCP R18, R18 ;  /* 0x0000001200127308 */ /* 0x004fe20000001000 */
[----:B-1----:R-:W-:-:S07]  /*43800*/  VIADD R14, R17, 0xffffffe ;  /* 0x0ffffffe110e7836 */ /* 0x002fce0000000000 */
[----:B------:R0:W1:Y:S02]  /*43810*/  F2I.FTZ.U32.TRUNC.NTZ R15, R14 ;  /* 0x0000000e000f7305 */ /* 0x000064000021f000 */
[----:B0-----:R-:W-:Y:S02]  /*43820*/  IMAD.MOV.U32 R14, RZ, RZ, RZ ;  /* 0x000000ffff0e7224 */ /* 0x001fe400078e00ff */
[----:B-1----:R-:W-:-:S04]  /*43830*/  IMAD.MOV R19, RZ, RZ, -R15 ;  /* 0x000000ffff137224 */ /* 0x002fc800078e0a0f */
[----:B------:R-:W-:-:S04]  /*43840*/  IMAD R19, R19, R10, RZ ;  /* 0x0000000a13137224 */ /* 0x000fc800078e02ff */
[----:B------:R-:W-:-:S04]  /*43850*/  IMAD.HI.U32 R19, R15, R19, R14 ;  /* 0x000000130f137227 */ /* 0x000fc800078e000e */
[----:B------:R-:W-:Y:S02]  /*43860*/  VIADD R14, R18, 0xffffffe ;  /* 0x0ffffffe120e7836 */ /* 0x000fe40000000000 */
[----:B------:R-:W-:Y:S02]  /*43870*/  IMAD.HI.U32 R16, R19, R20, RZ ;  /* 0x0000001413107227 */ /* 0x000fe400078e00ff */
[----:B------:R0:W1:Y:S02]  /*43880*/  F2I.FTZ.U32.TRUNC.NTZ R15, R14 ;  /* 0x0000000e000f7305 */ /* 0x000064000021f000 */
[----:B------:R-:W-:-:S04]  /*43890*/  IMAD.MOV R17, RZ, RZ, -R16 ;  /* 0x000000ffff117224 */ /* 0x000fc800078e0a10 */
[----:B------:R-:W-:Y:S02]  /*438a0*/  IMAD R17, R10, R17, R20 ;  /* 0x000000110a117224 */ /* 0x000fe400078e0214 */
[----:B0-----:R-:W-:-:S03]  /*438b0*/  IMAD.MOV.U32 R14, RZ, RZ, RZ ;  /* 0x000000ffff0e7224 */ /* 0x001fc600078e00ff */
[----:B------:R-:W-:Y:S01]  /*438c0*/  ISETP.GE.U32.AND P0, PT, R17, R10, PT ;  /* 0x0000000a1100720c */ /* 0x000fe20003f06070 */
[----:B-1----:R-:W-:-:S12]  /*438d0*/  IMAD.MOV R18, RZ, RZ, -R15 ;  /* 0x000000ffff127224 */ /* 0x002fd800078e0a0f */
[----:B------:R-:W-:Y:S01]  /*438e0*/  @P0 IMAD.IADD R17, R17, 0x1, -R10 ;  /* 0x0000000111110824 */ /* 0x000fe200078e0a0a */
[----:B------:R-:W-:-:S04]  /*438f0*/  @P0 IADD3 R16, PT, PT, R16, 0x1, RZ ;  /* 0x0000000110100810 */ /* 0x000fc80007ffe0ff */
[----:B------:R-:W-:Y:S01]  /*43900*/  ISETP.GE.U32.AND P2, PT, R17, R10, PT ;  /* 0x0000000a1100720c */ /* 0x000fe20003f46070 */
[----:B------:R-:W-:-:S04]  /*43910*/  IMAD R17, R18, R11, RZ ;  /* 0x0000000b12117224 */ /* 0x000fc800078e02ff */
[----:B------:R-:W-:-:S08]  /*43920*/  IMAD.HI.U32 R17, R15, R17, R14 ;  /* 0x000000110f117227 */ /* 0x000fd000078e000e */
[----:B------:R-:W-:Y:S01]  /*43930*/  @P2 VIADD R16, R16, 0x1 ;  /* 0x0000000110102836 */ /* 0x000fe20000000000 */
[----:B------:R-:W-:Y:S02]  /*43940*/  @!P3 LOP3.LUT R16, RZ, R10, RZ, 0x33, !PT ;  /* 0x0000000aff10b212 */ /* 0x000fe400078e33ff */
[----:B------:R-:W-:-:S03]  /*43950*/  ISETP.NE.U32.AND P2, PT, R11, RZ, PT ;  /* 0x000000ff0b00720c */ /* 0x000fc60003f45070 */
[----:B------:R-:W-:-:S04]  /*43960*/  IMAD.HI.U32 R14, R17, R16, RZ ;  /* 0x00000010110e7227 */ /* 0x000fc800078e00ff */
[----:B------:R-:W-:-:S04]  /*43970*/  IMAD.MOV R14, RZ, RZ, -R14 ;  /* 0x000000ffff0e7224 */ /* 0x000fc800078e0a0e */
[----:B------:R-:W-:Y:S02]  /*43980*/  IMAD R14, R11, R14, R16 ;  /* 0x0000000e0b0e7224 */ /* 0x000fe400078e0210 */
[----:B------:R-:W-:-:S03]  /*43990*/  IMAD.MOV.U32 R16, RZ, RZ, 0x1 ;  /* 0x00000001ff107424 */ /* 0x000fc600078e00ff */
[----:B------:R-:W-:-:S13]  /*439a0*/  ISETP.GE.U32.AND P0, PT, R14, R11, PT ;  /* 0x0000000b0e00720c */ /* 0x000fda0003f06070 */
[----:B------:R-:W-:-:S05]  /*439b0*/  @P0 IMAD.IADD R14, R14, 0x1, -R11 ;  /* 0x000000010e0e0824 */ /* 0x000fca00078e0a0b */
[----:B------:R-:W-:-:S13]  /*439c0*/  ISETP.GE.U32.AND P0, PT, R14, R11, PT ;  /* 0x0000000b0e00720c */ /* 0x000fda0003f06070 */
[----:B------:R-:W-:Y:S01]  /*439d0*/  @P0 IMAD.IADD R14, R14, 0x1, -R11 ;  /* 0x000000010e0e0824 */ /* 0x000fe200078e0a0b */
[----:B------:R-:W-:-:S04]  /*439e0*/  @!P2 LOP3.LUT R14, RZ, R11, RZ, 0x33, !PT ;  /* 0x0000000bff0ea212 */ /* 0x000fc800078e33ff */
[----:B---3--:R-:W-:-:S05]  /*439f0*/  IADD3 R14, P0, PT, R14, UR6, RZ ;  /* 0x000000060e0e7c10 */ /* 0x008fca000ff1e0ff */
[----:B------:R-:W-:-:S05]  /*43a00*/  IMAD.X R15, RZ, RZ, UR7, P0 ;  /* 0x00000007ff0f7e24 */ /* 0x000fca00080e06ff */
[----:B------:R0:W-:Y:S03]  /*43a10*/  STG.E.U8.STRONG.SYS desc[UR8][R14.64], R16 ;  /* 0x000000100e007986 */ /* 0x0001e6000c115108 */
.L_x_802:
[----:B------:R-:W-:Y:S05]  /*43a20*/  BSYNC.RECONVERGENT B5 ;  /* 0x0000000000057941 */ /* 0x000fea0003800200 */
.L_x_797:
[--C-:B01-345:R-:W-:Y:S01]  /*43a30*/  SHF.R.U32.HI R14, RZ, 0x1a, R12.reuse ;  /* 0x0000001aff0e7819 */ /* 0x13bfe2000001160c */
[C---:B------:R-:W-:Y:S01]  /*43a40*/  IMAD.SHL.U32 R22, R20.reuse, 0x4000000, RZ ;  /* 0x0400000014167824 */ /* 0x040fe200078e00ff */
[----:B------:R-:W-:Y:S01]  /*43a50*/  BSSY.RECONVERGENT B5, `(.L_x_803) ;  /* 0x00006ba000057945 */ /* 0x000fe20003800200 */
[----:B------:R-:W-:Y:S02]  /*43a60*/  SHF.L.U64.HI R16, R20, 0x1a, R21 ;  /* 0x0000001a14107819 */ /* 0x000fe40000010215 */
[----:B------:R-:W-:Y:S02]  /*43a70*/  LOP3.LUT R14, R14, 0x1f, RZ, 0xc0, !PT ;  /* 0x0000001f0e0e7812 */ /* 0x000fe400078ec0ff */
[----:B------:R-:W-:Y:S02]  /*43a80*/  LOP3.LUT R15, R22, 0x3ffffff, R12, 0xf8, !PT ;  /* 0x03ffffff160f7812 */ /* 0x000fe400078ef80c */
        /* <DEDUP_REMOVED lines=10> */
[--C-:B------:R-:W-:Y:S01]  /*43b30*/  SHF.R.U32.HI R19, RZ, 0x1a, R21.reuse ;  /* 0x0000001aff137819 */ /* 0x100fe20000011615 */
[----:B------:R-:W-:Y:S01]  /*43b40*/  IMAD.MOV.U32 R24, RZ, RZ, 0xa ;  /* 0x0000000aff187424 */ /* 0x000fe200078e00ff */
[--C-:B------:R-:W-:Y:S02]  /*43b50*/  SHF.R.U64 R17, R20, 0x1a, R21.reuse ;  /* 0x0000001a14117819 */ /* 0x100fe40000001215 */
        /* <DEDUP_REMOVED lines=46> */
.L_x_808:
[--C-:B------:R-:W-:Y:S01]  /*43e40*/  SHF.R.U32.HI R17, RZ, 0x2, R21.reuse ;  /* 0x00000002ff117819 */ /* 0x100fe20000011615 */
[----:B------:R-:W-:Y:S01]  /*43e50*/  IMAD.MOV.U32 R24, RZ, RZ, 0xc ;  /* 0x0000000cff187424 */ /* 0x000fe200078e00ff */
[--C-:B------:R-:W-:Y:S02]  /*43e60*/  SHF.R.U32.HI R19, RZ, 0x1e, R21.reuse ;  /* 0x0000001eff137819 */ /* 0x100fe40000011615 */
[C-C-:B------:R-:W-:Y:S02]  /*43e70*/  SHF.R.U64 R18, R20.reuse, 0x1e, R21.reuse ;  /* 0x0000001e14127819 */ /* 0x140fe40000001215 */
        /* <DEDUP_REMOVED lines=43> */
.L_x_807:
[----:B------:R-:W-:-:S13]  /*44130*/  ISETP.NE.AND P0, PT, R14, 0x2, PT ;  /* 0x000000020e00780c */ /* 0x000fda0003f05270 */
[----:B------:R-:W-:Y:S05]  /*44140*/  @!P0 BRA `(.L_x_810) ;  /* 0x0000000000b48947 */ /* 0x000fea0003800000 */
[--C-:B------:R-:W-:Y:S01]  /*44150*/  SHF.R.U32.HI R19, RZ, 0x2, R21.reuse ;  /* 0x00000002ff137819 */ /* 0x100fe20000011615 */
[----:B------:R-:W-:Y:S01]  /*44160*/  IMAD.MOV.U32 R24, RZ, RZ, 0xd ;  /* 0x0000000dff187424 */ /* 0x000fe200078e00ff */
[--C-:B------:R-:W-:Y:S02]  /*44170*/  SHF.R.U32.HI R17, RZ, 0x1e, R21.reuse ;  /* 0x0000001eff117819 */ /* 0x100fe40000011615 */
[C-C-:B------:R-:W-:Y:S02]  /*44180*/  SHF.R.U64 R18, R20.reuse, 0x1e, R21.reuse ;  /* 0x0000001e14127819 */ /* 0x140fe40000001215 */
[----:B------:R-:W-:Y:S02]  /*44190*/  SHF.R.U64 R20, R20, 0x2, R21 ;  /* 0x0000000214147819 */ /* 0x000fe40000001215 */
[----:B------:R-:W-:Y:S02]  /*441a0*/  LOP3.LUT R17, R16, R17, R19, 0x96, !PT ;  /* 0x0000001110117212 */ /* 0x000fe400078e9613 */
[----:B------:R-:W-:-:S03]  /*441b0*/  LOP3.LUT R18, R15, R18, R20, 0x96, !PT ;  /* 0x000000120f127212 */ /* 0x000fc600078e9614 */
[----:B------:R-:W-:Y:S02]  /*441c0*/  IMAD R15, R17, 0x5ba85841, RZ ;  /* 0x5ba85841110f7824 */ /* 0x000fe400078e02ff */
[----:B------:R-:W-:-:S04]  /*441d0*/  IMAD.WIDE.U32 R16, R18, 0x5ba85841, RZ ;  /* 0x5ba8584112107825 */ /* 0x000fc800078e00ff */
[----:B------:R-:W-:-:S05]  /*441e0*/  IMAD R15, R18, 0x3a638f1, R15 ;  /* 0x03a638f1120f7824 */ /* 0x000fca00078e020f */
[----:B------:R-:W-:-:S04]  /*441f0*/  IADD3 R22, PT, PT, R17, R15, RZ ;  /* 0x0000000f11167210 */ /* 0x000fc80007ffe0ff */
        /* <DEDUP_REMOVED lines=34> */
.L_x_810:
[--C-:B------:R-:W-:Y:S01]  /*44420*/  SHF.R.U32.HI R17, RZ, 0x4, R21.reuse ;  /* 0x00000004ff117819 */ /* 0x100fe20000011615 */
[----:B------:R-:W-:Y:S01]  /*44430*/  IMAD.MOV.U32 R24, RZ, RZ, 0xe ;  /* 0x0000000eff187424 */ /* 0x000fe200078e00ff */
        /* <DEDUP_REMOVED lines=17> */
[----:B------:R-:W-:Y:S02]  /*44550*/  LOP3.LUT R15, R20, R23, R15, 0x66, !PT ;  /* 0x00000017140f7212 */ /* 0x000fe400078e660f */
        /* <DEDUP_REMOVED lines=30> */
.L_x_806:
        /* <DEDUP_REMOVED lines=24> */
[----:B------:R-:W-:-:S03]  /*448c0*/  SHF.R.U64 R16, R18, 0x14, R19 ;  /* 0x0000001412107819 */ /* 0x000fc60000001213 */
[----:B------:R-:W-:Y:S01]  /*448d0*/  IMAD R15, R15, 0x58789081, RZ ;  /* 0x587890810f0f7824 */ /* 0x000fe200078e02ff */
[----:B------:R-:W-:-:S05]  /*448e0*/  LOP3.LUT R16, R18, R17, R16, 0x96, !PT ;  /* 0x0000001112107212 */ /* 0x000fca00078e9610 */
        /* <DEDUP_REMOVED lines=22> */
.L_x_812:
        /* <DEDUP_REMOVED lines=30> */
[----:B------:R-:W-:-:S05]  /*44c30*/  IMAD R19, R15, 0x4f6952, R18 ;  /* 0x004f69520f137824 */ /* 0x000fca00078e0212 */
        /* <DEDUP_REMOVED lines=24> */
.L_x_811:
[----:B------:R-:W-:-:S13]  /*44dc0*/  ISETP.NE.AND P0, PT, R14, 0x6, PT ;  /* 0x000000060e00780c */ /* 0x000fda0003f05270 */
        /* <DEDUP_REMOVED lines=41> */
.L_x_813:
        /* <DEDUP_REMOVED lines=47> */
.L_x_805:
        /* <DEDUP_REMOVED lines=32> */
[C---:B------:R-:W-:Y:S01]  /*45550*/  IMAD.SHL.U32 R16, R18.reuse, 0x100, RZ ;  /* 0x0000010012107824 */ /* 0x040fe200078e00ff */
[----:B------:R-:W-:-:S04]  /*45560*/  SHF.L.U32 R17, R18, 0x14, RZ ;  /* 0x0000001412117819 */ /* 0x000fc800000006ff */
        /* <DEDUP_REMOVED lines=10> */
.L_x_816:
        /* <DEDUP_REMOVED lines=41> */
.L_x_815:
        /* <DEDUP_REMOVED lines=60> */
.L_x_817:
        /* <DEDUP_REMOVED lines=46> */
[----:B------:R-:W-:-:S04]  /*45f40*/  LOP3.LUT R18, R16, R20, R17, 0x96, !PT ;  /* 0x0000001410127212 */ /* 0x000fc800078e9611 */
[C---:B------:R-:W-:Y:S02]  /*45f50*/  SHF.L.U32 R17, R18.reuse, 0x14, RZ ;  /* 0x0000001412117819 */ /* 0x040fe400000006ff */
[----:B------:R-:W-:Y:S02]  /*45f60*/  SHF.L.U64.HI R18, R18, 0x14, R19 ;  /* 0x0000001412127819 */ /* 0x000fe40000010213 */
[----:B------:R-:W-:Y:S02]  /*45f70*/  LOP3.LUT R17, R17, 0xfffffc00, R20, 0x48, !PT ;  /* 0xfffffc0011117812 */ /* 0x000fe400078e4814 */
[----:B------:R-:W-:Y:S02]  /*45f80*/  LOP3.LUT R18, R18, 0x3ffffff, R21, 0x48, !PT ;  /* 0x03ffffff12127812 */ /* 0x000fe400078e4815 */
[----:B------:R-:W-:Y:S02]  /*45f90*/  LOP3.LUT R17, R17, R16, RZ, 0x3c, !PT ;  /* 0x0000001011117212 */ /* 0x000fe400078e3cff */
[----:B------:R-:W-:Y:S01]  /*45fa0*/  LOP3.LUT R20, R18, R15, RZ, 0x3c, !PT ;  /* 0x0000000f12147212 */ /* 0x000fe200078e3cff */
[----:B------:R-:W-:Y:S06]  /*45fb0*/  BRA `(.L_x_809) ;  /* 0x00000044008c7947 */ /* 0x000fec0003800000 */
.L_x_814:
[----:B------:R-:W-:-:S13]  /*45fc0*/  ISETP.GT.AND P0, PT, R14, 0xd, PT ;  /* 0x0000000d0e00780c */ /* 0x000fda0003f04270 */
[----:B------:R-:W-:Y:S05]  /*45fd0*/  @P0 BRA `(.L_x_818) ;  /* 0x0000000400840947 */ /* 0x000fea0003800000 */
        /* <DEDUP_REMOVED lines=46> */
.L_x_819:
        /* <DEDUP_REMOVED lines=51> */
.L_x_818:
        /* <DEDUP_REMOVED lines=34> */
[--C-:B------:R-:W-:Y:S02]  /*46810*/  SHF.R.U64 R19, R19, 0x10, R20.reuse ;  /* 0x0000001013137819 */ /* 0x100fe40000001214 */
[----:B------:R-:W-:Y:S02]  /*46820*/  SHF.R.U32.HI R15, RZ, 0x10, R20 ;  /* 0x00000010ff0f7819 */ /* 0x000fe40000011614 */
[----:B------:R-:W-:-:S05]  /*46830*/  LOP3.LUT R19, R19, R16, RZ, 0x3c, !PT ;  /* 0x0000001013137212 */ /* 0x000fca00078e3cff */
        /* <DEDUP_REMOVED lines=11> */
.L_x_820:
        /* <DEDUP_REMOVED lines=21> */
[----:B------:R-:W-:-:S05]  /*46a40*/  IMAD.WIDE.U32 R16, R16, -0x42f5839f, RZ ;  /* 0xbd0a7c6110107825 */ /* 0x000fca00078e00ff */
[----:B------:R-:W-:-:S04]  /*46a50*/  IADD3 R17, PT, PT, R17, R15, RZ ;  /* 0x0000000f11117210 */ /* 0x000fc80007ffe0ff */
        /* <DEDUP_REMOVED lines=18> */
.L_x_804:
        /* <DEDUP_REMOVED lines=27> */
[----:B------:R-:W-:Y:S01]  /*46d30*/  SHF.R.U32.HI R16, RZ, 0x1, R15 ;  /* 0x00000001ff107819 */ /* 0x000fe2000001160f */
[----:B------:R-:W-:-:S03]  /*46d40*/  IMAD R15, R15, 0x4120c7c1, RZ ;  /* 0x4120c7c10f0f7824 */ /* 0x000fc600078e02ff */
        /* <DEDUP_REMOVED lines=30> */
.L_x_824:
        /* <DEDUP_REMOVED lines=53> */
.L_x_823:
[----:B------:R-:W-:-:S13]  /*47280*/  ISETP.NE.AND P0, PT, R14, 0x12, PT ;  /* 0x000000120e00780c */ /* 0x000fda0003f05270 */
[----:B------:R-:W-:Y:S05]  /*47290*/  @!P0 BRA `(.L_x_825) ;  /* 0x0000000400388947 */ /* 0x000fea0003800000 */
[C---:B------:R-:W-:Y:S01]  /*472a0*/  SHF.L.U64.HI R19, R20.reuse, 0xb, R21 ;  /* 0x0000000b14137819 */ /* 0x040fe20000010215 */
[----:B------:R-:W-:-:S03]  /*472b0*/  IMAD.SHL.U32 R17, R20, 0x800, RZ ;  /* 0x0000080014117824 */ /* 0x000fc600078e00ff */
[----:B------:R-:W-:Y:S02]  /*472c0*/  LOP3.LUT R18, R16, R19, RZ, 0x3c, !PT ;  /* 0x0000001310127212 */ /* 0x000fe400078e3cff */
[----:B------:R-:W-:Y:S02]  /*472d0*/  LOP3.LUT R17, R22, R17, RZ, 0x3c, !PT ;  /* 0x0000001116117212 */ /* 0x000fe400078e3cff */
[----:B------:R-:W-:Y:S02]  /*472e0*/  SHF.R.U32.HI R19, RZ, 0xf, R16 ;  /* 0x0000000fff137819 */ /* 0x000fe40000011610 */
[--C-:B------:R-:W-:Y:S02]  /*472f0*/  SHF.R.U32.HI R20, RZ, 0x1e, R18.reuse ;  /* 0x0000001eff147819 */ /* 0x100fe40000011612 */
[----:B------:R-:W-:Y:S02]  /*47300*/  SHF.R.U64 R17, R17, 0x1e, R18 ;  /* 0x0000001e11117819 */ /* 0x000fe40000001212 */
[----:B------:R-:W-:-:S02]  /*47310*/  SHF.R.U64 R18, R15, 0xf, R16 ;  /* 0x0000000f0f127819 */ /* 0x000fc40000001210 */
[----:B------:R-:W-:Y:S02]  /*47320*/  LOP3.LUT R19, R16, R19, R20, 0x96, !PT ;  /* 0x0000001310137212 */ /* 0x000fe400078e9614 */
[----:B------:R-:W-:Y:S02]  /*47330*/  LOP3.LUT R18, R15, R18, R17, 0x96, !PT ;  /* 0x000000120f127212 */ /* 0x000fe400078e9611 */
        /* <DEDUP_REMOVED lines=24> */
[----:B------:R-:W-:Y:S01]  /*474c0*/  SHF.R.U32.HI R15, RZ, 0x2, R17 ;  /* 0x00000002ff0f7819 */ /* 0x000fe20000011611 */
[----:B------:R-:W-:-:S03]  /*474d0*/  IMAD R17, R17, -0x3ab2ba1f, RZ ;  /* 0xc54d45e111117824 */ /* 0x000fc600078e02ff */
[----:B------:R-:W-:-:S05]  /*474e0*/  LOP3.LUT R16, R15, R18, R16, 0x96, !PT ;  /* 0x000000120f107212 */ /* 0x000fca00078e9610 */
[C---:B------:R-:W-:Y:S02]  /*474f0*/  IMAD R15, R16.reuse, 0x201dedf, R17 ;  /* 0x0201dedf100f7824 */ /* 0x040fe400078e0211 */
[----:B------:R-:W-:-:S04]  /*47500*/  IMAD.WIDE.U32 R16, R16, -0x3ab2ba1f, RZ ;  /* 0xc54d45e110107825 */ /* 0x000fc800078e00ff */
[----:B------:R-:W-:-:S05]  /*47510*/  IMAD.IADD R24, R17, 0x1, R15 ;  /* 0x0000000111187824 */ /* 0x000fca00078e020f */
[----:B------:R-:W-:-:S04]  /*47520*/  LOP3.LUT R24, R24, 0x3ffffff, RZ, 0xc0, !PT ;  /* 0x03ffffff18187812 */ /* 0x000fc800078ec0ff */
[----:B------:R-:W-:-:S04]  /*47530*/  SHF.R.U32.HI R19, RZ, 0x12, R24 ;  /* 0x00000012ff137819 */ /* 0x000fc80000011618 */
[----:B------:R-:W-:-:S04]  /*47540*/  LOP3.LUT R19, R19, R16, RZ, 0x3c, !PT ;  /* 0x0000001013137212 */ /* 0x000fc800078e3cff */
[C-C-:B------:R-:W-:Y:S01]  /*47550*/  SHF.L.U64.HI R17, R19.reuse, 0x10, R24.reuse ;  /* 0x0000001013117819 */ /* 0x140fe20000010218 */
[C---:B------:R-:W-:Y:S01]  /*47560*/  IMAD.U32 R15, R19.reuse, 0x10000, RZ ;  /* 0x00010000130f7824 */ /* 0x040fe200078e00ff */
[C---:B------:R-:W-:Y:S01]  /*47570*/  SHF.L.U64.HI R22, R19.reuse, 0x8, R24 ;  /* 0x0000000813167819 */ /* 0x040fe20000010218 */
[----:B------:R-:W-:-:S03]  /*47580*/  IMAD.SHL.U32 R20, R19, 0x100, RZ ;  /* 0x0000010013147824 */ /* 0x000fc600078e00ff */
[----:B------:R-:W-:Y:S02]  /*47590*/  LOP3.LUT R18, R24, R22, R17, 0x96, !PT ;  /* 0x0000001618127212 */ /* 0x000fe400078e9611 */
[----:B------:R-:W-:-:S05]  /*475a0*/  LOP3.LUT R15, R19, R20, R15, 0x96, !PT ;  /* 0x00000014130f7212 */ /* 0x000fca00078e960f */
        /* <DEDUP_REMOVED lines=8> */
[C---:B------:R-:W-:Y:S02]  /*47630*/  SHF.L.U64.HI R15, R17.reuse, 0x10, R16 ;  /* 0x00000010110f7819 */ /* 0x040fe40000010210 */
[----:B------:R-:W-:Y:S02]  /*47640*/  SHF.L.U32 R17, R17, 0x10, RZ ;  /* 0x0000001011117819 */ /* 0x000fe400000006ff */
        /* <DEDUP_REMOVED lines=19> */
.L_x_825:
        /* <DEDUP_REMOVED lines=50> */
.L_x_822:
        /* <DEDUP_REMOVED lines=41> */
.L_x_827:
[----:B------:R-:W-:Y:S01]  /*47d30*/  LOP3.LUT R19, R16, R23, RZ, 0x3c, !PT ;  /* 0x0000001710137212 */ /* 0x000fe200078e3cff */
[----:B------:R-:W-:Y:S01]  /*47d40*/  IMAD.MOV.U32 R24, RZ, RZ, 0x1d ;  /* 0x0000001dff187424 */ /* 0x000fe200078e00ff */
[----:B------:R-:W-:Y:S02]  /*47d50*/  LOP3.LUT R18, R15, R28, RZ, 0x3c, !PT ;  /* 0x0000001c0f127212 */ /* 0x000fe400078e3cff */
        /* <DEDUP_REMOVED lines=43> */
[----:B------:R-:W-:Y:S02]  /*48010*/  IMAD.MOV.U32 R17, RZ, RZ, R16 ;  /* 0x000000ffff117224 */ /* 0x000fe400078e0010 */
[----:B------:R-:W-:Y:S01]  /*48020*/  IMAD.MOV.U32 R20, RZ, RZ, R15 ;  /* 0x000000ffff147224 */ /* 0x000fe200078e000f */
[----:B------:R-:W-:Y:S06]  /*48030*/  BRA `(.L_x_809) ;  /* 0x00000024006c7947 */ /* 0x000fec0003800000 */
.L_x_826:
        /* <DEDUP_REMOVED lines=45> */
.L_x_828:
        /* <DEDUP_REMOVED lines=95> */
.L_x_821:
        /* <DEDUP_REMOVED lines=55> */
.L_x_831:
        /* <DEDUP_REMOVED lines=28> */
[----:B------:R-:W-:-:S04]  /*48e30*/  LOP3.LUT R15, R15, R23, RZ, 0x3c, !PT ;  /* 0x000000170f0f7212 */ /* 0x000fc800078e3cff */
[C---:B------:R-:W-:Y:S01]  /*48e40*/  LOP3.LUT R16, R15.reuse, R16, R21, 0x96, !PT ;  /* 0x000000100f107212 */ /* 0x040fe200078e9615 */
        /* <DEDUP_REMOVED lines=24> */
.L_x_830:
        /* <DEDUP_REMOVED lines=42> */
.L_x_832:
        /* <DEDUP_REMOVED lines=66> */
.L_x_829:
[----:B------:R-:W-:-:S13]  /*49690*/  ISETP.GT.AND P0, PT, R14, 0x1d, PT ;  /* 0x0000001d0e00780c */ /* 0x000fda0003f04270 */
[----:B------:R-:W-:Y:S05]  /*496a0*/  @P0 BRA `(.L_x_833) ;  /* 0x0000000400cc0947 */ /* 0x000fea0003800000 */
[----:B------:R-:W-:-:S13]  /*496b0*/  ISETP.NE.AND P0, PT, R14, 0x1c, PT ;  /* 0x0000001c0e00780c */ /* 0x000fda0003f05270 */
[----:B------:R-:W-:Y:S05]  /*496c0*/  @!P0 BRA `(.L_x_834) ;  /* 0x0000000000cc8947 */ /* 0x000fea0003800000 */
[--C-:B------:R-:W-:Y:S01]  /*496d0*/  SHF.R.U32.HI R17, RZ, 0x17, R21.reuse ;  /* 0x00000017ff117819 */ /* 0x100fe20000011615 */
[----:B------:R-:W-:Y:S01]  /*496e0*/  HFMA2 R24, -RZ, RZ, 0, 1.78813934326171875e-06 ;  /* 0x0000001eff187431 */ /* 0x000fe200000001ff */
        /* <DEDUP_REMOVED lines=49> */
.L_x_834:
        /* <DEDUP_REMOVED lines=28> */
[----:B------:R-:W-:Y:S02]  /*49bc0*/  SHF.R.U32.HI R15, RZ, 0xf, R21 ;  /* 0x0000000fff0f7819 */ /* 0x000fe40000011615 */
        /* <DEDUP_REMOVED lines=33> */
.L_x_833:
        /* <DEDUP_REMOVED lines=78> */
.L_x_835:
        /* <DEDUP_REMOVED lines=13> */
[----:B------:R-:W-:Y:S02]  /*4a390*/  LOP3.LUT R18, R21, R17, R18, 0x96, !PT ;  /* 0x0000001115127212 */ /* 0x000fe400078e9612 */
[----:B------:R-:W-:Y:S02]  /*4a3a0*/  SHF.R.U64 R15, R16, 0xc, R21 ;  /* 0x0000000c100f7819 */ /* 0x000fe40000001215 */
[----:B------:R-:W-:-:S02]  /*4a3b0*/  SHF.R.U32.HI R20, RZ, 0x18, R18 ;  /* 0x00000018ff147819 */ /* 0x000fc40000011612 */
[C---:B------:R-:W-:Y:S02]  /*4a3c0*/  LOP3.LUT R19, R16.reuse, R15, R19, 0x96, !PT ;  /* 0x0000000f10137212 */ /* 0x040fe400078e9613 */
[----:B------:R-:W-:Y:S02]  /*4a3d0*/  LOP3.LUT R20, R21, R17, R20, 0x96, !PT ;  /* 0x0000001115147212 */ /* 0x000fe400078e9614 */
[----:B------:R-:W-:Y:S02]  /*4a3e0*/  SHF.R.U64 R19, R19, 0x18, R18 ;  /* 0x0000001813137819 */ /* 0x000fe40000001212 */
[----:B------:R-:W-:Y:S02]  /*4a3f0*/  SHF.R.U32.HI R17, RZ, 0xc, R20 ;  /* 0x0000000cff117819 */ /* 0x000fe40000011614 */
[----:B------:R-:W-:Y:S02]  /*4a400*/  LOP3.LUT R19, R16, R15, R19, 0x96, !PT ;  /* 0x0000000f10137212 */ /* 0x000fe400078e9613 */
[----:B------:R-:W-:-:S02]  /*4a410*/  LOP3.LUT R17, R17, R21, RZ, 0x3c, !PT ;  /* 0x0000001511117212 */ /* 0x000fc400078e3cff */
        /* <DEDUP_REMOVED lines=29> */
.L_x_809:
[----:B------:R-:W-:Y:S05]  /*4a5f0*/  BSYNC.RECONVERGENT B5 ;  /* 0x0000000000057941 */ /* 0x000fea0003800200 */
.L_x_803:
[CC--:B------:R-:W-:Y:S01]  /*4a600*/  SHF.L.U32 R19, R17.reuse, R24.reuse, RZ ;  /* 0x0000001811137219 */ /* 0x0c0fe200000006ff */
[----:B------:R-:W-:Y:S01]  /*4a610*/  VIADD R26, R14, 0x1 ;  /* 0x000000010e1a7836 */ /* 0x000fe20000000000 */
[-C--:B------:R-:W-:Y:S02]  /*4a620*/  SHF.L.U64.HI R18, R17, R24.reuse, R20 ;  /* 0x0000001811127219 */ /* 0x080fe40000010214 */
        /* <DEDUP_REMOVED lines=10> */
[----:B------:R-:W-:Y:S02]  /*4a6d0*/  @!P0 VIADD R26, R14, 0xff81 ;  /* 0x0000ff810e1a8836 */ /* 0x000fe40000000000 */
        /* <DEDUP_REMOVED lines=20> */
[----:B------:R-:W-:-:S04]  /*4a820*/  SHF.R.U64 R29, R15, 0x14, R16 ;  /* 0x000000140f1d7819 */ /* 0x000fc80000001210 */
[----:B------:R-:W-:Y:S02]  /*4a830*/  LOP3.LUT R29, R15, R29, R12, 0x96, !PT ;  /* 0x0000001d0f1d7212 */ /* 0x000fe400078e960c */
[----:B------:R-:W-:-:S03]  /*4a840*/  SHF.R.U32.HI R15, RZ, 0x14, R16 ;  /* 0x00000014ff0f7819 */ /* 0x000fc60000011610 */
[----:B------:R-:W-:-:S05]  /*4a850*/  IMAD.SHL.U32 R28, R29, 0x40, RZ ;  /* 0x000000401d1c7824 */ /* 0x000fca00078e00ff */
[----:B------:R-:W-:-:S04]  /*4a860*/  LOP3.LUT R28, R28, 0x3ffffc0, RZ, 0xc0, !PT ;  /* 0x03ffffc01c1c7812 */ /* 0x000fc800078ec0ff */
[----:B------:R-:W-:Y:S01]  /*4a870*/  LOP3.LUT R28, R28, R15, R16, 0x96, !PT ;  /* 0x0000000f1c1c7212 */ /* 0x000fe200078e9610 */
[----:B------:R-:W-:Y:S06]  /*4a880*/  BRA `(.L_x_206) ;  /* 0x0000000400407947 */ /* 0x000fec0003800000 */
.L_x_205:
[----:B------:R-:W-:Y:S05]  /*4a890*/  BSYNC.RELIABLE B4 ;  /* 0x0000000000047941 */ /* 0x000fea0003800100 */
.L_x_202:
[----:B------:R-:W-:Y:S01]  /*4a8a0*/  PRMT R12, R79, 0x9910, RZ ;  /* 0x000099104f0c7816 */ /* 0x000fe200000000ff */
[----:B------:R-:W-:Y:S03]  /*4a8b0*/  BSSY.RELIABLE B4, `(.L_x_836) ;  /* 0x0000024000047945 */ /* 0x000fe60003800100 */
[----:B------:R-:W-:-:S04]  /*4a8c0*/  ISETP.EQ.OR P0, PT, R12, 0x7fff, P2 ;  /* 0x00007fff0c00780c */ /* 0x000fc80001702670 */
[----:B------:R-:W-:-:S13]  /*4a8d0*/  ISETP.NE.OR P0, PT, R17, R78, P0 ;  /* 0x0000004e1100720c */ /* 0x000fda0000705670 */
[----:B------:R-:W-:Y:S05]  /*4a8e0*/  @P0 BRA `(.L_x_837) ;  /* 0x0000000000740947 */ /* 0x000fea0003800000 */
[----:B------:R-:W1:Y:S01]  /*4a8f0*/  S2R R12, SR_LANEID ;  /* 0x00000000000c7919 */ /* 0x000e620000000000 */
[----:B------:R-:W3:Y:S01]  /*4a900*/  S2UR UR6, SR_CgaCtaId ;  /* 0x00000000000679c3 */ /* 0x000ee20000008800 */
[----:B------:R-:W-:Y:S01]  /*4a910*/  VOTEU.ANY UR7, UPT, PT ;  /* 0x0000000000077886 */ /* 0x000fe200038e0100 */
[----:B------:R-:W-:Y:S01]  /*4a920*/  UMOV UR5, 0x400 ;  /* 0x0000040000057882 */ /* 0x000fe20000000000 */
[----:B------:R-:W1:Y:S01]  /*4a930*/  FLO.U32 R15, UR7 ;  /* 0x00000007000f7d00 */ /* 0x000e6200080e0000 */
[----:B------:R-:W4:Y:S07]  /*4a940*/  S2R R17, SR_LTMASK ;  /* 0x0000000000117919 */ /* 0x000f2e0000003900 */
[----:B------:R-:W5:Y:S01]  /*4a950*/  POPC R14, UR7 ;  /* 0x00000007000e7d09 */ /* 0x000f620008000000 */
[----:B---3--:R-:W-:-:S06]  /*4a960*/  ULEA UR5, UR6, UR5, 0x18 ;  /* 0x0000000506057291 */ /* 0x008fcc000f8ec0ff */
[----:B------:R-:W-:Y:S01]  /*4a970*/  IMAD.U32 R5, RZ, RZ, UR5 ;  /* 0x00000005ff057e24 */ /* 0x000fe2000f8e00ff */
[----:B-1----:R-:W-:Y:S02]  /*4a980*/  ISETP.EQ.U32.AND P0, PT, R15, R12, PT ;  /* 0x0000000c0f00720c */ /* 0x002fe40003f02070 */
[----:B----4-:R-:W-:-:S06]  /*4a990*/  LOP3.LUT R17, R17, UR7, RZ, 0xc0, !PT ;  /* 0x0000000711117c12 */ /* 0x010fcc000f8ec0ff */
[----:B------:R-:W1:Y:S05]  /*4a9a0*/  POPC R17, R17 ;  /* 0x0000001100117309 */ /* 0x000e6a0000000000 */
[----:B-----5:R-:W3:Y:S04]  /*4a9b0*/  @P0 ATOMS.ADD R14, [R5+0x8], R14 ;  /* 0x0000080e050e038c */ /* 0x020ee80000000000 */
[----:B---3--:R-:W1:Y:S02]  /*4a9c0*/  SHFL.IDX PT, R12, R14, R15, 0x1f ;  /* 0x00001f0f0e0c7589 */ /* 0x008e6400000e0000 */
[----:B-1----:R-:W-:-:S05]  /*4a9d0*/  IMAD.IADD R12, R12, 0x1, R17 ;  /* 0x000000010c0c7824 */ /* 0x002fca00078e0211 */
[----:B------:R-:W-:-:S13]  /*4a9e0*/  ISETP.GT.U32.AND P0, PT, R12, 0x65, PT ;  /* 0x000000650c00780c */ /* 0x000fda0003f04070 */
[----:B------:R-:W-:Y:S05]  /*4a9f0*/  @!P0 BREAK.RELIABLE B4 ;  /* 0x0000000000048942 */ /* 0x000fea0003800100 */
[----:B------:R-:W-:Y:S05]  /*4aa00*/  @P0 BRA `(.L_x_838) ;  /* 0x0000000000380947 */ /* 0x000fea0003800000 */
[----:B------:R-:W-:Y:S01]  /*4aa10*/  IMAD.MOV.U32 R20, RZ, RZ, R27 ;  /* 0x000000ffff147224 */ /* 0x000fe200078e001b */
[----:B------:R-:W-:Y:S01]  /*4aa20*/  LOP3.LUT R21, R27, 0x7fffffff, RZ, 0xc0, !PT ;  /* 0x7fffffff1b157812 */ /* 0x000fe200078ec0ff */
[----:B------:R-:W1:Y:S04]  /*4aa30*/  LDS R15, [R5] ;  /* 0x00000000050f7984 */ /* 0x000e680000000800 */
[----:B------:R3:W5:Y:S01]  /*4aa40*/  ATOMG.E.CAS.STRONG.GPU PT, RZ, [R30], R20, R21 ;  /* 0x000000141eff73a9 */ /* 0x00076200001ee115 */
[----:B------:R-:W-:Y:S02]  /*4aa50*/  PRMT R26, RZ, 0x7610, R26 ;  /* 0x00007610ff1a7816 */ /* 0x000fe4000000001a */
[----:B-1----:R-:W-:Y:S01]  /*4aa60*/  ISETP.GE.U32.AND P0, PT, R15, R78, PT ;  /* 0x0000004e0f00720c */ /* 0x002fe20003f06070 */
[----:B------:R-:W-:-:S12]  /*4aa70*/  IMAD R15, R12, 0x8, R5 ;  /* 0x000000080c0f7824 */ /* 0x000fd800078e0205 */
[----:B------:R3:W-:Y:S04]  /*4aa80*/  @!P0 STS [R15+0x14], R4 ;  /* 0x000014040f008388 */ /* 0x0007e80000000800 */
[----:B------:R3:W-:Y:S04]  /*4aa90*/  @P0 STS [R15+0x10], R16 ;  /* 0x000010100f000388 */ /* 0x0007e80000000800 */
[----:B------:R3:W-:Y:S01]  /*4aaa0*/  @P0 STS [R15+0x14], R18 ;  /* 0x000014120f000388 */ /* 0x0007e20000000800 */
[----:B------:R-:W-:Y:S05]  /*4aab0*/  BRA `(.L_x_206) ;  /* 0x0000000000b47947 */ /* 0x000fea0003800000 */
.L_x_837:
[----:B------:R-:W-:Y:S05]  /*4aac0*/  @P2 BREAK.RELIABLE B4 ;  /* 0x0000000000042942 */ /* 0x000fea0003800100 */
[----:B------:R-:W-:Y:S01]  /*4aad0*/  PRMT R26, RZ, 0x7610, R26 ;  /* 0x00007610ff1a7816 */ /* 0x000fe2000000001a */
[----:B------:R-:W-:Y:S06]  /*4aae0*/  @P2 BRA `(.L_x_206) ;  /* 0x0000000000a82947 */ /* 0x000fec0003800000 */
.L_x_838:
[----:B------:R-:W-:Y:S05]  /*4aaf0*/  BSYNC.RELIABLE B4 ;  /* 0x0000000000047941 */ /* 0x000fea0003800100 */
.L_x_836:
[----:B0-----:R-:W0:Y:S01]  /*4ab00*/  I2F.U32.RP R16, R10 ;  /* 0x0000000a00107306 */ /* 0x001e220000209000 */
[----:B------:R-:W-:Y:S01]  /*4ab10*/  ISETP.NE.U32.AND P3, PT, R10, RZ, PT ;  /* 0x000000ff0a00720c */ /* 0x000fe20003f65070 */
[----:B------:R-:W1:Y:S01]  /*4ab20*/  LDCU.64 UR6, c[0x0][0x398] ;  /* 0x00007300ff0677ac */ /* 0x000e620008000a00 */
[----:B------:R-:W-:-:S05]  /*4ab30*/  PRMT R26, RZ, 0x7610, R26 ;  /* 0x00007610ff1a7816 */ /* 0x000fca000000001a */
        /* <DEDUP_REMOVED lines=11> */
[----:B------:R0:W2:Y:S02]  /*4abf0*/  F2I.FTZ.U32.TRUNC.NTZ R15, R14 ;  /* 0x0000000e000f7305 */ /* 0x0000a4000021f000 */
[----:B------:R-:W-:-:S04]  /*4ac00*/  IMAD.MOV R17, RZ, RZ, -R12 ;  /* 0x000000ffff117224 */ /* 0x000fc800078e0a0c */
[----:B------:R-:W-:Y:S02]  /*4ac10*/  IMAD R17, R10, R17, R29 ;  /* 0x000000110a117224 */ /* 0x000fe400078e021d */
[----:B0-----:R-:W-:-:S03]  /*4ac20*/  IMAD.MOV.U32 R14, RZ, RZ, RZ ;  /* 0x000000ffff0e7224 */ /* 0x001fc600078e00ff */
[----:B------:R-:W-:Y:S02]  /*4ac30*/  ISETP.GE.U32.AND P0, PT, R17, R10, PT ;  /* 0x0000000a1100720c */ /* 0x000fe40003f06070 */
[----:B--2---:R-:W-:-:S11]  /*4ac40*/  IADD3 R16, PT, PT, RZ, -R15, RZ ;  /* 0x8000000fff107210 */ /* 0x004fd60007ffe0ff */
[----:B------:R-:W-:Y:S02]  /*4ac50*/  @P0 IMAD.IADD R17, R17, 0x1, -R10 ;  /* 0x0000000111110824 */ /* 0x000fe400078e0a0a */
[----:B------:R-:W-:-:S03]  /*4ac60*/  @P0 VIADD R12, R12, 0x1 ;  /* 0x000000010c0c0836 */ /* 0x000fc60000000000 */
        /* <DEDUP_REMOVED lines=14> */
[----:B-1----:R-:W-:Y:S01]  /*4ad50*/  IADD3 R14, P0, PT, R12, UR6, RZ ;  /* 0x000000060c0e7c10 */ /* 0x002fe2000ff1e0ff */
[----:B------:R-:W-:-:S04]  /*4ad60*/  IMAD.MOV.U32 R12, RZ, RZ, 0x1 ;  /* 0x00000001ff0c7424 */ /* 0x000fc800078e00ff */
[----:B------:R-:W-:-:S05]  /*4ad70*/  IMAD.X R15, RZ, RZ, UR7, P0 ;  /* 0x00000007ff0f7e24 */ /* 0x000fca00080e06ff */
[----:B------:R1:W-:Y:S03]  /*4ad80*/  STG.E.U8.STRONG.SYS desc[UR8][R14.64], R12 ;  /* 0x0000000c0e007986 */ /* 0x0003e6000c115108 */
.L_x_206:
[----:B------:R-:W-:Y:S05]  /*4ad90*/  BSYNC.RECONVERGENT B2 ;  /* 0x0000000000027941 */ /* 0x000fea0003800200 */
.L_x_168:
[C---:B-1----:R-:W-:Y:S01]  /*4ada0*/  LOP3.LUT R12, R13.reuse, 0xff, RZ, 0xc0, !PT ;  /* 0x000000ff0d0c7812 */ /* 0x042fe200078ec0ff */
[----:B------:R-:W-:Y:S01]  /*4adb0*/  VIADD R13, R13, 0x1 ;  /* 0x000000010d0d7836 */ /* 0x000fe20000000000 */
[----:B------:R-:W-:Y:S02]  /*4adc0*/  LOP3.LUT P0, R14, R26, 0xff, RZ, 0xc0, !PT ;  /* 0x000000ff1a0e7812 */ /* 0x000fe4000780c0ff */
[----:B------:R-:W-:-:S13]  /*4add0*/  ISETP.LT.U32.AND P2, PT, R12, 0x9, PT ;  /* 0x000000090c00780c */ /* 0x000fda0003f41070 */
[----:B------:R-:W-:Y:S05]  /*4ade0*/  @P0 BRA P2, `(.L_x_839) ;  /* 0xfffffcc000380947 */ /* 0x000fea000103ffff */
[----:B------:R-:W-:Y:S05]  /*4adf0*/  BSYNC B3 ;  /* 0x0000000000037941 */ /* 0x000fea0003800000 */
.L_x_167:
[----:B------:R-:W-:Y:S01]  /*4ae00*/  ISETP.NE.AND P0, PT, R14, RZ, PT ;  /* 0x000000ff0e00720c */ /* 0x000fe20003f05270 */
[----:B---3--:R-:W-:-:S12]  /*4ae10*/  IMAD.MOV.U32 R20, RZ, RZ, R29 ;  /* 0x000000ffff147224 */ /* 0x008fd800078e001d */
[----:B------:R-:W-:Y:S05]  /*4ae20*/  @P0 BREAK B1 ;  /* 0x0000000000010942 */ /* 0x000fea0003800000 */
[----:B------:R-:W-:Y:S05]  /*4ae30*/  @!P0 BRA `(.L_x_840) ;  /* 0x0000007c00048947 */ /* 0x000fea0003800000 */
[----:B------:R-:W-:Y:S05]  /*4ae40*/  BRA `(.L_x_841) ;  /* 0x0000007c000c7947 */ /* 0x000fea0003800000 */
.L_x_79:
[----:B------:R-:W-:Y:S01]  /*4ae50*/  IMAD.MOV.U32 R20, RZ, RZ, R80 ;  /* 0x000000ffff147224 */ /* 0x000fe200078e0050 */
[----:B------:R-:W-:Y:S06]  /*4ae60*/  BRA `(.L_x_840) ;  /* 0x0000007800f87947 */ /* 0x000fec0003800000 */
.L_x_78:
[----:B------:R-:W-:Y:S01]  /*4ae70*/  PRMT R10, R79, 0x9910, RZ ;  /* 0x000099104f0a7816 */ /* 0x000fe200000000ff */
[----:B------:R-:W-:Y:S01]  /*4ae80*/  BSSY.RECONVERGENT B2, `(.L_x_842) ;  /* 0x000004d000027945 */ /* 0x000fe20003800200 */
[----:B------:R-:W-:-:S03]  /*4ae90*/  ISETP.NE.AND P0, PT, R77, R78, PT ;  /* 0x0000004e4d00720c */ /* 0x000fc60003f05270 */
[----:B------:R-:W-:Y:S01]  /*4aea0*/  BSSY.RELIABLE B3, `(.L_x_843) ;  /* 0x0000020000037945 */ /* 0x000fe20003800100 */
[----:B------:R-:W-:Y:S01]  /*4aeb0*/  IMAD.MOV.U32 R20, RZ, RZ, R80 ;  /* 0x000000ffff147224 */ /* 0x000fe200078e0050 */
[----:B------:R-:W-:-:S13]  /*4aec0*/  ISETP.EQ.OR P0, PT, R10, 0x7fff, P0 ;  /* 0x00007fff0a00780c */ /* 0x000fda0000702670 */
[----:B------:R-:W-:Y:S05]  /*4aed0*/  @P0 BRA `(.L_x_844) ;  /* 0x0000000000700947 */ /* 0x000fea0003800000 */
[----:B------:R-:W0:Y:S01]  /*4aee0*/  S2R R10, SR_LANEID ;  /* 0x00000000000a7919 */ /* 0x000e220000000000 */
[----:B------:R-:W-:Y:S02]  /*4aef0*/  VOTEU.ANY UR5, UPT, PT ;  /* 0x0000000000057886 */ /* 0x000fe400038e0100 */
[----:B------:R-:W0:Y:S01]  /*4af00*/  FLO.U32 R11, UR5 ;  /* 0x00000005000b7d00 */ /* 0x000e2200080e0000 */
[----:B------:R-:W2:Y:S07]  /*4af10*/  S2R R13, SR_LTMASK ;  /* 0x00000000000d7919 */ /* 0x000eae0000003900 */
[----:B------:R-:W3:Y:S01]  /*4af20*/  POPC R12, UR5 ;  /* 0x00000005000c7d09 */ /* 0x000ee20008000000 */
[----:B0-----:R-:W-:-:S02]  /*4af30*/  ISETP.EQ.U32.AND P0, PT, R11, R10, PT ;  /* 0x0000000a0b00720c */ /* 0x001fc40003f02070 */
[----:B--2---:R-:W-:-:S06]  /*4af40*/  LOP3.LUT R13, R13, UR5, RZ, 0xc0, !PT ;  /* 0x000000050d0d7c12 */ /* 0x004fcc000f8ec0ff */
[----:B------:R-:W0:Y:S05]  /*4af50*/  POPC R13, R13 ;  /* 0x0000000d000d7309 */ /* 0x000e2a0000000000 */
[----:B---3--:R-:W2:Y:S04]  /*4af60*/  @P0 ATOMS.ADD R12, [R5+0x8], R12 ;  /* 0x0000080c050c038c */ /* 0x008ea80000000000 */
[----:B--2---:R-:W0:Y:S02]  /*4af70*/  SHFL.IDX PT, R10, R12, R11, 0x1f ;  /* 0x00001f0b0c0a7589 */ /* 0x004e2400000e0000 */
[----:B0-----:R-:W-:-:S05]  /*4af80*/  IMAD.IADD R10, R10, 0x1, R13 ;  /* 0x000000010a0a7824 */ /* 0x001fca00078e020d */
[----:B------:R-:W-:-:S13]  /*4af90*/  ISETP.GT.U32.AND P0, PT, R10, 0x65, PT ;  /* 0x000000650a00780c */ /* 0x000fda0003f04070 */
[----:B------:R-:W-:Y:S05]  /*4afa0*/  @!P0 BREAK.RELIABLE B3 ;  /* 0x0000000000038942 */ /* 0x000fea0003800100 */
[----:B------:R-:W-:Y:S05]  /*4afb0*/  @P0 BRA `(.L_x_844) ;  /* 0x0000000000380947 */ /* 0x000fea0003800000 */
[----:B------:R-:W0:Y:S02]  /*4afc0*/  LDS R11, [R5] ;  /* 0x00000000050b7984 */ /* 0x000e240000000800 */
[----:B0-----:R-:W-:-:S13]  /*4afd0*/  ISETP.GE.U32.AND P0, PT, R11, R78, PT ;  /* 0x0000004e0b00720c */ /* 0x001fda0003f06070 */
[----:B------:R-:W-:Y:S05]  /*4afe0*/  @P0 BRA `(.L_x_845) ;  /* 0x0000000000140947 */ /* 0x000fea0003800000 */
[----:B------:R-:W-:-:S05]  /*4aff0*/  IMAD.MOV.U32 R66, RZ, RZ, R65 ;  /* 0x000000ffff427224 */ /* 0x000fca00078e0041 */
[----:B------:R3:W5:Y:S01]  /*4b000*/  ATOMG.E.CAS.STRONG.GPU PT, RZ, [R90], R66, R67 ;  /* 0x000000425aff73a9 */ /* 0x00076200001ee143 */
[----:B------:R-:W-:-:S05]  /*4b010*/  IMAD R5, R10, 0x8, R5 ;  /* 0x000000080a057824 */ /* 0x000fca00078e0205 */
[----:B------:R3:W-:Y:S01]  /*4b020*/  STS [R5+0x14], R4 ;  /* 0x0000140405007388 */ /* 0x0007e20000000800 */
[----:B------:R-:W-:Y:S05]  /*4b030*/  BRA `(.L_x_846) ;  /* 0x0000000000c47947 */ /* 0x000fea0003800000 */
.L_x_845:
[----:B------:R-:W-:-:S05]  /*4b040*/  IMAD.MOV.U32 R66, RZ, RZ, R65 ;  /* 0x000000ffff427224 */ /* 0x000fca00078e0041 */
[----:B------:R2:W5:Y:S01]  /*4b050*/  ATOMG.E.CAS.STRONG.GPU PT, RZ, [R90], R66, R67 ;  /* 0x000000425aff73a9 */ /* 0x00056200001ee143 */
[----:B------:R-:W-:-:S05]  /*4b060*/  IMAD R5, R10, 0x8, R5 ;  /* 0x000000080a057824 */ /* 0x000fca00078e0205 */
[----:B------:R2:W-:Y:S04]  /*4b070*/  STS [R5+0x10], R74 ;  /* 0x0000104a05007388 */ /* 0x0005e80000000800 */
[----:B------:R2:W-:Y:S01]  /*4b080*/  STS [R5+0x14], R73 ;  /* 0x0000144905007388 */ /* 0x0005e20000000800 */
[----:B------:R-:W-:Y:S05]  /*4b090*/  BRA `(.L_x_846) ;  /* 0x0000000000ac7947 */ /* 0x000fea0003800000 */
.L_x_844:
[----:B------:R-:W-:Y:S05]  /*4b0a0*/  BSYNC.RELIABLE B3 ;  /* 0x0000000000037941 */ /* 0x000fea0003800100 */
.L_x_843:
[----:B------:R-:W0:Y:S01]  /*4b0b0*/  LDCU UR5, c[0x0][0x360] ;  /* 0x00006c00ff0577ac */ /* 0x000e220008000800 */
[----:B------:R-:W2:Y:S01]  /*4b0c0*/  LDCU UR6, c[0x0][0x370] ;  /* 0x00006e00ff0677ac */ /* 0x000ea20008000800 */
[----:B------:R-:W3:Y:S01]  /*4b0d0*/  LDCU.64 UR10, c[0x0][0x398] ;  /* 0x00007300ff0a77ac */ /* 0x000ee20008000a00 */
[----:B0-----:R-:W0:Y:S01]  /*4b0e0*/  I2F.U32.RP R5, UR5 ;  /* 0x0000000500057d06 */ /* 0x001e220008209000 */
[----:B------:R-:W-:-:S07]  /*4b0f0*/  ISETP.NE.U32.AND P3, PT, RZ, UR5, PT ;  /* 0x00000005ff007c0c */ /* 0x000fce000bf65070 */
[----:B--2---:R-:W2:Y:S08]  /*4b100*/  I2F.U32.RP R13, UR6 ;  /* 0x00000006000d7d06 */ /* 0x004eb00008209000 */
[----:B0-----:R-:W0:Y:S08]  /*4b110*/  MUFU.RCP R5, R5 ;  /* 0x0000000500057308 */ /* 0x001e300000001000 */
[----:B--2---:R-:W-:Y:S01]  /*4b120*/  MUFU.RCP R13, R13 ;  /* 0x0000000d000d7308 */ /* 0x004fe20000001000 */
[----:B0-----:R-:W-:-:S07]  /*4b130*/  VIADD R10, R5, 0xffffffe ;  /* 0x0ffffffe050a7836 */ /* 0x001fce0000000000 */
[----:B------:R0:W2:Y:S02]  /*4b140*/  F2I.FTZ.U32.TRUNC.NTZ R11, R10 ;  /* 0x0000000a000b7305 */ /* 0x0000a4000021f000 */
[----:B0-----:R-:W-:Y:S02]  /*4b150*/  IMAD.MOV.U32 R10, RZ, RZ, RZ ;  /* 0x000000ffff0a7224 */ /* 0x001fe400078e00ff */
[----:B--2---:R-:W-:-:S04]  /*4b160*/  IMAD.MOV R15, RZ, RZ, -R11 ;  /* 0x000000ffff0f7224 */ /* 0x004fc800078e0a0b */
[----:B------:R-:W-:-:S04]  /*4b170*/  IMAD R15, R15, UR5, RZ ;  /* 0x000000050f0f7c24 */ /* 0x000fc8000f8e02ff */
[----:B------:R-:W-:-:S04]  /*4b180*/  IMAD.HI.U32 R11, R11, R15, R10 ;  /* 0x0000000f0b0b7227 */ /* 0x000fc800078e000a */
[----:B------:R-:W-:Y:S02]  /*4b190*/  VIADD R10, R13, 0xffffffe ;  /* 0x0ffffffe0d0a7836 */ /* 0x000fe40000000000 */
[----:B------:R-:W-:-:S04]  /*4b1a0*/  IMAD.HI.U32 R5, R11, R20, RZ ;  /* 0x000000140b057227 */ /* 0x000fc800078e00ff */
[----:B------:R-:W-:-:S04]  /*4b1b0*/  IMAD.MOV R11, RZ, RZ, -R5 ;  /* 0x000000ffff0b7224 */ /* 0x000fc800078e0a05 */
[----:B------:R-:W-:Y:S02]  /*4b1c0*/  IMAD R12, R11, UR5, R20 ;  /* 0x000000050b0c7c24 */ /* 0x000fe4000f8e0214 */
[----:B------:R0:W2:Y:S03]  /*4b1d0*/  F2I.FTZ.U32.TRUNC.NTZ R11, R10 ;  /* 0x0000000a000b7305 */ /* 0x0000a6000021f000 */
[----:B------:R-:W-:Y:S01]  /*4b1e0*/  ISETP.GE.U32.AND P0, PT, R12, UR5, PT ;  /* 0x000000050c007c0c */ /* 0x000fe2000bf06070 */
[----:B0-----:R-:W-:Y:S02]  /*4b1f0*/  IMAD.MOV.U32 R10, RZ, RZ, RZ ;  /* 0x000000ffff0a7224 */ /* 0x001fe400078e00ff */
[----:B--2---:R-:W-:-:S10]  /*4b200*/  IMAD.MOV R13, RZ, RZ, -R11 ;  /* 0x000000ffff0d7224 */ /* 0x004fd400078e0a0b */
[----:B------:R-:W-:Y:S01]  /*4b210*/  @P0 IADD3 R12, PT, PT, R12, -UR5, RZ ;  /* 0x800000050c0c0c10 */ /* 0x000fe2000fffe0ff */
[----:B------:R-:W-:Y:S02]  /*4b220*/  @P0 VIADD R5, R5, 0x1 ;  /* 0x0000000105050836 */ /* 0x000fe40000000000 */
[----:B------:R-:W-:Y:S01]  /*4b230*/  IMAD R13, R13, UR6, RZ ;  /* 0x000000060d0d7c24 */ /* 0x000fe2000f8e02ff */
[----:B------:R-:W-:-:S03]  /*4b240*/  ISETP.GE.U32.AND P2, PT, R12, UR5, PT ;  /* 0x000000050c007c0c */ /* 0x000fc6000bf46070 */
[----:B------:R-:W-:-:S10]  /*4b250*/  IMAD.HI.U32 R12, R11, R13, R10 ;  /* 0x0000000d0b0c7227 */ /* 0x000fd400078e000a */
[----:B------:R-:W-:Y:S01]  /*4b260*/  @P2 VIADD R5, R5, 0x1 ;  /* 0x0000000105052836 */ /* 0x000fe20000000000 */
[----:B------:R-:W-:Y:S02]  /*4b270*/  @!P3 LOP3.LUT R5, RZ, UR5, RZ, 0x33, !PT ;  /* 0x00000005ff05bc12 */ /* 0x000fe4000f8e33ff */
[----:B------:R-:W-:-:S03]  /*4b280*/  ISETP.NE.U32.AND P2, PT, RZ, UR6, PT ;  /* 0x00000006ff007c0c */ /* 0x000fc6000bf45070 */
[----:B------:R-:W-:-:S04]  /*4b290*/  IMAD.HI.U32 R12, R12, R5, RZ ;  /* 0x000000050c0c7227 */ /* 0x000fc800078e00ff */
[----:B------:R-:W-:-:S04]  /*4b2a0*/  IMAD.MOV R12, RZ, RZ, -R12 ;  /* 0x000000ffff0c7224 */ /* 0x000fc800078e0a0c */
[----:B------:R-:W-:-:S05]  /*4b2b0*/  IMAD R5, R12, UR6, R5 ;  /* 0x000000060c057c24 */ /* 0x000fca000f8e0205 */
[----:B------:R-:W-:-:S13]  /*4b2c0*/  ISETP.GE.U32.AND P0, PT, R5, UR6, PT ;  /* 0x0000000605007c0c */ /* 0x000fda000bf06070 */
[----:B------:R-:W-:-:S05]  /*4b2d0*/  @P0 VIADD R5, R5, -UR6 ;  /* 0x8000000605050c36 */ /* 0x000fca0008000000 */
[----:B------:R-:W-:-:S13]  /*4b2e0*/  ISETP.GE.U32.AND P0, PT, R5, UR6, PT ;  /* 0x0000000605007c0c */ /* 0x000fda000bf06070 */
[----:B------:R-:W-:Y:S01]  /*4b2f0*/  @P0 VIADD R5, R5, -UR6 ;  /* 0x8000000605050c36 */ /* 0x000fe20008000000 */
[----:B------:R-:W-:-:S04]  /*4b300*/  @!P2 LOP3.LUT R5, RZ, UR6, RZ, 0x33, !PT ;  /* 0x00000006ff05ac12 */ /* 0x000fc8000f8e33ff */
[----:B---3--:R-:W-:Y:S01]  /*4b310*/  IADD3 R10, P0, PT, R5, UR10, RZ ;  /* 0x0000000a050a7c10 */ /* 0x008fe2000ff1e0ff */
[----:B------:R-:W-:-:S04]  /*4b320*/  IMAD.MOV.U32 R5, RZ, RZ, 0x1 ;  /* 0x00000001ff057424 */ /* 0x000fc800078e00ff */
[----:B------:R-:W-:-:S05]  /*4b330*/  IMAD.X R11, RZ, RZ, UR11, P0 ;  /* 0x0000000bff0b7e24 */ /* 0x000fca00080e06ff */
[----:B------:R0:W-:Y:S03]  /*4b340*/  STG.E.U8.STRONG.SYS desc[UR8][R10.64], R5 ;  /* 0x000000050a007986 */ /* 0x0001e6000c115108 */
.L_x_846:
[----:B------:R-:W-:Y:S05]  /*4b350*/  BSYNC.RECONVERGENT B2 ;  /* 0x0000000000027941 */ /* 0x000fea0003800200 */
.L_x_842:
[----:B------:R-:W-:Y:S05]  /*4b360*/  BRA `(.L_x_840) ;  /* 0x0000007400b87947 */ /* 0x000fea0003800000 */
.L_x_76:
[----:B------:R-:W-:Y:S01]  /*4b370*/  IMAD.SHL.U32 R5, R8, 0x40, RZ ;  /* 0x0000004008057824 */ /* 0x000fe200078e00ff */
[--C-:B------:R-:W-:Y:S02]  /*4b380*/  SHF.R.U32.HI R35, RZ, 0xe, R74.reuse ;  /* 0x0000000eff237819 */ /* 0x100fe4000001164a */
[----:B------:R-:W-:Y:S02]  /*4b390*/  SHF.R.U64 R22, R73, 0xe, R74 ;  /* 0x0000000e49167819 */ /* 0x000fe4000000124a */
[----:B------:R-:W-:Y:S02]  /*4b3a0*/  LOP3.LUT R35, R74, R5, R35, 0x96, !PT ;  /* 0x000000054a237212 */ /* 0x000fe400078e9623 */
[----:B------:R-:W-:Y:S02]  /*4b3b0*/  LOP3.LUT R22, R22, 0xd192ed03, R73, 0x96, !PT ;  /* 0xd192ed0316167812 */ /* 0x000fe400078e9649 */
[----:B------:R-:W-:-:S03]  /*4b3c0*/  LOP3.LUT R35, R35, 0xd1b54a32, RZ, 0x3c, !PT ;  /* 0xd1b54a3223237812 */ /* 0x000fc600078e3cff */
[----:B------:R-:W-:-:S04]  /*4b3d0*/  IMAD.WIDE.U32 R10, R22, 0x108ef2d9, RZ ;  /* 0x108ef2d9160a7825 */ /* 0x000fc800078e00ff */
[C---:B------:R-:W-:Y:S02]  /*4b3e0*/  IMAD R5, R35.reuse, 0x108ef2d9, RZ ;  /* 0x108ef2d923057824 */ /* 0x040fe400078e02ff */
        /* <DEDUP_REMOVED lines=25> */
[----:B------:R-:W2:Y:S01]  /*4b580*/  LDC.64 R12, c[0x0][0x388] ;  /* 0x0000e200ff0c7b82 */ /* 0x000ea20000000a00 */
[----:B------:R-:W-:Y:S02]  /*4b590*/  LOP3.LUT R5, R5, R16, RZ, 0x3c, !PT ;  /* 0x0000001005057212 */ /* 0x000fe400078e3cff */
[----:B------:R-:W-:-:S03]  /*4b5a0*/  IMAD R16, R14, 0x12a3801, RZ ;  /* 0x012a38010e107824 */ /* 0x000fc600078e02ff */
[----:B------:R-:W-:-:S04]  /*4b5b0*/  IMAD.WIDE.U32 R14, R5, 0x12a3801, RZ ;  /* 0x012a3801050e7825 */ /* 0x000fc800078e00ff */
[----:B------:R-:W-:-:S04]  /*4b5c0*/  IMAD R21, R5, -0x24b0f52e, R16 ;  /* 0xdb4f0ad205157824 */ /* 0x000fc800078e0210 */
[----:B------:R-:W-:-:S05]  /*4b5d0*/  IMAD.IADD R21, R15, 0x1, R21 ;  /* 0x000000010f157824 */ /* 0x000fca00078e0215 */
[--C-:B------:R-:W-:Y:S02]  /*4b5e0*/  SHF.R.U32.HI R5, RZ, 0x1f, R21.reuse ;  /* 0x0000001fff057819 */ /* 0x100fe40000011615 */
[----:B------:R-:W-:-:S04]  /*4b5f0*/  SHF.R.U32.HI R20, RZ, 0x3, R21 ;  /* 0x00000003ff147819 */ /* 0x000fc80000011615 */
[----:B------:R-:W-:-:S04]  /*4b600*/  LOP3.LUT R20, R5, R20, RZ, 0x3c, !PT ;  /* 0x0000001405147212 */ /* 0x000fc800078e3cff */
[----:B--2---:R-:W-:-:S04]  /*4b610*/  LEA R46, P0, R20, R12, 0x3 ;  /* 0x0000000c142e7211 */ /* 0x004fc800078018ff */
[----:B------:R-:W-:-:S05]  /*4b620*/  LEA.HI.X R47, R20, R13, RZ, 0x3, P0 ;  /* 0x0000000d142f7211 */ /* 0x000fca00000f1cff */
[----:B------:R-:W2:Y:S01]  /*4b630*/  LDG.E.64 R16, desc[UR8][R46.64] ;  /* 0x000000082e107981 */ /* 0x000ea2000c1e1b00 */
[C---:B------:R-:W-:Y:S01]  /*4b640*/  IMAD.SHL.U32 R5, R35.reuse, 0x40000000, RZ ;  /* 0x4000000023057824 */ /* 0x040fe200078e00ff */
[--C-:B------:R-:W-:Y:S01]  /*4b650*/  SHF.R.U32.HI R43, RZ, 0x4, R23.reuse ;  /* 0x00000004ff2b7819 */ /* 0x100fe20000011617 */
[----:B------:R-:W-:Y:S01]  /*4b660*/  IMAD R27, R35, -0x70000000, RZ ;  /* 0x90000000231b7824 */ /* 0x000fe200078e02ff */
[--C-:B------:R-:W-:Y:S01]  /*4b670*/  SHF.R.U32.HI R36, RZ, 0x11, R23.reuse ;  /* 0x00000011ff247819 */ /* 0x100fe20000011617 */
[----:B------:R-:W-:Y:S01]  /*4b680*/  IMAD.WIDE.U32 R24, R22, 0x40000000, RZ ;  /* 0x4000000016187825 */ /* 0x000fe200078e00ff */
[----:B------:R-:W-:-:S03]  /*4b690*/  SHF.R.U32.HI R40, RZ, 0x1d, R23 ;  /* 0x0000001dff287819 */ /* 0x000fc60000011617 */
[C---:B------:R-:W-:Y:S01]  /*4b6a0*/  IMAD R29, R22.reuse, -0x7bdc434a, R5 ;  /* 0x8423bcb6161d7824 */ /* 0x040fe200078e0205 */
[----:B------:R-:W-:Y:S01]  /*4b6b0*/  SHF.R.U32.HI R5, RZ, 0x2, R23 ;  /* 0x00000002ff057819 */ /* 0x000fe20000011617 */
[----:B------:R-:W-:-:S03]  /*4b6c0*/  IMAD.WIDE.U32 R18, R22, -0x70000000, RZ ;  /* 0x9000000016127825 */ /* 0x000fc600078e00ff */
[----:B------:R-:W-:Y:S01]  /*4b6d0*/  LOP3.LUT R26, R10, R24, R5, 0x1e, !PT ;  /* 0x000000180a1a7212 */ /* 0x000fe200078e1e05 */
[C---:B------:R-:W-:Y:S01]  /*4b6e0*/  IMAD R27, R22.reuse, 0x2108ef2d, R27 ;  /* 0x2108ef2d161b7824 */ /* 0x040fe200078e021b */
[----:B------:R-:W-:Y:S01]  /*4b6f0*/  SHF.R.U32.HI R5, RZ, 0x1, R23 ;  /* 0x00000001ff057819 */ /* 0x000fe20000011617 */
[----:B------:R-:W-:Y:S01]  /*4b700*/  IMAD.WIDE.U32 R48, R22, -0x80000000, RZ ;  /* 0x8000000016307825 */ /* 0x000fe200078e00ff */
[----:B------:R-:W-:-:S03]  /*4b710*/  LOP3.LUT R43, R10, R18, R43, 0x1e, !PT ;  /* 0x000000120a2b7212 */ /* 0x000fc600078e1e2b */
[----:B------:R-:W-:Y:S01]  /*4b720*/  IMAD.IADD R42, R19, 0x1, R27 ;  /* 0x00000001132a7824 */ /* 0x000fe200078e021b */
[----:B------:R-:W-:Y:S01]  /*4b730*/  LOP3.LUT R48, R10, R48, R5, 0x1e, !PT ;  /* 0x000000300a307212 */ /* 0x000fe200078e1e05 */
[----:B------:R-:W-:Y:S01]  /*4b740*/  IMAD R19, R35, 0x2d900000, RZ ;  /* 0x2d90000023137824 */ /* 0x000fe200078e02ff */
[----:B------:R-:W-:Y:S01]  /*4b750*/  SHF.R.U32.HI R5, RZ, 0xc, R23 ;  /* 0x0000000cff057819 */ /* 0x000fe20000011617 */
[----:B------:R-:W-:Y:S01]  /*4b760*/  IMAD.WIDE.U32 R38, R22, 0x2d900000, RZ ;  /* 0x2d90000016267825 */ /* 0x000fe200078e00ff */
[----:B------:R-:W-:-:S03]  /*4b770*/  LOP3.LUT R42, R42, R23, RZ, 0x3c, !PT ;  /* 0x000000172a2a7212 */ /* 0x000fc600078e3cff */
[----:B------:R-:W-:Y:S01]  /*4b780*/  IMAD.IADD R32, R25, 0x1, R29 ;  /* 0x0000000119207824 */ /* 0x000fe200078e021d */
[----:B------:R-:W-:Y:S01]  /*4b790*/  LOP3.LUT R38, R10, R38, R5, 0x1e, !PT ;  /* 0x000000260a267212 */ /* 0x000fe200078e1e05 */
[C---:B------:R-:W-:Y:S01]  /*4b7a0*/  IMAD R27, R35.reuse, -0x4349c000, RZ ;  /* 0xbcb64000231b7824 */ /* 0x040fe200078e02ff */
[----:B------:R-:W-:Y:S01]  /*4b7b0*/  SHF.R.U32.HI R5, RZ, 0x12, R23 ;  /* 0x00000012ff057819 */ /* 0x000fe20000011617 */
[C---:B------:R-:W-:Y:S02]  /*4b7c0*/  IMAD R19, R22.reuse, 0x502108ef, R19 ;  /* 0x502108ef16137824 */ /* 0x040fe400078e0213 */
[----:B------:R-:W-:Y:S02]  /*4b7d0*/  IMAD R25, R35, 0x64000000, RZ ;  /* 0x6400000023197824 */ /* 0x000fe400078e02ff */
[----:B------:R-:W-:-:S04]  /*4b7e0*/  IMAD.WIDE.U32 R44, R22, -0x4349c000, RZ ;  /* 0xbcb64000162c7825 */ /* 0x000fc800078e00ff */
[----:B------:R-:W-:Y:S01]  /*4b7f0*/  IMAD R29, R22, 0x5d408423, R27 ;  /* 0x5d408423161d7824 */ /* 0x000fe200078e021b */
[----:B------:R-:W-:Y:S01]  /*4b800*/  LOP3.LUT R44, R10, R44, R5, 0x1e, !PT ;  /* 0x0000002c0a2c7212 */ /* 0x000fe200078e1e05 */
[----:B------:R-:W-:Y:S01]  /*4b810*/  IMAD.IADD R24, R39, 0x1, R19 ;  /* 0x0000000127187824 */ /* 0x000fe200078e0213 */
[----:B------:R-:W-:Y:S01]  /*4b820*/  SHF.R.U32.HI R5, RZ, 0x6, R23 ;  /* 0x00000006ff057819 */ /* 0x000fe20000011617 */
[----:B------:R-:W-:-:S03]  /*4b830*/  IMAD.WIDE.U32 R18, R22, 0x64000000, RZ ;  /* 0x6400000016127825 */ /* 0x000fc600078e00ff */
[-C--:B------:R-:W-:Y:S01]  /*4b840*/  LOP3.LUT R39, R24, R23.reuse, RZ, 0x3c, !PT ;  /* 0x0000001718277212 */ /* 0x080fe200078e3cff */
[----:B------:R-:W-:Y:S01]  /*4b850*/  IMAD R27, R22, 0x8423bcb, R25 ;  /* 0x08423bcb161b7824 */ /* 0x000fe200078e0219 */
[----:B------:R-:W-:Y:S01]  /*4b860*/  LOP3.LUT R5, R10, R18, R5, 0x1e, !PT ;  /* 0x000000120a057212 */ /* 0x000fe200078e1e05 */
[----:B------:R-:W-:Y:S02]  /*4b870*/  IMAD R25, R22, 0x796c8000, RZ ;  /* 0x796c800016197824 */ /* 0x000fe400078e02ff */
[----:B------:R-:W-:Y:S01]  /*4b880*/  IMAD.IADD R34, R19, 0x1, R27 ;  /* 0x0000000113227824 */ /* 0x000fe200078e021b */
[----:B------:R-:W-:Y:S01]  /*4b890*/  LOP3.LUT R27, R32, R23, RZ, 0x3c, !PT ;  /* 0x00000017201b7212 */ /* 0x000fe200078e3cff */
[----:B------:R-:W-:Y:S01]  /*4b8a0*/  IMAD.U32 R31, R35, -0x80000000, RZ ;  /* 0x80000000231f7824 */ /* 0x000fe200078e00ff */
[----:B------:R-:W-:Y:S01]  /*4b8b0*/  LOP3.LUT R32, R23, R25, R36, 0x1e, !PT ;  /* 0x0000001917207212 */ /* 0x000fe200078e1e24 */
[----:B------:R-:W-:Y:S01]  /*4b8c0*/  IMAD R25, R35, 0x3bcb6400, RZ ;  /* 0x3bcb640023197824 */ /* 0x000fe200078e02ff */
[----:B------:R-:W-:Y:S01]  /*4b8d0*/  SHF.L.W.U32.HI R18, R27, 0x11, R26 ;  /* 0x000000111b127819 */ /* 0x000fe20000010e1a */
[----:B------:R-:W-:Y:S01]  /*4b8e0*/  IMAD.IADD R28, R45, 0x1, R29 ;  /* 0x000000012d1c7824 */ /* 0x000fe200078e021d */
[----:B------:R-:W-:Y:S01]  /*4b8f0*/  SHF.L.W.U32.HI R19, R26, 0x11, R27 ;  /* 0x000000111a137819 */ /* 0x000fe20000010e1b */
[----:B------:R-:W-:Y:S01]  /*4b900*/  IMAD R29, R22, -0x3a2bf7be, R25 ;  /* 0xc5d40842161d7824 */ /* 0x000fe200078e0219 */
[----:B------:R-:W-:Y:S01]  /*4b910*/  LOP3.LUT R24, R18, R27, RZ, 0x3c, !PT ;  /* 0x0000001b12187212 */ /* 0x000fe200078e3cff */
[----:B------:R-:W-:Y:S01]  /*4b920*/  IMAD R31, R22, 0x847796c, R31 ;  /* 0x0847796c161f7824 */ /* 0x000fe200078e021f */
[----:B------:R-:W-:Y:S01]  /*4b930*/  SHF.L.W.U32.HI R18, R38, 0x13, R39 ;  /* 0x0000001326127819 */ /* 0x000fe20000010e27 */
[----:B------:R-:W-:Y:S01]  /*4b940*/  IMAD.WIDE.U32 R36, R22, 0x3bcb6400, RZ ;  /* 0x3bcb640016247825 */ /* 0x000fe200078e00ff */
[----:B------:R-:W-:-:S02]  /*4b950*/  LOP3.LUT R25, R19, R26, RZ, 0x3c, !PT ;  /* 0x0000001a13197212 */ /* 0x000fc400078e3cff */
[----:B------:R-:W-:Y:S01]  /*4b960*/  SHF.L.W.U32.HI R19, R39, 0x13, R38 ;  /* 0x0000001327137819 */ /* 0x000fe20000010e26 */
[----:B------:R-:W-:Y:S01]  /*4b970*/  IMAD R52, R24, 0x540da801, RZ ;  /* 0x540da80118347824 */ /* 0x000fe200078e02ff */
[----:B------:R-:W-:Y:S01]  /*4b980*/  LOP3.LUT R18, R18, R39, RZ, 0x3c, !PT ;  /* 0x0000002712127212 */ /* 0x000fe200078e3cff */
[----:B------:R-:W-:Y:S01]  /*4b990*/  IMAD.IADD R30, R49, 0x1, R31 ;  /* 0x00000001311e7824 */ /* 0x000fe200078e021f */
[----:B------:R-:W-:Y:S01]  /*4b9a0*/  LOP3.LUT R24, R19, R38, RZ, 0x3c, !PT ;  /* 0x0000002613187212 */ /* 0x000fe200078e3cff */
[----:B------:R-:W-:Y:S01]  /*4b9b0*/  IMAD R33, R22, -0x7b886938, RZ ;  /* 0x847796c816217824 */ /* 0x000fe200078e02ff */
[----:B------:R-:W-:Y:S01]  /*4b9c0*/  IADD3 R50, PT, PT, R37, R29, RZ ;  /* 0x0000001d25327210 */ /* 0x000fe20007ffe0ff */
[----:B------:R-:W-:Y:S01]  /*4b9d0*/  IMAD R31, R18, 0x35529001, RZ ;  /* 0x35529001121f7824 */ /* 0x000fe200078e02ff */
[----:B------:R-:W-:Y:S01]  /*4b9e0*/  SHF.R.U64 R29, R10, 0x11, R23 ;  /* 0x000000110a1d7819 */ /* 0x000fe20000001217 */
[----:B------:R-:W-:Y:S01]  /*4b9f0*/  IMAD R41, R25, -0x2de80b7, R52 ;  /* 0xfd217f4919297824 */ /* 0x000fe200078e0234 */
[----:B------:R-:W-:Y:S01]  /*4ba00*/  LOP3.LUT R40, R23, R33, R40, 0x1e, !PT ;  /* 0x0000002117287212 */ /* 0x000fe200078e1e28 */
[----:B------:R-:W-:Y:S01]  /*4ba10*/  IMAD.WIDE.U32 R18, R25, 0x540da801, RZ ;  /* 0x540da80119127825 */ /* 0x000fe200078e00ff */
[----:B------:R-:W-:-:S02]  /*4ba20*/  LOP3.LUT R29, R29, R10, RZ, 0x3c, !PT ;  /* 0x0000000a1d1d7212 */ /* 0x000fc400078e3cff */
[-C--:B------:R-:W-:Y:S01]  /*4ba30*/  LOP3.LUT R49, R30, R23.reuse, RZ, 0x3c, !PT ;  /* 0x000000171e317212 */ /* 0x080fe200078e3cff */
[----:B------:R-:W-:Y:S01]  /*4ba40*/  IMAD R31, R24, -0x38f55fb, R31 ;  /* 0xfc70aa05181f7824 */ /* 0x000fe200078e021f */
[----:B------:R-:W-:Y:S01]  /*4ba50*/  SHF.L.W.U32.HI R26, R32, 0xa, R29 ;  /* 0x0000000a201a7819 */ /* 0x000fe20000010e1d */
[----:B------:R-:W-:Y:S01]  /*4ba60*/  IMAD.WIDE.U32 R24, R24, 0x35529001, RZ ;  /* 0x3552900118187825 */ /* 0x000fe200078e00ff */
[----:B------:R-:W-:Y:S02]  /*4ba70*/  SHF.R.U32.HI R27, RZ, 0x16, R23 ;  /* 0x00000016ff1b7819 */ /* 0x000fe40000011617 */
[----:B------:R-:W-:Y:S01]  /*4ba80*/  LOP3.LUT R45, R28, R23, RZ, 0x3c, !PT ;  /* 0x000000171c2d7212 */ /* 0x000fe200078e3cff */
[----:B------:R-:W-:Y:S01]  /*4ba90*/  IMAD.IADD R33, R25, 0x1, R31 ;  /* 0x0000000119217824 */ /* 0x000fe200078e021f */
[----:B------:R-:W-:Y:S01]  /*4baa0*/  LOP3.LUT R37, R26, R29, RZ, 0x3c, !PT ;  /* 0x0000001d1a257212 */ /* 0x000fe200078e3cff */
[----:B------:R-:W-:Y:S01]  /*4bab0*/  IMAD.IADD R41, R19, 0x1, R41 ;  /* 0x0000000113297824 */ /* 0x000fe200078e0229 */
[----:B------:R-:W-:-:S02]  /*4bac0*/  SHF.L.W.U32.HI R19, R29, 0xa, R32 ;  /* 0x0000000a1d137819 */ /* 0x000fc40000010e20 */
[--C-:B------:R-:W-:Y:S02]  /*4bad0*/  SHF.R.U32.HI R25, RZ, 0x12, R33.reuse ;  /* 0x00000012ff197819 */ /* 0x100fe40000011621 */
[C---:B------:R-:W-:Y:S02]  /*4bae0*/  SHF.R.U64 R31, R24.reuse, 0x1d, R33 ;  /* 0x0000001d181f7819 */ /* 0x040fe40000001221 */
[----:B------:R-:W-:Y:S02]  /*4baf0*/  LOP3.LUT R51, R19, R32, RZ, 0x3c, !PT ;  /* 0x0000002013337212 */ /* 0x000fe400078e3cff */
[----:B------:R-:W-:Y:S02]  /*4bb00*/  LOP3.LUT R31, R24, R31, R25, 0x96, !PT ;  /* 0x0000001f181f7212 */ /* 0x000fe400078e9619 */
[----:B------:R-:W-:Y:S01]  /*4bb10*/  SHF.L.W.U32.HI R24, R48, 0x12, R49 ;  /* 0x0000001230187819 */ /* 0x000fe20000010e31 */
[----:B------:R-:W-:Y:S01]  /*4bb20*/  IMAD R28, R51, -0x7ab037ff, RZ ;  /* 0x854fc801331c7824 */ /* 0x000fe200078e02ff */
[----:B------:R-:W-:-:S02]  /*4bb30*/  SHF.L.W.U32.HI R19, R43, 0x11, R42 ;  /* 0x000000112b137819 */ /* 0x000fc40000010e2a */
[----:B------:R-:W-:Y:S01]  /*4bb40*/  LOP3.LUT R36, R10, R36, R27, 0x1e, !PT ;  /* 0x000000240a247212 */ /* 0x000fe200078e1e1b */
[----:B------:R-:W-:Y:S01]  /*4bb50*/  IMAD R51, R37, -0x2b1e311, R28 ;  /* 0xfd4e1cef25337824 */ /* 0x000fe200078e021c */
[----:B------:R-:W-:Y:S02]  /*4bb60*/  SHF.L.W.U32.HI R25, R49, 0x12, R48 ;  /* 0x0000001231197819 */ /* 0x000fe40000010e30 */
[----:B------:R-:W-:Y:S02]  /*4bb70*/  SHF.L.W.U32.HI R26, R45, 0x11, R44 ;  /* 0x000000112d1a7819 */ /* 0x000fe40000010e2c */
[----:B------:R-:W-:Y:S02]  /*4bb80*/  LOP3.LUT R24, R24, R49, RZ, 0x3c, !PT ;  /* 0x0000003118187212 */ /* 0x000fe400078e3cff */
[--C-:B------:R-:W-:Y:S02]  /*4bb90*/  SHF.R.U64 R52, R18, 0x1b, R41.reuse ;  /* 0x0000001b12347819 */ /* 0x100fe40000001229 */
[----:B------:R-:W-:Y:S01]  /*4bba0*/  SHF.R.U32.HI R27, RZ, 0xd, R41 ;  /* 0x0000000dff1b7819 */ /* 0x000fe20000011629 */
[----:B------:R-:W-:Y:S01]  /*4bbb0*/  IMAD R24, R24, 0x69271001, RZ ;  /* 0x6927100118187824 */ /* 0x000fe200078e02ff */
[----:B------:R-:W-:-:S02]  /*4bbc0*/  LOP3.LUT R32, R19, R42, RZ, 0x3c, !PT ;  /* 0x0000002a13207212 */ /* 0x000fc400078e3cff */
[----:B------:R-:W-:Y:S02]  /*4bbd0*/  SHF.L.W.U32.HI R29, R44, 0x11, R45 ;  /* 0x000000112c1d7819 */ /* 0x000fe40000010e2d */
[----:B------:R-:W-:Y:S02]  /*4bbe0*/  LOP3.LUT R25, R25, R48, RZ, 0x3c, !PT ;  /* 0x0000003019197212 */ /* 0x000fe400078e3cff */
[----:B------:R-:W-:Y:S02]  /*4bbf0*/  LOP3.LUT R19, R26, R45, RZ, 0x3c, !PT ;  /* 0x0000002d1a137212 */ /* 0x000fe400078e3cff */
[----:B------:R-:W-:Y:S01]  /*4bc00*/  LOP3.LUT R52, R18, R27, R52, 0x96, !PT ;  /* 0x0000001b12347212 */ /* 0x000fe200078e9634 */
[----:B------:R-:W-:Y:S01]  /*4bc10*/  IMAD.WIDE.U32 R26, R37, -0x7ab037ff, RZ ;  /* 0x854fc801251a7825 */ /* 0x000fe200078e00ff */
[----:B------:R-:W-:Y:S02]  /*4bc20*/  LOP3.LUT R29, R29, R44, RZ, 0x3c, !PT ;  /* 0x0000002c1d1d7212 */ /* 0x000fe400078e3cff */
[----:B------:R-:W-:Y:S01]  /*4bc30*/  SHF.L.W.U32.HI R18, R42, 0x11, R43 ;  /* 0x000000112a127819 */ /* 0x000fe20000010e2b */
[----:B------:R-:W-:Y:S01]  /*4bc40*/  IMAD R28, R19, -0x64ff3fff, RZ ;  /* 0x9b00c001131c7824 */ /* 0x000fe200078e02ff */
[----:B------:R-:W-:Y:S01]  /*4bc50*/  LOP3.LUT R34, R34, R23, RZ, 0x3c, !PT ;  /* 0x0000001722227212 */ /* 0x000fe200078e3cff */
[----:B------:R-:W-:Y:S01]  /*4bc60*/  IMAD R37, R25, -0x36c2e8f, R24 ;  /* 0xfc93d17119257824 */ /* 0x000fe200078e0218 */
[----:B------:R-:W-:Y:S01]  /*4bc70*/  LOP3.LUT R18, R18, R43, RZ, 0x3c, !PT ;  /* 0x0000002b12127212 */ /* 0x000fe200078e3cff */
[----:B------:R-:W-:-:S02]  /*4bc80*/  IMAD.IADD R51, R27, 0x1, R51 ;  /* 0x000000011b337824 */ /* 0x000fc400078e0233 */
[----:B------:R-:W-:-:S03]  /*4bc90*/  IMAD.WIDE.U32 R24, R25, 0x69271001, RZ ;  /* 0x6927100119187825 */ /* 0x000fc600078e00ff */
[--C-:B------:R-:W-:Y:S01]  /*4bca0*/  SHF.R.U64 R19, R26, 0x1c, R51.reuse ;  /* 0x0000001c1a137819 */ /* 0x100fe20000001233 */
[C---:B------:R-:W-:Y:S01]  /*4bcb0*/  IMAD R27, R29.reuse, -0x3b56f0d, R28 ;  /* 0xfc4a90f31d1b7824 */ /* 0x040fe200078e021c */
[--C-:B------:R-:W-:Y:S01]  /*4bcc0*/  SHF.R.U32.HI R54, RZ, 0x7, R51.reuse ;  /* 0x00000007ff367819 */ /* 0x100fe20000011633 */
[----:B------:R-:W-:Y:S01]  /*4bcd0*/  IMAD.WIDE.U32 R28, R29, -0x64ff3fff, RZ ;  /* 0x9b00c0011d1c7825 */ /* 0x000fe200078e00ff */
[--C-:B------:R-:W-:Y:S02]  /*4bce0*/  SHF.R.U32.HI R53, RZ, 0x12, R51.reuse ;  /* 0x00000012ff357819 */ /* 0x100fe40000011633 */
[----:B------:R-:W-:Y:S01]  /*4bcf0*/  SHF.R.U32.HI R55, RZ, 0x1c, R51 ;  /* 0x0000001cff377819 */ /* 0x000fe20000011633 */
[----:B------:R-:W-:Y:S01]  /*4bd00*/  IMAD.IADD R30, R25, 0x1, R37 ;  /* 0x00000001191e7824 */ /* 0x000fe200078e0225 */
[----:B------:R-:W-:Y:S01]  /*4bd10*/  LOP3.LUT R53, R53, R54, R19, 0x96, !PT ;  /* 0x0000003635357212 */ /* 0x000fe200078e9613 */
[----:B------:R-:W-:Y:S01]  /*4bd20*/  IMAD R37, R32, 0xec2f001, RZ ;  /* 0x0ec2f00120257824 */ /* 0x000fe200078e02ff */
[----:B------:R-:W-:Y:S01]  /*4bd30*/  LOP3.LUT R55, R55, R51, RZ, 0x3c, !PT ;  /* 0x0000003337377212 */ /* 0x000fe200078e3cff */
[----:B------:R-:W-:Y:S01]  /*4bd40*/  IMAD.IADD R25, R29, 0x1, R27 ;  /* 0x000000011d197824 */ /* 0x000fe200078e021b */
[----:B------:R-:W-:Y:S01]  /*4bd50*/  SHF.R.U32.HI R27, RZ, 0x7, R30 ;  /* 0x00000007ff1b7819 */ /* 0x000fe2000001161e */
[C---:B------:R-:W-:Y:S01]  /*4bd60*/  IMAD R29, R18.reuse, -0x2c77eda, R37 ;  /* 0xfd388126121d7824 */ /* 0x040fe200078e0225 */
[----:B------:R-:W-:Y:S01]  /*4bd70*/  SHF.R.U32.HI R54, RZ, 0x1d, R33 ;  /* 0x0000001dff367819 */ /* 0x000fe20000011621 */
[----:B------:R-:W-:Y:S01]  /*4bd80*/  IMAD.WIDE.U32 R18, R18, 0xec2f001, RZ ;  /* 0x0ec2f00112127825 */ /* 0x000fe200078e00ff */
[----:B------:R-:W-:-:S02]  /*4bd90*/  LOP3.LUT R27, R27, R24, RZ, 0x3c, !PT ;  /* 0x000000181b1b7212 */ /* 0x000fc400078e3cff */
[----:B------:R-:W-:Y:S01]  /*4bda0*/  SHF.R.U32.HI R24, RZ, 0x1b, R41 ;  /* 0x0000001bff187819 */ /* 0x000fe20000011629 */
[----:B------:R-:W-:Y:S01]  /*4bdb0*/  IMAD.IADD R29, R19, 0x1, R29 ;  /* 0x00000001131d7824 */ /* 0x000fe200078e021d */
[----:B------:R-:W-:Y:S02]  /*4bdc0*/  SHF.R.U32.HI R32, RZ, 0xb, R25 ;  /* 0x0000000bff207819 */ /* 0x000fe40000011619 */
[----:B------:R-:W-:Y:S02]  /*4bdd0*/  SHF.R.U32.HI R19, RZ, 0xe, R30 ;  /* 0x0000000eff137819 */ /* 0x000fe4000001161e */
[----:B------:R-:W-:Y:S02]  /*4bde0*/  SHF.R.U32.HI R51, RZ, 0xc, R29 ;  /* 0x0000000cff337819 */ /* 0x000fe4000001161d */
[----:B------:R-:W-:Y:S02]  /*4bdf0*/  LOP3.LUT R24, R24, R41, RZ, 0x3c, !PT ;  /* 0x0000002918187212 */ /* 0x000fe400078e3cff */
[----:B------:R-:W-:-:S02]  /*4be00*/  LOP3.LUT R51, R51, R29, RZ, 0x3c, !PT ;  /* 0x0000001d33337212 */ /* 0x000fc400078e3cff */
[----:B------:R-:W-:Y:S02]  /*4be10*/  SHF.R.U64 R37, R28, 0xb, R25 ;  /* 0x0000000b1c257819 */ /* 0x000fe40000001219 */
[----:B------:R-:W-:Y:S02]  /*4be20*/  LOP3.LUT R32, R32, R25, RZ, 0x3c, !PT ;  /* 0x0000001920207212 */ /* 0x000fe400078e3cff */
[----:B------:R-:W-:Y:S02]  /*4be30*/  LOP3.LUT R53, R53, R26, RZ, 0x3c, !PT ;  /* 0x0000001a35357212 */ /* 0x000fe400078e3cff */
[----:B------:R-:W-:Y:S02]  /*4be40*/  LOP3.LUT R25, R19, R30, RZ, 0x3c, !PT ;  /* 0x0000001e13197212 */ /* 0x000fe400078e3cff */
[----:B------:R-:W-:Y:S01]  /*4be50*/  SHF.R.U64 R26, R27, 0xe, R30 ;  /* 0x0000000e1b1a7819 */ /* 0x000fe2000000121e */
[----:B------:R-:W-:Y:S01]  /*4be60*/  IMAD R30, R55, 0x2734f801, RZ ;  /* 0x2734f801371e7824 */ /* 0x000fe200078e02ff */
[----:B------:R-:W-:-:S02]  /*4be70*/  SHF.R.U32.HI R19, RZ, 0x4, R24 ;  /* 0x00000004ff137819 */ /* 0x000fc40000011618 */
[----:B------:R-:W-:Y:S01]  /*4be80*/  LOP3.LUT R54, R54, R33, RZ, 0x3c, !PT ;  /* 0x0000002136367212 */ /* 0x000fe200078e3cff */
[----:B------:R-:W-:Y:S01]  /*4be90*/  IMAD R55, R53, -0x2a79126, R30 ;  /* 0xfd586eda35377824 */ /* 0x000fe200078e021e */
[--C-:B------:R-:W-:Y:S02]  /*4bea0*/  SHF.R.U32.HI R56, RZ, 0x7, R51.reuse ;  /* 0x00000007ff387819 */ /* 0x100fe40000011633 */
[----:B------:R-:W-:Y:S01]  /*4beb0*/  SHF.R.U32.HI R41, RZ, 0x2, R51 ;  /* 0x00000002ff297819 */ /* 0x000fe20000011633 */
[----:B------:R-:W-:Y:S01]  /*4bec0*/  IMAD R51, R51, 0x3f94a801, RZ ;  /* 0x3f94a80133337824 */ /* 0x000fe200078e02ff */
[----:B------:R-:W-:Y:S02]  /*4bed0*/  LOP3.LUT R37, R37, R28, RZ, 0x3c, !PT ;  /* 0x0000001c25257212 */ /* 0x000fe400078e3cff */
[----:B------:R-:W-:Y:S02]  /*4bee0*/  LOP3.LUT R26, R25, R26, R27, 0x96, !PT ;  /* 0x0000001a191a7212 */ /* 0x000fe400078e961b */
[----:B------:R-:W-:-:S02]  /*4bef0*/  LOP3.LUT R27, R19, R52, RZ, 0x3c, !PT ;  /* 0x00000034131b7212 */ /* 0x000fc400078e3cff */
[----:B------:R-:W-:Y:S02]  /*4bf00*/  SHF.R.U64 R28, R31, 0x1c, R54 ;  /* 0x0000001c1f1c7819 */ /* 0x000fe40000001236 */
[----:B------:R-:W-:Y:S02]  /*4bf10*/  LOP3.LUT R41, R41, R56, RZ, 0x3c, !PT ;  /* 0x0000003829297212 */ /* 0x000fe400078e3cff */
[----:B------:R-:W-:Y:S02]  /*4bf20*/  SHF.R.U64 R19, R18, 0xc, R29 ;  /* 0x0000000c12137819 */ /* 0x000fe4000000121d */
[--C-:B------:R-:W-:Y:S02]  /*4bf30*/  SHF.R.U32.HI R33, RZ, 0x17, R32.reuse ;  /* 0x00000017ff217819 */ /* 0x100fe40000011620 */
[----:B------:R-:W-:Y:S02]  /*4bf40*/  SHF.R.U64 R52, R37, 0x17, R32 ;  /* 0x0000001725347819 */ /* 0x000fe40000001220 */
[----:B------:R-:W-:Y:S01]  /*4bf50*/  LOP3.LUT R28, R28, R31, RZ, 0x3c, !PT ;  /* 0x0000001f1c1c7212 */ /* 0x000fe200078e3cff */
[----:B------:R-:W-:Y:S01]  /*4bf60*/  IMAD.WIDE.U32 R30, R53, 0x2734f801, RZ ;  /* 0x2734f801351e7825 */ /* 0x000fe200078e00ff */
[----:B------:R-:W-:-:S02]  /*4bf70*/  LOP3.LUT R18, R41, R19, R18, 0x96, !PT ;  /* 0x0000001329127212 */ /* 0x000fc400078e9612 */
[----:B------:R-:W-:Y:S01]  /*4bf80*/  LOP3.LUT R33, R33, R32, RZ, 0x3c, !PT ;  /* 0x0000002021217212 */ /* 0x000fe200078e3cff */
[----:B------:R-:W-:Y:S01]  /*4bf90*/  IMAD.IADD R30, R31, 0x1, R55 ;  /* 0x000000011f1e7824 */ /* 0x000fe200078e0237 */
[----:B------:R-:W-:Y:S01]  /*4bfa0*/  LOP3.LUT R52, R52, R37, RZ, 0x3c, !PT ;  /* 0x0000002534347212 */ /* 0x000fe200078e3cff */
[C---:B------:R-:W-:Y:S01]  /*4bfb0*/  IMAD R51, R18.reuse, -0x2bc865b, R51 ;  /* 0xfd4379a512337824 */ /* 0x040fe200078e0233 */
[--C-:B------:R-:W-:Y:S01]  /*4bfc0*/  SHF.R.U32.HI R32, RZ, 0xb, R33.reuse ;  /* 0x0000000bff207819 */ /* 0x100fe20000011621 */
[----:B------:R-:W-:Y:S01]  /*4bfd0*/  IMAD.WIDE.U32 R18, R18, 0x3f94a801, RZ ;  /* 0x3f94a80112127825 */ /* 0x000fe200078e00ff */
[----:B------:R-:W-:Y:S02]  /*4bfe0*/  SHF.R.U32.HI R29, RZ, 0x1c, R54 ;  /* 0x0000001cff1d7819 */ /* 0x000fe40000011636 */
[----:B------:R-:W-:Y:S02]  /*4bff0*/  SHF.R.U64 R31, R52, 0xb, R33 ;  /* 0x0000000b341f7819 */ /* 0x000fe40000001221 */
[----:B------:R-:W-:-:S02]  /*4c000*/  SHF.R.U64 R41, R10, 0x1d, R23 ;  /* 0x0000001d0a297819 */ /* 0x000fc40000001217 */
[----:B------:R-:W-:Y:S01]  /*4c010*/  LOP3.LUT R32, R32, R33, RZ, 0x3c, !PT ;  /* 0x0000002120207212 */ /* 0x000fe200078e3cff */
[----:B------:R-:W-:Y:S01]  /*4c020*/  IMAD.IADD R33, R19, 0x1, R51 ;  /* 0x0000000113217824 */ /* 0x000fe200078e0233 */
[----:B------:R-:W-:Y:S02]  /*4c030*/  LOP3.LUT R29, R29, R54, RZ, 0x3c, !PT ;  /* 0x000000361d1d7212 */ /* 0x000fe400078e3cff */
[----:B------:R-:W-:Y:S02]  /*4c040*/  LOP3.LUT R31, R31, R52, RZ, 0x3c, !PT ;  /* 0x000000341f1f7212 */ /* 0x000fe400078e3cff */
[----:B------:R-:W-:Y:S02]  /*4c050*/  LOP3.LUT R37, R50, R23, RZ, 0x3c, !PT ;  /* 0x0000001732257212 */ /* 0x000fe400078e3cff */
[----:B------:R-:W-:Y:S02]  /*4c060*/  LOP3.LUT R41, R41, R10, RZ, 0x3c, !PT ;  /* 0x0000000a29297212 */ /* 0x000fe400078e3cff */
        /* <DEDUP_REMOVED lines=11> */
.L_x_847:
        /* <DEDUP_REMOVED lines=39> */
.L_x_850:
        /* <DEDUP_REMOVED lines=39> */
.L_x_851:
[----:B------:R-:W-:-:S04]  /*4c600*/  ISETP.NE.U32.AND P0, PT, R16, R73, PT ;  /* 0x000000491000720c */ /* 0x000fc80003f05070 */
[----:B------:R-:W-:-:S13]  /*4c610*/  ISETP.NE.AND.EX P0, PT, R17, R74, PT, P0 ;  /* 0x0000004a1100720c */ /* 0x000fda0003f05300 */
[----:B------:R-:W-:Y:S05]  /*4c620*/  @!P0 BRA `(.L_x_849) ;  /* 0x0000006400408947 */ /* 0x000fea0003800000 */
[----:B------:R-:W-:Y:S02]  /*4c630*/  IMAD R19, R35, -0x21a4e000, RZ ;  /* 0xde5b200023137824 */ /* 0x000fe400078e02ff */
[----:B------:R-:W-:-:S04]  /*4c640*/  IMAD.WIDE.U32 R16, R22, -0x21a4e000, RZ ;  /* 0xde5b200016107825 */ /* 0x000fc800078e00ff */
[----:B------:R-:W-:Y:S01]  /*4c650*/  IMAD R47, R22, 0x2ea04211, R19 ;  /* 0x2ea04211162f7824 */ /* 0x000fe200078e0213 */
[----:B------:R-:W-:-:S03]  /*4c660*/  SHF.R.U32.HI R19, RZ, 0x13, R23 ;  /* 0x00000013ff137819 */ /* 0x000fc60000011617 */
[----:B------:R-:W-:Y:S01]  /*4c670*/  IMAD.IADD R20, R17, 0x1, R47 ;  /* 0x0000000111147824 */ /* 0x000fe200078e022f */
[----:B------:R-:W-:-:S04]  /*4c680*/  LOP3.LUT R18, R10, R16, R19, 0x1e, !PT ;  /* 0x000000100a127212 */ /* 0x000fc800078e1e13 */
        /* <DEDUP_REMOVED lines=37> */
.L_x_852:
[----:B------:R-:W-:-:S04]  /*4c8e0*/  ISETP.NE.U32.AND P0, PT, R16, R73, PT ;  /* 0x000000491000720c */ /* 0x000fc80003f05070 */
[----:B------:R-:W-:-:S13]  /*4c8f0*/  ISETP.NE.AND.EX P0, PT, R17, R74, PT, P0 ;  /* 0x0000004a1100720c */ /* 0x000fda0003f05300 */
[----:B------:R-:W-:Y:S05]  /*4c900*/  @!P0 BRA `(.L_x_849) ;  /* 0x0000006000888947 */ /* 0x000fea0003800000 */
[----:B------:R-:W-:Y:S02]  /*4c910*/  IMAD R19, R35, 0x7796c800, RZ ;  /* 0x7796c80023137824 */ /* 0x000fe400078e02ff */
[----:B------:R-:W-:-:S04]  /*4c920*/  IMAD.WIDE.U32 R16, R22, 0x7796c800, RZ ;  /* 0x7796c80016107825 */ /* 0x000fc800078e00ff */
[----:B------:R-:W-:Y:S01]  /*4c930*/  IMAD R47, R22, -0x7457ef7c, R19 ;  /* 0x8ba81084162f7824 */ /* 0x000fe200078e0213 */
        /* <DEDUP_REMOVED lines=45> */
.L_x_853:
        /* <DEDUP_REMOVED lines=46> */
.L_x_854:
        /* <DEDUP_REMOVED lines=14> */
[----:B------:R-:W-:-:S05]  /*4cfd0*/  IMAD R19, R18, -0xb33291a, R19 ;  /* 0xf4ccd6e612137824 */ /* 0x000fca00078e0213 */
[----:B------:R-:W-:-:S04]  /*4cfe0*/  IADD3 R20, PT, PT, R17, R19, RZ ;  /* 0x0000001311147210 */ /* 0x000fc80007ffe0ff */
        /* <DEDUP_REMOVED lines=26> */
.L_x_855:
        /* <DEDUP_REMOVED lines=48> */
.L_x_856:
        /* <DEDUP_REMOVED lines=41> */
.L_x_857:
        /* <DEDUP_REMOVED lines=37> */
[----:B------:R-:W-:Y:S01]  /*4d970*/  MOV R17, 0xffffffff ;  /* 0xffffffff00117802 */ /* 0x000fe20000000f00 */
[----:B------:R-:W-:Y:S02]  /*4d980*/  IMAD.MOV.U32 R18, RZ, RZ, R73 ;  /* 0x000000ffff127224 */ /* 0x000fe400078e0049 */
[----:B------:R-:W-:-:S05]  /*4d990*/  IMAD.MOV.U32 R19, RZ, RZ, R74 ;  /* 0x000000ffff137224 */ /* 0x000fca00078e004a */
[----:B------:R-:W2:Y:S02]  /*4d9a0*/  ATOMG.E.CAS.64.STRONG.GPU PT, R16, [R46], R16, R18 ;  /* 0x000000102e1073a9 */ /* 0x000ea400001ee512 */
[----:B--2---:R-:W-:-:S04]  /*4d9b0*/  ISETP.NE.U32.AND P0, PT, R16, -0x1, PT ;  /* 0xffffffff1000780c */ /* 0x004fc80003f05070 */
[----:B------:R-:W-:-:S13]  /*4d9c0*/  ISETP.NE.AND.EX P0, PT, R17, -0x1, PT, P0 ;  /* 0xffffffff1100780c */ /* 0x000fda0003f05300 */
[----:B------:R-:W-:Y:S05]  /*4d9d0*/  @!P0 BRA `(.L_x_848) ;  /* 0x0000005000648947 */ /* 0x000fea0003800000 */
.L_x_858:
        /* <DEDUP_REMOVED lines=41> */
.L_x_859:
        /* <DEDUP_REMOVED lines=40> */
.L_x_860:
[----:B------:R-:W-:-:S04]  /*4def0*/  ISETP.NE.U32.AND P0, PT, R16, R73, PT ;  /* 0x000000491000720c */ /* 0x000fc80003f05070 */
[----:B------:R-:W-:-:S13]  /*4df00*/  ISETP.NE.AND.EX P0, PT, R17, R74, PT, P0 ;  /* 0x0000004a1100720c */ /* 0x000fda0003f05300 */
[----:B------:R-:W-:Y:S05]  /*4df10*/  @!P0 BRA `(.L_x_849) ;  /* 0x0000004c00048947 */ /* 0x000fea0003800000 */
[----:B------:R-:W-:Y:S02]  /*4df20*/  IMAD R19, R35, -0x69380000, RZ ;  /* 0x96c8000023137824 */ /* 0x000fe400078e02ff */
[----:B------:R-:W-:-:S04]  /*4df30*/  IMAD.WIDE.U32 R16, R22, -0x69380000, RZ ;  /* 0x96c8000016107825 */ /* 0x000fc800078e00ff */
        /* <DEDUP_REMOVED lines=14> */
[----:B------:R-:W-:Y:S02]  /*4e020*/  SHF.R.U64 R20, R16, 0x18, R17 ;  /* 0x0000001810147819 */ /* 0x000fe40000001211 */
[----:B------:R-:W-:-:S04]  /*4e030*/  LOP3.LUT R18, R18, R17, RZ, 0x3c, !PT ;  /* 0x0000001112127212 */ /* 0x000fc800078e3cff */
[--C-:B------:R-:W-:Y:S02]  /*4e040*/  SHF.R.U32.HI R19, RZ, 0x7, R18.reuse ;  /* 0x00000007ff137819 */ /* 0x100fe40000011612 */
[----:B------:R-:W-:Y:S02]  /*4e050*/  SHF.R.U32.HI R17, RZ, 0x15, R18 ;  /* 0x00000015ff117819 */ /* 0x000fe40000011612 */
        /* <DEDUP_REMOVED lines=25> */
.L_x_861:
        /* <DEDUP_REMOVED lines=19> */
[----:B------:R-:W-:-:S05]  /*4e320*/  IMAD.WIDE.U32 R16, R16, 0x4b674001, RZ ;  /* 0x4b67400110107825 */ /* 0x000fca00078e00ff */
        /* <DEDUP_REMOVED lines=18> */
.L_x_862:
        /* <DEDUP_REMOVED lines=44> */
.L_x_863:
        /* <DEDUP_REMOVED lines=41> */
.L_x_864:
        /* <DEDUP_REMOVED lines=39> */
.L_x_865:
        /* <DEDUP_REMOVED lines=42> */
.L_x_866:
        /* <DEDUP_REMOVED lines=39> */
.L_x_867:
        /* <DEDUP_REMOVED lines=39> */
.L_x_868:
        /* <DEDUP_REMOVED lines=20> */
[----:B------:R-:W-:-:S04]  /*4f4d0*/  SHF.R.U32.HI R17, RZ, 0x11, R20 ;  /* 0x00000011ff117819 */ /* 0x000fc80000011614 */
[----:B------:R-:W-:-:S04]  /*4f4e0*/  LOP3.LUT R17, R17, R19, R18, 0x96, !PT ;  /* 0x0000001311117212 */ /* 0x000fc800078e9612 */
[----:B------:R-:W-:Y:S01]  /*4f4f0*/  LOP3.LUT R16, R17, R16, RZ, 0x3c, !PT ;  /* 0x0000001011107212 */ /* 0x000fe200078e3cff */
        /* <DEDUP_REMOVED lines=21> */
.L_x_869:
        /* <DEDUP_REMOVED lines=40> */
.L_x_870:
        /* <DEDUP_REMOVED lines=26> */
.L_x_871:
        /* <DEDUP_REMOVED lines=24> */
.L_x_872:
[----:B------:R-:W-:-:S04]  /*4fbf0*/  ISETP.NE.U32.AND P0, PT, R18, R73, PT ;  /* 0x000000491200720c */ /* 0x000fc80003f05070 */
[----:B------:R-:W-:-:S13]  /*4fc00*/  ISETP.NE.AND.EX P0, PT, R19, R74, PT, P0 ;  /* 0x0000004a1300720c */ /* 0x000fda0003f05300 */
[----:B------:R-:W-:Y:S05]  /*4fc10*/  @!P0 BRA `(.L_x_849) ;  /* 0x0000002c00c48947 */ /* 0x000fea0003800000 */
        /* <DEDUP_REMOVED lines=23> */
.L_x_873:
        /* <DEDUP_REMOVED lines=43> */
.L_x_874:
        /* <DEDUP_REMOVED lines=46> */
.L_x_875:
        /* <DEDUP_REMOVED lines=9> */
[----:B------:R-:W-:-:S05]  /*503b0*/  IMAD R5, R5, -0x3114bd7, R18 ;  /* 0xfceeb42905057824 */ /* 0x000fca00078e0212 */
[----:B------:R-:W-:-:S04]  /*503c0*/  IADD3 R20, PT, PT, R17, R5, RZ ;  /* 0x0000000511147210 */ /* 0x000fc80007ffe0ff */
        /* <DEDUP_REMOVED lines=30> */
.L_x_876:
        /* <DEDUP_REMOVED lines=44> */
.L_x_877:
        /* <DEDUP_REMOVED lines=24> */
.L_x_878:
        /* <DEDUP_REMOVED lines=20> */
.L_x_879:
        /* <DEDUP_REMOVED lines=22> */
.L_x_880:
[----:B------:R-:W-:-:S04]  /*50c90*/  ISETP.NE.U32.AND P0, PT, R12, R73, PT ;  /* 0x000000490c00720c */ /* 0x000fc80003f05070 */
[----:B------:R-:W-:-:S13]  /*50ca0*/  ISETP.NE.AND.EX P0, PT, R13, R74, PT, P0 ;  /* 0x0000004a0d00720c */ /* 0x000fda0003f05300 */
[----:B------:R-:W-:Y:S05]  /*50cb0*/  @!P0 BRA `(.L_x_849) ;  /* 0x0000001c009c8947 */ /* 0x000fea0003800000 */
[----:B------:R-:W2:Y:S01]  /*50cc0*/  LDC.64 R10, c[0x3][0x10] ;  /* 0x00c00400ff0a7b82 */ /* 0x000ea20000000a00 */
[----:B------:R-:W-:-:S04]  /*50cd0*/  SHF.R.U64 R5, R14, 0x1c, R21 ;  /* 0x0000001c0e057819 */ /* 0x000fc80000001215 */
[----:B------:R-:W-:-:S03]  /*50ce0*/  LOP3.LUT R5, R5, 0xff, R14, 0x48, !PT ;  /* 0x000000ff05057812 */ /* 0x000fc600078e480e */
[----:B------:R-:W3:Y:S02]  /*50cf0*/  LDC.64 R12, c[0x0][0x388] ;  /* 0x0000e200ff0c7b82 */ /* 0x000ee40000000a00 */
[----:B------:R-:W-:-:S04]  /*50d00*/  VIADD R5, R5, 0xa ;  /* 0x0000000a05057836 */ /* 0x000fc80000000000 */
[----:B------:R-:W-:-:S05]  /*50d10*/  IMAD.IADD R15, R5, 0x1, R20 ;  /* 0x00000001050f7824 */ /* 0x000fca00078e0214 */
[----:B--2---:R-:W-:-:S04]  /*50d20*/  ISETP.GE.U32.AND P0, PT, R15, R10, PT ;  /* 0x0000000a0f00720c */ /* 0x004fc80003f06070 */
[----:B------:R-:W-:-:S04]  /*50d30*/  ISETP.GE.U32.AND.EX P0, PT, RZ, R11, PT, P0 ;  /* 0x0000000bff00720c */ /* 0x000fc80003f06100 */
[----:B------:R-:W-:-:S05]  /*50d40*/  SEL R20, R10, RZ, P0 ;  /* 0x000000ff0a147207 */ /* 0x000fca0000000000 */
[----:B------:R-:W-:-:S04]  /*50d50*/  IMAD.IADD R20, R15, 0x1, -R20 ;  /* 0x000000010f147824 */ /* 0x000fc800078e0a14 */
[----:B---3--:R-:W-:-:S05]  /*50d60*/  IMAD.WIDE.U32 R14, R20, 0x8, R12 ;  /* 0x00000008140e7825 */ /* 0x008fca00078e000c */
        /* <DEDUP_REMOVED lines=14> */
.L_x_881:
        /* <DEDUP_REMOVED lines=23> */
.L_x_884:
        /* <DEDUP_REMOVED lines=23> */
.L_x_885:
        /* <DEDUP_REMOVED lines=23> */
.L_x_886:
[----:B------:R-:W-:-:S04]  /*512a0*/  ISETP.NE.U32.AND P0, PT, R16, R73, PT ;  /* 0x000000491000720c */ /* 0x000fc80003f05070 */
[----:B------:R-:W-:-:S13]  /*512b0*/  ISETP.NE.AND.EX P0, PT, R17, R74, PT, P0 ;  /* 0x0000004a1100720c */ /* 0x000fda0003f05300 */
[----:B------:R-:W-:Y:S05]  /*512c0*/  @!P0 BRA `(.L_x_883) ;  /* 0x0000001400c48947 */ /* 0x000fea0003800000 */
[----:B------:R-:W-:-:S05]  /*512d0*/  IMAD.IADD R15, R20, 0x1, R5 ;  /* 0x00000001140f7824 */ /* 0x000fca00078e0205 */
[----:B------:R-:W-:-:S04]  /*512e0*/  ISETP.GE.U32.AND P0, PT, R15, R10, PT ;  /* 0x0000000a0f00720c */ /* 0x000fc80003f06070 */
[----:B------:R-:W-:-:S04]  /*512f0*/  ISETP.GE.U32.AND.EX P0, PT, RZ, R11, PT, P0 ;  /* 0x0000000bff00720c */ /* 0x000fc80003f06100 */
[----:B------:R-:W-:-:S04]  /*51300*/  SEL R20, R10, RZ, P0 ;  /* 0x000000ff0a147207 */ /* 0x000fc80000000000 */
[----:B------:R-:W-:-:S05]  /*51310*/  IADD3 R20, PT, PT, R15, -R20, RZ ;  /* 0x800000140f147210 */ /* 0x000fca0007ffe0ff */
        /* <DEDUP_REMOVED lines=15> */
.L_x_887:
        /* <DEDUP_REMOVED lines=23> */
.L_x_888:
        /* <DEDUP_REMOVED lines=23> */
.L_x_889:
        /* <DEDUP_REMOVED lines=23> */
.L_x_890:
        /* <DEDUP_REMOVED lines=23> */
.L_x_891:
        /* <DEDUP_REMOVED lines=21> */
[----:B------:R-:W-:Y:S01]  /*51b20*/  IMAD.MOV.U32 R16, RZ, RZ, R14 ;  /* 0x000000ffff107224 */ /* 0x000fe200078e000e */
[----:B------:R-:W-:-:S07]  /*51b30*/  MOV R17, R15 ;  /* 0x0000000f00117202 */ /* 0x000fce0000000f00 */
.L_x_892:
        /* <DEDUP_REMOVED lines=23> */
.L_x_893:
        /* <DEDUP_REMOVED lines=23> */
.L_x_894:
        /* <DEDUP_REMOVED lines=21> */
[----:B------:R-:W-:Y:S01]  /*51f70*/  MOV R16, R14 ;  /* 0x0000000e00107202 */ /* 0x000fe20000000f00 */
[----:B------:R-:W-:-:S07]  /*51f80*/  IMAD.MOV.U32 R17, RZ, RZ, R15 ;  /* 0x000000ffff117224 */ /* 0x000fce00078e000f */
.L_x_895:
        /* <DEDUP_REMOVED lines=23> */
.L_x_896:
        /* <DEDUP_REMOVED lines=23> */
.L_x_897:
        /* <DEDUP_REMOVED lines=23> */
.L_x_898:
        /* <DEDUP_REMOVED lines=23> */
.L_x_899:
        /* <DEDUP_REMOVED lines=23> */
.L_x_900:
        /* <DEDUP_REMOVED lines=23> */
.L_x_901:
        /* <DEDUP_REMOVED lines=23> */
.L_x_902:
[----:B------:R-:W-:-:S04]  /*529a0*/  ISETP.NE.U32.AND P0, PT, R12, R73, PT ;  /* 0x000000490c00720c */ /* 0x000fc80003f05070 */
[----:B------:R-:W-:-:S13]  /*529b0*/  ISETP.NE.AND.EX P0, PT, R13, R74, PT, P0 ;  /* 0x0000004a0d00720c */ /* 0x000fda0003f05300 */
[----:B------:R-:W-:Y:S05]  /*529c0*/  @P0 BREAK B1 ;  /* 0x0000000000010942 */ /* 0x000fea0003800000 */
[----:B------:R-:W-:Y:S05]  /*529d0*/  @P0 BRA `(.L_x_841) ;  /* 0x0000000000280947 */ /* 0x000fea0003800000 */
.L_x_883:
[----:B------:R-:W2:Y:S01]  /*529e0*/  LDC.64 R10, c[0x0][0x390] ;  /* 0x0000e400ff0a7b82 */ /* 0x000ea20000000a00 */
[----:B------:R-:W-:-:S05]  /*529f0*/  IMAD.MOV.U32 R5, RZ, RZ, 0x1 ;  /* 0x00000001ff057424 */ /* 0x000fca00078e00ff */
[----:B--2---:R2:W-:Y:S01]  /*52a00*/  STG.E.U8 desc[UR8][R10.64], R5 ;  /* 0x000000050a007986 */ /* 0x0045e2000c101108 */
[----:B------:R-:W-:Y:S05]  /*52a10*/  BRA `(.L_x_840) ;  /* 0x00000000000c7947 */ /* 0x000fea0003800000 */
.L_x_882:
[----:B------:R-:W2:Y:S01]  /*52a20*/  LDC.64 R10, c[0x0][0x390] ;  /* 0x0000e400ff0a7b82 */ /* 0x000ea20000000a00 */
[----:B------:R-:W-:-:S05]  /*52a30*/  IMAD.MOV.U32 R5, RZ, RZ, 0x1 ;  /* 0x00000001ff057424 */ /* 0x000fca00078e00ff */
[----:B--2---:R4:W-:Y:S02]  /*52a40*/  STG.E.U8 desc[UR8][R10.64], R5 ;  /* 0x000000050a007986 */ /* 0x0049e4000c101108 */
.L_x_840:
[----:B------:R-:W-:-:S13]  /*52a50*/  ISETP.NE.AND P0, PT, R20, -0x1, PT ;  /* 0xffffffff1400780c */ /* 0x000fda0003f05270 */
[----:B------:R-:W-:Y:S05]  /*52a60*/  @!P0 BREAK B1 ;  /* 0x0000000000018942 */ /* 0x000fea0003800000 */
[----:B------:R-:W-:Y:S05]  /*52a70*/  @P0 BRA `(.L_x_903) ;  /* 0x0000000000480947 */ /* 0x000fea0003800000 */
.L_x_841:
[----:B------:R-:W1:Y:S01]  /*52a80*/  S2UR UR6, SR_CgaCtaId ;  /* 0x00000000000679c3 */ /* 0x000e620000008800 */
[----:B------:R-:W-:Y:S01]  /*52a90*/  ISETP.NE.AND.EX P0, PT, R9, RZ, PT, !PT ;  /* 0x000000ff0900720c */ /* 0x000fe20003f053f0 */
[----:B------:R-:W-:-:S12]  /*52aa0*/  UMOV UR5, 0x400 ;  /* 0x0000040000057882 */ /* 0x000fd80000000000 */
[----:B0-234-:R-:W-:Y:S01]  /*52ab0*/  @P0 IMAD.MOV.U32 R5, RZ, RZ, 0x2 ;  /* 0x00000002ff050424 */ /* 0x01dfe200078e00ff */
[----:B------:R-:W-:Y:S01]  /*52ac0*/  @P0 PRMT R14, R98, 0x7610, R14 ;  /* 0x00007610620e0816 */ /* 0x000fe2000000000e */
[----:B-1----:R-:W-:-:S03]  /*52ad0*/  @!P0 IMAD.MOV.U32 R6, RZ, RZ, 0x3 ;  /* 0x00000003ff068424 */ /* 0x002fc600078e00ff */
[----:B------:R-:W-:Y:S01]  /*52ae0*/  @!P0 PRMT R14, R98, 0x7610, R14 ;  /* 0x00007610620e8816 */ /* 0x000fe2000000000e */
[----:B------:R-:W-:-:S09]  /*52af0*/  ULEA UR5, UR6, UR5, 0x18 ;  /* 0x0000000506057291 */ /* 0x000fd2000f8ec0ff */
[----:B------:R2:W-:Y:S04]  /*52b00*/  @P0 STS [UR5+0x4], R5 ;  /* 0x00000405ff000988 */ /* 0x0005e80008000805 */
[----:B------:R2:W-:Y:S01]  /*52b10*/  @!P0 STS [UR5+0x4], R6 ;  /* 0x00000406ff008988 */ /* 0x0005e20008000805 */
[----:B------:R-:W-:Y:S05]  /*52b20*/  BRA `(.L_x_70) ;  /* 0x0000002400f07947 */ /* 0x000fea0003800000 */
.L_x_849:
[----:B------:R-:W2:Y:S01]  /*52b30*/  LDC.64 R10, c[0x0][0x390] ;  /* 0x0000e400ff0a7b82 */ /* 0x000ea20000000a00 */
[----:B------:R-:W-:-:S05]  /*52b40*/  IMAD.MOV.U32 R5, RZ, RZ, 0x1 ;  /* 0x00000001ff057424 */ /* 0x000fca00078e00ff */
[----:B--2---:R2:W-:Y:S01]  /*52b50*/  STG.E.U8 desc[UR8][R10.64], R5 ;  /* 0x000000050a007986 */ /* 0x0045e2000c101108 */
[----:B------:R-:W-:Y:S05]  /*52b60*/  BRA `(.L_x_903) ;  /* 0x00000000000c7947 */ /* 0x000fea0003800000 */
.L_x_848:
[----:B------:R-:W2:Y:S01]  /*52b70*/  LDC.64 R10, c[0x0][0x390] ;  /* 0x0000e400ff0a7b82 */ /* 0x000ea20000000a00 */
[----:B------:R-:W-:-:S05]  /*52b80*/  IMAD.MOV.U32 R5, RZ, RZ, 0x1 ;  /* 0x00000001ff057424 */ /* 0x000fca00078e00ff */
[----:B--2---:R2:W-:Y:S02]  /*52b90*/  STG.E.U8 desc[UR8][R10.64], R5 ;  /* 0x000000050a007986 */ /* 0x0045e4000c101108 */
.L_x_903:
[----:B------:R-:W-:Y:S02]  /*52ba0*/  ISETP.NE.AND.EX P0, PT, R9, RZ, PT, !PT ;  /* 0x000000ff0900720c */ /* 0x000fe40003f053f0 */
[----:B------:R-:W-:-:S11]  /*52bb0*/  PRMT R14, R98, 0x7610, R14 ;  /* 0x00007610620e7816 */ /* 0x000fd6000000000e */
[----:B------:R-:W-:Y:S05]  /*52bc0*/  @P0 BREAK B1 ;  /* 0x0000000000010942 */ /* 0x000fea0003800000 */
[----:B------:R-:W-:Y:S05]  /*52bd0*/  @P0 BRA `(.L_x_70) ;  /* 0x0000002400c40947 */ /* 0x000fea0003800000 */
[----:B------:R-:W-:Y:S05]  /*52be0*/  BSYNC B1 ;  /* 0x0000000000017941 */ /* 0x000fea0003800000 */
.L_x_75:
[----:B0-2-4-:R-:W0:Y:S01]  /*52bf0*/  S2R R10, SR_CgaCtaId ;  /* 0x00000000000a7919 */ /* 0x015e220000008800 */
[----:B---3--:R-:W-:Y:S01]  /*52c00*/  MOV R5, 0x400 ;  /* 0x0000040000057802 */ /* 0x008fe20000000f00 */
[----:B------:R-:W2:Y:S02]  /*52c10*/  LDCU UR5, c[0x3][URZ] ;  /* 0x00c00000ff0577ac */ /* 0x000ea40008000800 */
[----:B--2---:R-:W-:Y:S01]  /*52c20*/  UIADD3 UR5, UPT, UPT, UR5, -0x1, URZ ;  /* 0xffffffff05057890 */ /* 0x004fe2000fffe0ff */
[----:B0-----:R-:W-:-:S05]  /*52c30*/  LEA R5, R10, R5, 0x18 ;  /* 0x000000050a057211 */ /* 0x001fca00078ec0ff */
[----:B------:R-:W0:Y:S02]  /*52c40*/  LDS R9, [R5] ;  /* 0x0000000005097984 */ /* 0x000e240000000800 */
[----:B0-----:R-:W-:-:S13]  /*52c50*/  ISETP.GE.U32.AND P0, PT, R9, UR5, PT ;  /* 0x0000000509007c0c */ /* 0x001fda000bf06070 */
[----:B------:R-:W-:Y:S05]  /*52c60*/  @P0 BRA `(.L_x_904) ;  /* 0x0000002400940947 */ /* 0x000fea0003800000 */
[----:B------:R-:W0:Y:S01]  /*52c70*/  LDS R9, [R6+0x388] ;  /* 0x0003880006097984 */ /* 0x000e220000000800 */
[----:B------:R-:W-:Y:S01]  /*52c80*/  BSSY B1, `(.L_x_905) ;  /* 0x00000af000017945 */ /* 0x000fe20003800000 */
[----:B0-----:R-:W-:-:S04]  /*52c90*/  SHF.R.U32.HI R9, RZ, 0xf, R9 ;  /* 0x0000000fff097819 */ /* 0x001fc80000011609 */
[----:B------:R-:W-:-:S04]  /*52ca0*/  SGXT.U32 R9, R9, 0xf ;  /* 0x0000000f0909781a */ /* 0x000fc80000000000 */
[----:B------:R-:W-:-:S04]  /*52cb0*/  PRMT R9, R9, 0x9910, RZ ;  /* 0x0000991009097816 */ /* 0x000fc800000000ff */
[----:B------:R-:W-:-:S13]  /*52cc0*/  ISETP.NE.AND P0, PT, R9, 0x7fff, PT ;  /* 0x00007fff0900780c */ /* 0x000fda0003f05270 */
[----:B------:R-:W-:Y:S05]  /*52cd0*/  @P0 BRA `(.L_x_906) ;  /* 0x0000000800a40947 */ /* 0x000fea0003800000 */
[----:B------:R-:W-:Y:S01]  /*52ce0*/  SHF.R.U64 R9, R8, 0x1f, R7 ;  /* 0x0000001f08097819 */ /* 0x000fe20000001207 */
[----:B------:R-:W-:Y:S01]  /*52cf0*/  IMAD.MOV.U32 R12, RZ, RZ, 0x3fffffff ;  /* 0x3fffffffff0c7424 */ /* 0x000fe200078e00ff */
[----:B------:R-:W-:Y:S02]  /*52d00*/  BSSY B2, `(.L_x_907) ;  /* 0x00000a2000027945 */ /* 0x000fe40003800000 */
[----:B------:R-:W-:-:S04]  /*52d10*/  LOP3.LUT R9, R9, 0x7fffffff, RZ, 0xc0, !PT ;  /* 0x7fffffff09097812 */ /* 0x000fc800078ec0ff */
[----:B------:R-:W-:-:S04]  /*52d20*/  LOP3.LUT R9, R9, 0xc0000000, RZ, 0xfc, !PT ;  /* 0xc000000009097812 */ /* 0x000fc800078efcff */
[C---:B------:R-:W-:Y:S01]  /*52d30*/  SHF.R.U64 R12, R9.reuse, 0xe, R12 ;  /* 0x0000000e090c7819 */ /* 0x040fe2000000120c */
[----:B-1----:R-:W-:-:S03]  /*52d40*/  IMAD.SHL.U32 R7, R9, 0x40, RZ ;  /* 0x0000004009077824 */ /* 0x002fc600078e00ff */
[----:B------:R-:W-:Y:S02]  /*52d50*/  LOP3.LUT R12, R12, 0xd192ed03, R9, 0x96, !PT ;  /* 0xd192ed030c0c7812 */ /* 0x000fe400078e9609 */
[----:B------:R-:W-:-:S03]  /*52d60*/  LOP3.LUT R7, R7, 0xee4a4a32, RZ, 0x3c, !PT ;  /* 0xee4a4a3207077812 */ /* 0x000fc600078e3cff */
[----:B------:R-:W-:-:S04]  /*52d70*/  IMAD.WIDE.U32 R10, R12, 0x108ef2d9, RZ ;  /* 0x108ef2d90c0a7825 */ /* 0x000fc800078e00ff */
[C---:B------:R-:W-:Y:S02]  /*52d80*/  IMAD R13, R7.reuse, 0x108ef2d9, RZ ;  /* 0x108ef2d9070d7824 */ /* 0x040fe400078e02ff */
[----:B------:R-:W-:Y:S02]  /*52d90*/  IMAD R15, R7, -0x10d27000, RZ ;  /* 0xef2d9000070f7824 */ /* 0x000fe400078e02ff */
[C---:B------:R-:W-:Y:S02]  /*52da0*/  IMAD R7, R12.reuse, -0x510e8afe, R13 ;  /* 0xaef175020c077824 */ /* 0x040fe400078e020d */
[C---:B------:R-:W-:Y:S02]  /*52db0*/  IMAD R15, R12.reuse, 0x17502108, R15 ;  /* 0x175021080c0f7824 */ /* 0x040fe400078e020f */
[----:B------:R-:W-:-:S04]  /*52dc0*/  IMAD.WIDE.U32 R12, R12, -0x10d27000, RZ ;  /* 0xef2d90000c0c7825 */ /* 0x000fc800078e00ff */
        /* <DEDUP_REMOVED lines=24> */
[----:B------:R-:W-:-:S05]  /*52f50*/  IMAD R7, R7, -0x24b0f52e, R8 ;  /* 0xdb4f0ad207077824 */ /* 0x000fca00078e0208 */
[----:B------:R-:W-:-:S04]  /*52f60*/  IADD3 R7, PT, PT, R11, R7, RZ ;  /* 0x000000070b077210 */ /* 0x000fc80007ffe0ff */
[----:B------:R-:W-:-:S04]  /*52f70*/  SHF.R.U64 R7, R10, 0x1c, R7 ;  /* 0x0000001c0a077819 */ /* 0x000fc80000001207 */
[----:B------:R-:W-:-:S04]  /*52f80*/  LOP3.LUT R10, R7, R10, RZ, 0x3c, !PT ;  /* 0x0000000a070a7212 */ /* 0x000fc800078e3cff */
[----:B------:R-:W-:-:S05]  /*52f90*/  LOP3.LUT R7, R10, 0xffff, RZ, 0xc0, !PT ;  /* 0x0000ffff0a077812 */ /* 0x000fca00078ec0ff */
[----:B------:R-:W-:-:S05]  /*52fa0*/  IMAD R7, R7, 0x4c7, RZ ;  /* 0x000004c707077824 */ /* 0x000fca00078e02ff */
[----:B------:R-:W-:-:S05]  /*52fb0*/  SHF.R.U32.HI R7, RZ, 0x10, R7 ;  /* 0x00000010ff077819 */ /* 0x000fca0000011607 */
[----:B------:R-:W-:-:S05]  /*52fc0*/  IMAD.MOV R8, RZ, RZ, -R7 ;  /* 0x000000ffff087224 */ /* 0x000fca00078e0a07 */
[----:B------:R-:W-:-:S05]  /*52fd0*/  PRMT R8, R8, 0x7710, RZ ;  /* 0x0000771008087816 */ /* 0x000fca00000000ff */
[----:B------:R-:W-:-:S05]  /*52fe0*/  IMAD.IADD R8, R8, 0x1, R10 ;  /* 0x0000000108087824 */ /* 0x000fca00078e020a */
[----:B------:R-:W-:-:S04]  /*52ff0*/  LOP3.LUT R8, R8, 0xffff, RZ, 0xc0, !PT ;  /* 0x0000ffff08087812 */ /* 0x000fc800078ec0ff */
[----:B------:R-:W-:-:S04]  /*53000*/  LEA.HI R7, R8, R7, RZ, 0x1f ;  /* 0x0000000708077211 */ /* 0x000fc800078ff8ff */
[----:B------:R-:W-:-:S04]  /*53010*/  LOP3.LUT R7, R7, 0xffff, RZ, 0xc0, !PT ;  /* 0x0000ffff07077812 */ /* 0x000fc800078ec0ff */
[----:B------:R-:W-:-:S04]  /*53020*/  SHF.R.U32.HI R7, RZ, 0xb, R7 ;  /* 0x0000000bff077819 */ /* 0x000fc80000011607 */
[----:B------:R-:W-:-:S05]  /*53030*/  PRMT R7, R7, 0x9910, RZ ;  /* 0x0000991007077816 */ /* 0x000fca00000000ff */
[----:B------:R-:W-:-:S04]  /*53040*/  IMAD R7, R7, 0xfb5, RZ ;  /* 0x00000fb507077824 */ /* 0x000fc800078e02ff */
[----:B------:R-:W-:-:S05]  /*53050*/  IMAD.MOV R7, RZ, RZ, -R7 ;  /* 0x000000ffff077224 */ /* 0x000fca00078e0a07 */
[----:B------:R-:W-:-:S05]  /*53060*/  PRMT R7, R7, 0x7710, RZ ;  /* 0x0000771007077816 */ /* 0x000fca00000000ff */
[--C-:B------:R-:W-:Y:S01]  /*53070*/  IMAD.IADD R7, R7, 0x1, R10.reuse ;  /* 0x0000000107077824 */ /* 0x100fe200078e020a */
[----:B------:R-:W-:-:S07]  /*53080*/  PRMT R10, RZ, 0x7610, R10 ;  /* 0x00007610ff0a7816 */ /* 0x000fce000000000a */
.L_x_917:
[----:B------:R-:W-:Y:S01]  /*53090*/  LOP3.LUT R12, R7, 0xffff, RZ, 0xc0, !PT ;  /* 0x0000ffff070c7812 */ /* 0x000fe200078ec0ff */
[----:B------:R-:W-:Y:S01]  /*530a0*/  IMAD.MOV.U32 R14, RZ, RZ, 0x3fffffff ;  /* 0x3fffffffff0e7424 */ /* 0x000fe200078e00ff */
[----:B------:R-:W-:Y:S05]  /*530b0*/  YIELD ;  /* 0x0000000000007946 */ /* 0x000fea0003800000 */
[----:B------:R-:W-:Y:S01]  /*530c0*/  IMAD.MOV.U32 R15, RZ, RZ, 0x3fffffff ;  /* 0x3fffffffff0f7424 */ /* 0x000fe200078e00ff */
[----:B------:R-:W-:Y:S01]  /*530d0*/  BSSY.RELIABLE B3, `(.L_x_908) ;  /* 0x0000011000037945 */ /* 0x000fe20003800100 */
[----:B------:R-:W-:-:S05]  /*530e0*/  IMAD R11, R12, 0xc, R5 ;  /* 0x0000000c0c0b7824 */ /* 0x000fca00078e0205 */
[----:B------:R-:W0:Y:S02]  /*530f0*/  ATOMS.CAS R8, [R11+0x380], R14, R15 ;  /* 0x0003800e0b08738d */ /* 0x000e24000000000f */
[C---:B0-----:R-:W-:Y:S02]  /*53100*/  ISETP.NE.AND P0, PT, R8.reuse, 0x3fffffff, PT ;  /* 0x3fffffff0800780c */ /* 0x041fe40003f05270 */
[----:B------:R-:W-:-:S13]  /*53110*/  ISETP.NE.AND P2, PT, R8, 0x3fffffff, PT ;  /* 0x3fffffff0800780c */ /* 0x000fda0003f45270 */
[----:B------:R-:W-:Y:S05]  /*53120*/  @P0 BRA P2, `(.L_x_909) ;  /* 0x00000000002c0947 */ /* 0x000fea0001000000 */
[----:B------:R-:W-:-:S06]  /*53130*/  IMAD.MOV.U32 R8, RZ, RZ, 0x3fffffff ;  /* 0x3fffffffff087424 */ /* 0x000fcc00078e00ff */
[----:B------:R-:W0:Y:S02]  /*53140*/  ATOMS.CAS R8, [R11+0x384], R8, R9 ;  /* 0x000384080b08738d */ /* 0x000e240000000009 */
[C---:B0-----:R-:W-:Y:S02]  /*53150*/  ISETP.NE.AND P0, PT, R8.reuse, R9, PT ;  /* 0x000000090800720c */ /* 0x041fe40003f05270 */
[----:B------:R-:W-:-:S13]  /*53160*/  ISETP.NE.AND P2, PT, R8, 0x3fffffff, PT ;  /* 0x3fffffff0800780c */ /* 0x000fda0003f45270 */
[----:B------:R-:W-:Y:S05]  /*53170*/  @P0 BRA P2, `(.L_x_909) ;  /* 0x0000000000180947 */ /* 0x000fea0001000000 */
[----:B------:R-:W-:-:S06]  /*53180*/  IMAD.MOV.U32 R8, RZ, RZ, 0x3fffffff ;  /* 0x3fffffffff087424 */ /* 0x000fcc00078e00ff */
[----:B------:R-:W0:Y:S02]  /*53190*/  ATOMS.CAS R8, [R11+0x388], R8, R9 ;  /* 0x000388080b08738d */ /* 0x000e240000000009 */
[----:B0-----:R-:W-:-:S04]  /*531a0*/  ISETP.NE.AND P0, PT, R8, R9, PT ;  /* 0x000000090800720c */ /* 0x001fc80003f05270 */
[----:B------:R-:W-:-:S13]  /*531b0*/  ISETP.EQ.OR P0, PT, R8, 0x3fffffff, !P0 ;  /* 0x3fffffff0800780c */ /* 0x000fda0004702670 */
[----:B------:R-:W-:Y:S05]  /*531c0*/  @P0 BREAK.RELIABLE B3 ;  /* 0x0000000000030942 */ /* 0x000fea0003800100 */
[----:B------:R-:W-:Y:S05]  /*531d0*/  @P0 BRA `(.L_x_910) ;  /* 0x0000000400500947 */ /* 0x000fea0003800000 */
.L_x_909:
[----:B------:R-:W-:Y:S05]  /*531e0*/  BSYNC.RELIABLE B3 ;  /* 0x0000000000037941 */ /* 0x000fea0003800100 */
.L_x_908:
[----:B------:R-:W-:Y:S01]  /*531f0*/  VIADD R7, R7, 0x1 ;  /* 0x0000000107077836 */ /* 0x000fe20000000000 */
[----:B------:R-:W-:Y:S01]  /*53200*/  BSSY.RELIABLE B3, `(.L_x_911) ;  /* 0x0000017000037945 */ /* 0x000fe20003800100 */
[----:B------:R-:W-:-:S03]  /*53210*/  IMAD.MOV.U32 R17, RZ, RZ, 0x3 ;  /* 0x00000003ff117424 */ /* 0x000fc600078e00ff */
[----:B------:R-:W-:-:S05]  /*53220*/  LOP3.LUT R8, R7, 0xffff, RZ, 0xc0, !PT ;  /* 0x0000ffff07087812 */ /* 0x000fca00078ec0ff */
[----:B------:R-:W-:-:S05]  /*53230*/  IMAD R8, R8, R17, 0x2 ;  /* 0x0000000208087424 */ /* 0x000fca00078e0211 */
[----:B------:R-:W-:-:S04]  /*53240*/  ISETP.GE.U32.AND P0, PT, R8, UR4, PT ;  /* 0x0000000408007c0c */ /* 0x000fc8000bf06070 */
[----:B------:R-:W-:-:S04]  /*53250*/  SEL R7, R7, RZ, !P0 ;  /* 0x000000ff07077207 */ /* 0x000fc80004000000 */
[----:B------:R-:W-:-:S05]  /*53260*/  LOP3.LUT R12, R7, 0xffff, RZ, 0xc0, !PT ;  /* 0x0000ffff070c7812 */ /* 0x000fca00078ec0ff */
        /* <DEDUP_REMOVED lines=16> */
.L_x_912:
[----:B------:R-:W-:Y:S05]  /*53370*/  BSYNC.RELIABLE B3 ;  /* 0x0000000000037941 */ /* 0x000fea0003800100 */
.L_x_911:
[----:B------:R-:W-:Y:S01]  /*53380*/  VIADD R7, R7, 0x1 ;  /* 0x0000000107077836 */ /* 0x000fe20000000000 */
[----:B------:R-:W-:Y:S04]  /*53390*/  BSSY.RELIABLE B3, `(.L_x_913) ;  /* 0x0000016000037945 */ /* 0x000fe80003800100 */
        /* <DEDUP_REMOVED lines=21> */
.L_x_914:
[----:B------:R-:W-:Y:S05]  /*534f0*/  BSYNC.RELIABLE B3 ;  /* 0x0000000000037941 */ /* 0x000fea0003800100 */
.L_x_913:
        /* <DEDUP_REMOVED lines=23> */
.L_x_916:
[----:B------:R-:W-:Y:S05]  /*53670*/  BSYNC.RELIABLE B3 ;  /* 0x0000000000037941 */ /* 0x000fea0003800100 */
.L_x_915:
[----:B------:R-:W-:Y:S01]  /*53680*/  VIADD R7, R11, 0x1 ;  /* 0x000000010b077836 */ /* 0x000fe20000000000 */
[C---:B------:R-:W-:Y:S01]  /*53690*/  LOP3.LUT R11, R10.reuse, 0xff, RZ, 0xc0, !PT ;  /* 0x000000ff0a0b7812 */ /* 0x040fe200078ec0ff */
[----:B------:R-:W-:-:S03]  /*536a0*/  VIADD R10, R10, 0x4 ;  /* 0x000000040a0a7836 */ /* 0x000fc60000000000 */
[----:B------:R-:W-:Y:S02]  /*536b0*/  ISETP.GE.U32.AND P2, PT, R11, 0x24, PT ;  /* 0x000000240b00780c */ /* 0x000fe40003f46070 */
[----:B------:R-:W-:-:S05]  /*536c0*/  LOP3.LUT R8, R7, 0xffff, RZ, 0xc0, !PT ;  /* 0x0000ffff07087812 */ /* 0x000fca00078ec0ff */
[----:B------:R-:W-:-:S05]  /*536d0*/  IMAD R8, R8, R17, 0x2 ;  /* 0x0000000208087424 */ /* 0x000fca00078e0211 */
[----:B------:R-:W-:-:S04]  /*536e0*/  ISETP.GE.U32.AND P0, PT, R8, UR4, PT ;  /* 0x0000000408007c0c */ /* 0x000fc8000bf06070 */
[----:B------:R-:W-:Y:S01]  /*536f0*/  SEL R7, R7, RZ, !P0 ;  /* 0x000000ff07077207 */ /* 0x000fe20004000000 */
[----:B------:R-:W-:Y:S08]  /*53700*/  @!P2 BRA `(.L_x_917) ;  /* 0xfffffff80060a947 */ /* 0x000ff0000383ffff */
[----:B------:R-:W-:-:S07]  /*53710*/  IMAD.MOV.U32 R12, RZ, RZ, 0xffff ;  /* 0x0000ffffff0c7424 */ /* 0x000fce00078e00ff */
.L_x_910:
[----:B------:R-:W-:Y:S05]  /*53720*/  BSYNC B2 ;  /* 0x0000000000027941 */ /* 0x000fea0003800000 */
.L_x_907:
[----:B------:R-:W0:Y:S01]  /*53730*/  LDS R5, [R6+0x388] ;  /* 0x0003880006057984 */ /* 0x000e220000000800 */
[----:B------:R-:W-:-:S05]  /*53740*/  IMAD.SHL.U32 R12, R12, 0x8000, RZ ;  /* 0x000080000c0c7824 */ /* 0x000fca00078e00ff */
[----:B0-----:R-:W-:-:S05]  /*53750*/  LOP3.LUT R5, R12, 0x3fff8000, R5, 0xe2, !PT ;  /* 0x3fff80000c057812 */ /* 0x001fca00078ee205 */
[----:B------:R0:W-:Y:S02]  /*53760*/  STS [R6+0x388], R5 ;  /* 0x0003880506007388 */ /* 0x0001e40000000800 */
.L_x_906:
[----:B------:R-:W-:Y:S05]  /*53770*/  BSYNC B1 ;  /* 0x0000000000017941 */ /* 0x000fea0003800000 */
.L_x_905:
[----:B0-----:R-:W0:Y:S01]  /*53780*/  LDS R5, [R6+0x388] ;  /* 0x0003880006057984 */ /* 0x001e220000000800 */
[----:B-1----:R-:W-:Y:S01]  /*53790*/  MOV R7, 0x400 ;  /* 0x0000040000077802 */ /* 0x002fe20000000f00 */
[----:B------:R-:W-:Y:S01]  /*537a0*/  BSSY B1, `(.L_x_918) ;  /* 0x00001ac000017945 */ /* 0x000fe20003800000 */
[----:B------:R-:W1:Y:S01]  /*537b0*/  S2R R8, SR_CgaCtaId ;  /* 0x0000000000087919 */ /* 0x000e620000008800 */
[----:B0-----:R-:W-:Y:S02]  /*537c0*/  SHF.R.U32.HI R9, RZ, 0xf, R5 ;  /* 0x0000000fff097819 */ /* 0x001fe40000011605 */
[----:B-1----:R-:W-:Y:S02]  /*537d0*/  LEA R5, R8, R7, 0x18 ;  /* 0x0000000708057211 */ /* 0x002fe400078ec0ff */
[----:B------:R-:W-:-:S05]  /*537e0*/  SGXT.U32 R8, R9, 0xf ;  /* 0x0000000f0908781a */ /* 0x000fca0000000000 */
[----:B------:R-:W-:-:S06]  /*537f0*/  IMAD R8, R8, 0xc, R5 ;  /* 0x0000000c08087824 */ /* 0x000fcc00078e0205 */
[----:B------:R-:W0:Y:S02]  /*53800*/  LDS R8, [R8+0x388] ;  /* 0x0003880008087984 */ /* 0x000e240000000800 */
[----:B0-----:R-:W-:-:S04]  /*53810*/  LOP3.LUT R7, R8, 0xc0000000, RZ, 0xc0, !PT ;  /* 0xc000000008077812 */ /* 0x001fc800078ec0ff */
[----:B------:R-:W-:-:S04]  /*53820*/  ISETP.NE.AND P0, PT, R7, 0x40000000, PT ;  /* 0x400000000700780c */ /* 0x000fc80003f05270 */
[----:B------:R-:W-:-:S13]  /*53830*/  ISETP.GT.U32.OR P0, PT, R8, -0x40000001, !P0 ;  /* 0xbfffffff0800780c */ /* 0x000fda0004704470 */
[----:B------:R-:W-:Y:S05]  /*53840*/  @P0 BRA `(.L_x_919) ;  /* 0x0000001800840947 */ /* 0x000fea0003800000 */
.L_x_949:
[----:B------:R-:W0:Y:S01]  /*53850*/  LDS R7, [R6+0x388] ;  /* 0x0003880006077984 */ /* 0x000e220000000800 */
[----:B------:R-:W-:Y:S05]  /*53860*/  YIELD ;  /* 0x0000000000007946 */ /* 0x000fea0003800000 */
[----:B------:R-:W-:Y:S01]  /*53870*/  BSSY B3, `(.L_x_920) ;  /* 0x00000b7000037945 */ /* 0x000fe20003800000 */
[----:B0-----:R-:W-:-:S04]  /*53880*/  SHF.R.U32.HI R7, RZ, 0xf, R7 ;  /* 0x0000000fff077819 */ /* 0x001fc80000011607 */
[----:B------:R-:W-:-:S05]  /*53890*/  SGXT.U32 R8, R7, 0xf ;  /* 0x0000000f0708781a */ /* 0x000fca0000000000 */
[C---:B------:R-:W-:Y:S02]  /*538a0*/  IMAD R14, R8.reuse, 0xc, R5 ;  /* 0x0000000c080e7824 */ /* 0x040fe400078e0205 */
[----:B------:R-:W-:-:S03]  /*538b0*/  IMAD R10, R8, 0x3, RZ ;  /* 0x00000003080a7824 */ /* 0x000fc600078e02ff */
[----:B------:R-:W0:Y:S02]  /*538c0*/  LDS R7, [R14+0x388] ;  /* 0x000388000e077984 */ /* 0x000e240000000800 */
[----:B0-----:R-:W-:-:S04]  /*538d0*/  SHF.R.U32.HI R7, RZ, 0xf, R7 ;  /* 0x0000000fff077819 */ /* 0x001fc80000011607 */
[----:B------:R-:W-:-:S04]  /*538e0*/  SGXT.U32 R7, R7, 0xf ;  /* 0x0000000f0707781a */ /* 0x000fc80000000000 */
[----:B------:R-:W-:-:S04]  /*538f0*/  PRMT R7, R7, 0x9910, RZ ;  /* 0x0000991007077816 */ /* 0x000fc800000000ff */
[----:B------:R-:W-:Y:S02]  /*53900*/  ISETP.NE.AND P0, PT, R7, 0x7fff, PT ;  /* 0x00007fff0700780c */ /* 0x000fe40003f05270 */
[----:B------:R-:W-:-:S11]  /*53910*/  IADD3 R7, PT, PT, R14, 0x388, RZ ;  /* 0x000003880e077810 */ /* 0x000fd60007ffe0ff */
[----:B------:R-:W-:Y:S05]  /*53920*/  @P0 BRA `(.L_x_921) ;  /* 0x0000000800ac0947 */ /* 0x000fea0003800000 */
[----:B------:R-:W-:Y:S01]  /*53930*/  LDS R9, [R14+0x380] ;  /* 0x000380000e097984 */ /* 0x000fe20000000800 */
[----:B------:R-:W-:Y:S01]  /*53940*/  IMAD.MOV.U32 R16, RZ, RZ, 0x3fffffff ;  /* 0x3fffffffff107424 */ /* 0x000fe200078e00ff */
[----:B------:R-:W-:Y:S02]  /*53950*/  BSSY B2, `(.L_x_922) ;  /* 0x00000a4000027945 */ /* 0x000fe40003800000 */
[----:B------:R-:W0:Y:S02]  /*53960*/  LDS R12, [R14+0x384] ;  /* 0x000384000e0c7984 */ /* 0x000e240000000800 */
[----:B0-----:R-:W-:-:S04]  /*53970*/  SHF.R.U64 R9, R12, 0x1f, R9 ;  /* 0x0000001f0c097819 */ /* 0x001fc80000001209 */
[----:B------:R-:W-:-:S04]  /*53980*/  LOP3.LUT R13, R9, 0x7fffffff, RZ, 0xc0, !PT ;  /* 0x7fffffff090d7812 */ /* 0x000fc800078ec0ff */
[----:B------:R-:W-:-:S04]  /*53990*/  LOP3.LUT R13, R13, 0xc0000000, RZ, 0xfc, !PT ;  /* 0xc00000000d0d7812 */ /* 0x000fc800078efcff */
[C---:B------:R-:W-:Y:S01]  /*539a0*/  SHF.R.U64 R16, R13.reuse, 0xe, R16 ;  /* 0x0000000e0d107819 */ /* 0x040fe20000001210 */
[----:B------:R-:W-:-:S03]  /*539b0*/  IMAD.SHL.U32 R9, R13, 0x40, RZ ;  /* 0x000000400d097824 */ /* 0x000fc600078e00ff */
        /* <DEDUP_REMOVED lines=23> */
[----:B------:R-:W-:Y:S02]  /*53b30*/  SHF.R.U64 R9, R14, 0x1f, R15 ;  /* 0x0000001f0e097819 */ /* 0x000fe4000000120f */
        /* <DEDUP_REMOVED lines=18> */
[----:B------:R-:W-:Y:S02]  /*53c60*/  LOP3.LUT R12, R11, 0xffff, RZ, 0xc0, !PT ;  /* 0x0000ffff0b0c7812 */ /* 0x000fe400078ec0ff */
[----:B------:R-:W-:Y:S02]  /*53c70*/  PRMT R11, RZ, 0x7610, R11 ;  /* 0x00007610ff0b7816 */ /* 0x000fe4000000000b */
[----:B------:R-:W-:-:S04]  /*53c80*/  LEA.HI R9, R12, R9, RZ, 0x1f ;  /* 0x000000090c097211 */ /* 0x000fc800078ff8ff */
[----:B------:R-:W-:-:S04]  /*53c90*/  LOP3.LUT R9, R9, 0xffff, RZ, 0xc0, !PT ;  /* 0x0000ffff09097812 */ /* 0x000fc800078ec0ff */
[----:B------:R-:W-:-:S04]  /*53ca0*/  SHF.R.U32.HI R9, RZ, 0xb, R9 ;  /* 0x0000000bff097819 */ /* 0x000fc80000011609 */
[----:B------:R-:W-:-:S05]  /*53cb0*/  PRMT R9, R9, 0x9910, RZ ;  /* 0x0000991009097816 */ /* 0x000fca00000000ff */
[----:B------:R-:W-:-:S04]  /*53cc0*/  IMAD R9, R9, 0xfb5, RZ ;  /* 0x00000fb509097824 */ /* 0x000fc800078e02ff */
[----:B------:R-:W-:-:S05]  /*53cd0*/  IMAD.MOV R9, RZ, RZ, -R9 ;  /* 0x000000ffff097224 */ /* 0x000fca00078e0a09 */
[----:B------:R-:W-:-:S05]  /*53ce0*/  PRMT R9, R9, 0x7710, RZ ;  /* 0x0000771009097816 */ /* 0x000fca00000000ff */
[----:B------:R-:W-:-:S07]  /*53cf0*/  IMAD.IADD R9, R9, 0x1, R14 ;  /* 0x0000000109097824 */ /* 0x000fce00078e020e */
.L_x_932:
        /* <DEDUP_REMOVED lines=21> */
.L_x_924:
[----:B------:R-:W-:Y:S05]  /*53e50*/  BSYNC.RELIABLE B4 ;  /* 0x0000000000047941 */ /* 0x000fea0003800100 */
.L_x_923:
        /* <DEDUP_REMOVED lines=24> */
.L_x_927:
[----:B------:R-:W-:Y:S05]  /*53fe0*/  BSYNC.RELIABLE B4 ;  /* 0x0000000000047941 */ /* 0x000fea0003800100 */
.L_x_926:
        /* <DEDUP_REMOVED lines=23> */
.L_x_929:
[----:B------:R-:W-:Y:S05]  /*54160*/  BSYNC.RELIABLE B4 ;  /* 0x0000000000047941 */ /* 0x000fea0003800100 */
.L_x_928:
        /* <DEDUP_REMOVED lines=12> */
[----:B------:R-:W-:-:S06]  /*54230*/  MOV R12, 0x3fffffff ;  /* 0x3fffffff000c7802 */ /* 0x000fcc0000000f00 */
        /* <DEDUP_REMOVED lines=10> */
.L_x_931:
[----:B------:R-:W-:Y:S05]  /*542e0*/  BSYNC.RELIABLE B4 ;  /* 0x0000000000047941 */ /* 0x000fea0003800100 */
.L_x_930:
        /* <DEDUP_REMOVED lines=10> */
.L_x_925:
[----:B------:R-:W-:Y:S05]  /*54390*/  BSYNC B2 ;  /* 0x0000000000027941 */ /* 0x000fea0003800000 */
.L_x_922:
[----:B------:R-:W0:Y:S01]  /*543a0*/  LDS R9, [R7] ;  /* 0x0000000007097984 */ /* 0x000e220000000800 */
[----:B------:R-:W-:-:S05]  /*543b0*/  IMAD.SHL.U32 R12, R14, 0x8000, RZ ;  /* 0x000080000e0c7824 */ /* 0x000fca00078e00ff */
[----:B0-----:R-:W-:-:S05]  /*543c0*/  LOP3.LUT R12, R12, 0x3fff8000, R9, 0xe2, !PT ;  /* 0x3fff80000c0c7812 */ /* 0x001fca00078ee209 */
[----:B------:R0:W-:Y:S02]  /*543d0*/  STS [R7], R12 ;  /* 0x0000000c07007388 */ /* 0x0001e40000000800 */
.L_x_921:
[----:B------:R-:W-:Y:S05]  /*543e0*/  BSYNC B3 ;  /* 0x0000000000037941 */ /* 0x000fea0003800000 */
.L_x_920:
[----:B------:R-:W1:Y:S01]  /*543f0*/  LDS R9, [R7] ;  /* 0x0000000007097984 */ /* 0x000e620000000800 */
[----:B------:R-:W-:Y:S01]  /*54400*/  BSSY B4, `(.L_x_933) ;  /* 0x00000cf000047945 */ /* 0x000fe20003800000 */
[----:B------:R-:W-:Y:S01]  /*54410*/  IMAD.MOV.U32 R14, RZ, RZ, R4 ;  /* 0x000000ffff0e7224 */ /* 0x000fe200078e0004 */
[----:B-1----:R-:W-:-:S04]  /*54420*/  SHF.R.U32.HI R9, RZ, 0xf, R9 ;  /* 0x0000000fff097819 */ /* 0x002fc80000011609 */
[----:B0-----:R-:W-:-:S05]  /*54430*/  SGXT.U32 R12, R9, 0xf ;  /* 0x0000000f090c781a */ /* 0x001fca0000000000 */
[----:B------:R-:W-:-:S06]  /*54440*/  IMAD R12, R12, 0xc, R5 ;  /* 0x0000000c0c0c7824 */ /* 0x000fcc00078e0205 */
[----:B------:R-:W0:Y:S02]  /*54450*/  LDS R12, [R12+0x388] ;  /* 0x000388000c0c7984 */ /* 0x000e240000000800 */
[----:B0-----:R-:W-:-:S04]  /*54460*/  LOP3.LUT R9, R12, 0xc0000000, RZ, 0xc0, !PT ;  /* 0xc00000000c097812 */ /* 0x001fc800078ec0ff */
[----:B------:R-:W-:-:S04]  /*54470*/  ISETP.NE.AND P0, PT, R9, 0x40000000, PT ;  /* 0x400000000900780c */ /* 0x000fc80003f05270 */
[----:B------:R-:W-:-:S13]  /*54480*/  ISETP.GT.U32.OR P0, PT, R12, -0x40000001, !P0 ;  /* 0xbfffffff0c00780c */ /* 0x000fda0004704470 */
[----:B------:R-:W-:Y:S05]  /*54490*/  @P0 BRA `(.L_x_934) ;  /* 0x0000000c00140947 */ /* 0x000fea0003800000 */
.L_x_948:
[----:B------:R-:W0:Y:S01]  /*544a0*/  LDS R7, [R7] ;  /* 0x0000000007077984 */ /* 0x000e220000000800 */
[----:B------:R-:W-:Y:S05]  /*544b0*/  YIELD ;  /* 0x0000000000007946 */ /* 0x000fea0003800000 */
[----:B------:R-:W-:Y:S01]  /*544c0*/  BSSY B3, `(.L_x_935) ;  /* 0x00000b9000037945 */ /* 0x000fe20003800000 */
[----:B------:R-:W-:Y:S01]  /*544d0*/  IMAD.MOV.U32 R14, RZ, RZ, R8 ;  /* 0x000000ffff0e7224 */ /* 0x000fe200078e0008 */
[----:B0-----:R-:W-:-:S04]  /*544e0*/  SHF.R.U32.HI R12, RZ, 0xf, R7 ;  /* 0x0000000fff0c7819 */ /* 0x001fc80000011607 */
[----:B------:R-:W-:-:S05]  /*544f0*/  SGXT.U32 R12, R12, 0xf ;  /* 0x0000000f0c0c781a */ /* 0x000fca0000000000 */
[C---:B------:R-:W-:Y:S02]  /*54500*/  IMAD R15, R12.reuse, 0xc, R5 ;  /* 0x0000000c0c0f7824 */ /* 0x040fe400078e0205 */
[----:B------:R-:W-:Y:S02]  /*54510*/  IMAD R10, R12, 0x3, RZ ;  /* 0x000000030c0a7824 */ /* 0x000fe400078e02ff */
[----:B------:R-:W-:Y:S01]  /*54520*/  IMAD.MOV.U32 R8, RZ, RZ, R12 ;  /* 0x000000ffff087224 */ /* 0x000fe200078e000c */
[----:B------:R-:W0:Y:S01]  /*54530*/  LDS R9, [R15+0x388] ;  /* 0x000388000f097984 */ /* 0x000e220000000800 */
[----:B------:R-:W-:Y:S01]  /*54540*/  VIADD R7, R15, 0x388 ;  /* 0x000003880f077836 */ /* 0x000fe20000000000 */
[----:B0-----:R-:W-:-:S04]  /*54550*/  SHF.R.U32.HI R9, RZ, 0xf, R9 ;  /* 0x0000000fff097819 */ /* 0x001fc80000011609 */
[----:B------:R-:W-:-:S04]  /*54560*/  SGXT.U32 R9, R9, 0xf ;  /* 0x0000000f0909781a */ /* 0x000fc80000000000 */
[----:B------:R-:W-:-:S04]  /*54570*/  PRMT R9, R9, 0x9910, RZ ;  /* 0x0000991009097816 */ /* 0x000fc800000000ff */
[----:B------:R-:W-:-:S13]  /*54580*/  ISETP.NE.AND P0, PT, R9, 0x7fff, PT ;  /* 0x00007fff0900780c */ /* 0x000fda0003f05270 */
        /* <DEDUP_REMOVED lines=62> */
.L_x_947:
        /* <DEDUP_REMOVED lines=15> */
[----:B------:R-:W-:-:S06]  /*54a60*/  MOV R12, 0x3fffffff ;  /* 0x3fffffff000c7802 */ /* 0x000fcc0000000f00 */
[----:B------:R-:W0:Y:S02]  /*54a70*/  ATOMS.CAS R12, [R15+0x388], R12, R13 ;  /* 0x0003880c0f0c738d */ /* 0x000e24000000000d */
[----:B0-----:R-:W-:-:S04]  /*54a80*/  ISETP.NE.AND P0, PT, R12, R13, PT ;  /* 0x0000000d0c00720c */ /* 0x001fc80003f05270 */
[----:B------:R-:W-:-:S13]  /*54a90*/  ISETP.EQ.OR P0, PT, R12, 0x3fffffff, !P0 ;  /* 0x3fffffff0c00780c */ /* 0x000fda0004702670 */
[----:B------:R-:W-:Y:S05]  /*54aa0*/  @P0 BREAK.RELIABLE B5 ;  /* 0x0000000000050942 */ /* 0x000fea0003800100 */
[----:B------:R-:W-:Y:S05]  /*54ab0*/  @P0 BRA `(.L_x_940) ;  /* 0x0000000400500947 */ /* 0x000fea0003800000 */
.L_x_939:
[----:B------:R-:W-:Y:S05]  /*54ac0*/  BSYNC.RELIABLE B5 ;  /* 0x0000000000057941 */ /* 0x000fea0003800100 */
.L_x_938:
        /* <DEDUP_REMOVED lines=24> */
.L_x_942:
[----:B------:R-:W-:Y:S05]  /*54c50*/  BSYNC.RELIABLE B5 ;  /* 0x0000000000057941 */ /* 0x000fea0003800100 */
.L_x_941:
        /* <DEDUP_REMOVED lines=23> */
.L_x_944:
[----:B------:R-:W-:Y:S05]  /*54dd0*/  BSYNC.RELIABLE B5 ;  /* 0x0000000000057941 */ /* 0x000fea0003800100 */
.L_x_943:
        /* <DEDUP_REMOVED lines=23> */
.L_x_946:
[----:B------:R-:W-:Y:S05]  /*54f50*/  BSYNC.RELIABLE B5 ;  /* 0x0000000000057941 */ /* 0x000fea0003800100 */
.L_x_945:
        /* <DEDUP_REMOVED lines=10> */
.L_x_940:
[----:B------:R-:W-:Y:S05]  /*55000*/  BSYNC B2 ;  /* 0x0000000000027941 */ /* 0x000fea0003800000 */
.L_x_937:
[----:B------:R-:W0:Y:S01]  /*55010*/  LDS R9, [R7] ;  /* 0x0000000007097984 */ /* 0x000e220000000800 */
[----:B------:R-:W-:-:S05]  /*55020*/  IMAD.SHL.U32 R12, R16, 0x8000, RZ ;  /* 0x00008000100c7824 */ /* 0x000fca00078e00ff */
[----:B0-----:R-:W-:-:S05]  /*55030*/  LOP3.LUT R12, R12, 0x3fff8000, R9, 0xe2, !PT ;  /* 0x3fff80000c0c7812 */ /* 0x001fca00078ee209 */
[----:B------:R0:W-:Y:S02]  /*55040*/  STS [R7], R12 ;  /* 0x0000000c07007388 */ /* 0x0001e40000000800 */
.L_x_936:
[----:B------:R-:W-:Y:S05]  /*55050*/  BSYNC B3 ;  /* 0x0000000000037941 */ /* 0x000fea0003800000 */
.L_x_935:
[----:B------:R-:W1:Y:S02]  /*55060*/  LDS R9, [R7] ;  /* 0x0000000007097984 */ /* 0x000e640000000800 */
[----:B-1----:R-:W-:-:S04]  /*55070*/  SHF.R.U32.HI R9, RZ, 0xf, R9 ;  /* 0x0000000fff097819 */ /* 0x002fc80000011609 */
[----:B0-----:R-:W-:-:S05]  /*55080*/  SGXT.U32 R12, R9, 0xf ;  /* 0x0000000f090c781a */ /* 0x001fca0000000000 */
[----:B------:R-:W-:-:S06]  /*55090*/  IMAD R12, R12, 0xc, R5 ;  /* 0x0000000c0c0c7824 */ /* 0x000fcc00078e0205 */
[----:B------:R-:W0:Y:S02]  /*550a0*/  LDS R12, [R12+0x388] ;  /* 0x000388000c0c7984 */ /* 0x000e240000000800 */
[C---:B0-----:R-:W-:Y:S02]  /*550b0*/  LOP3.LUT R9, R12.reuse, 0xc0000000, RZ, 0xc0, !PT ;  /* 0xc00000000c097812 */ /* 0x041fe400078ec0ff */
[----:B------:R-:W-:Y:S02]  /*550c0*/  ISETP.LT.U32.AND P2, PT, R12, -0x40000000, PT ;  /* 0xc00000000c00780c */ /* 0x000fe40003f41070 */
[----:B------:R-:W-:-:S13]  /*550d0*/  ISETP.NE.AND P0, PT, R9, 0x40000000, PT ;  /* 0x400000000900780c */ /* 0x000fda0003f05270 */
[----:B------:R-:W-:Y:S05]  /*550e0*/  @P0 BRA P2, `(.L_x_948) ;  /* 0xfffffff000ec0947 */ /* 0x000fea000103ffff */
.L_x_934:
[----:B------:R-:W-:Y:S05]  /*550f0*/  BSYNC B4 ;  /* 0x0000000000047941 */ /* 0x000fea0003800000 */
.L_x_933:
[----:B------:R-:W0:Y:S01]  /*55100*/  LDS R8, [R7] ;  /* 0x0000000007087984 */ /* 0x000e220000000800 */
[--C-:B------:R-:W-:Y:S02]  /*55110*/  IMAD R9, R10, 0x4, R5.reuse ;  /* 0x000000040a097824 */ /* 0x100fe400078e0205 */
[----:B------:R-:W-:-:S03]  /*55120*/  IMAD R11, R14, 0xc, R5 ;  /* 0x0000000c0e0b7824 */ /* 0x000fc600078e0205 */
[----:B0-----:R-:W-:Y:S04]  /*55130*/  STS [R9+0x380], R8 ;  /* 0x0003800809007388 */ /* 0x001fe80000000800 */
[----:B------:R-:W0:Y:S02]  /*55140*/  LDS R10, [R9+0x380] ;  /* 0x00038000090a7984 */ /* 0x000e240000000800 */
[----:B0-----:R-:W-:-:S05]  /*55150*/  LOP3.LUT R10, R10, 0x3fffffff, RZ, 0xc0, !PT ;  /* 0x3fffffff0a0a7812 */ /* 0x001fca00078ec0ff */
[----:B------:R-:W-:Y:S04]  /*55160*/  STS [R9+0x380], R10 ;  /* 0x0003800a09007388 */ /* 0x000fe80000000800 */
[----:B------:R-:W-:Y:S04]  /*55170*/  LDS R12, [R11+0x380] ;  /* 0x000380000b0c7984 */ /* 0x000fe80000000800 */
[----:B------:R-:W0:Y:S02]  /*55180*/  LDS R13, [R11+0x384] ;  /* 0x000384000b0d7984 */ /* 0x000e240000000800 */
[----:B0-----:R-:W-:-:S04]  /*55190*/  SHF.R.U64 R12, R13, 0x1f, R12 ;  /* 0x0000001f0d0c7819 */ /* 0x001fc8000000120c */
[----:B------:R-:W-:-:S04]  /*551a0*/  LOP3.LUT R12, R12, 0x7fffffff, RZ, 0xc0, !PT ;  /* 0x7fffffff0c0c7812 */ /* 0x000fc800078ec0ff */
[----:B------:R-:W-:-:S05]  /*551b0*/  LOP3.LUT R12, R12, 0xc0000000, RZ, 0xfc, !PT ;  /* 0xc00000000c0c7812 */ /* 0x000fca00078efcff */
[----:B------:R-:W-:Y:S04]  /*551c0*/  STS [R7], R12 ;  /* 0x0000000c07007388 */ /* 0x000fe80000000800 */
[----:B------:R-:W0:Y:S02]  /*551d0*/  LDS R8, [R6+0x388] ;  /* 0x0003880006087984 */ /* 0x000e240000000800 */
[----:B0-----:R-:W-:-:S04]  /*551e0*/  SHF.R.U32.HI R8, RZ, 0xf, R8 ;  /* 0x0000000fff087819 */ /* 0x001fc80000011608 */
[----:B------:R-:W-:-:S05]  /*551f0*/  SGXT.U32 R8, R8, 0xf ;  /* 0x0000000f0808781a */ /* 0x000fca0000000000 */
[----:B------:R-:W-:-:S06]  /*55200*/  IMAD R8, R8, 0xc, R5 ;  /* 0x0000000c08087824 */ /* 0x000fcc00078e0205 */
[----:B------:R-:W0:Y:S02]  /*55210*/  LDS R8, [R8+0x388] ;  /* 0x0003880008087984 */ /* 0x000e240000000800 */
[C---:B0-----:R-:W-:Y:S02]  /*55220*/  LOP3.LUT R9, R8.reuse, 0xc0000000, RZ, 0xc0, !PT ;  /* 0xc000000008097812 */ /* 0x041fe400078ec0ff */
[----:B------:R-:W-:Y:S02]  /*55230*/  ISETP.LT.U32.AND P2, PT, R8, -0x40000000, PT ;  /* 0xc00000000800780c */ /* 0x000fe40003f41070 */
[----:B------:R-:W-:-:S13]  /*55240*/  ISETP.NE.AND P0, PT, R9, 0x40000000, PT ;  /* 0x400000000900780c */ /* 0x000fda0003f05270 */
[----:B------:R-:W-:Y:S05]  /*55250*/  @P0 BRA P2, `(.L_x_949) ;  /* 0xffffffe4007c0947 */ /* 0x000fea000103ffff */
.L_x_919:
[----:B------:R-:W-:Y:S05]  /*55260*/  BSYNC B1 ;  /* 0x0000000000017941 */ /* 0x000fea0003800000 */
.L_x_918:
[----:B------:R-:W0:Y:S04]  /*55270*/  LDS R5, [R6+0x388] ;  /* 0x0003880006057984 */ /* 0x000e280000000800 */
[----:B0-----:R-:W-:Y:S04]  /*55280*/  STS [R6+0x380], R5 ;  /* 0x0003800506007388 */ /* 0x001fe80000000800 */
[----:B------:R-:W0:Y:S02]  /*55290*/  LDS R7, [R6+0x380] ;  /* 0x0003800006077984 */ /* 0x000e240000000800 */
[----:B0-----:R-:W-:-:S05]  /*552a0*/  LOP3.LUT R7, R7, 0x3fffffff, RZ, 0xc0, !PT ;  /* 0x3fffffff07077812 */ /* 0x001fca00078ec0ff */
[----:B------:R0:W-:Y:S02]  /*552b0*/  STS [R6+0x380], R7 ;  /* 0x0003800706007388 */ /* 0x0001e40000000800 */
.L_x_904:
[----:B------:R-:W-:Y:S02]  /*552c0*/  LOP3.LUT R5, R20, 0xc0000000, RZ, 0xfc, !PT ;  /* 0xc000000014057812 */ /* 0x000fe400078efcff */
[----:B------:R-:W-:-:S03]  /*552d0*/  PRMT R14, R98, 0x7610, R14 ;  /* 0x00007610620e7816 */ /* 0x000fc6000000000e */
[----:B------:R2:W-:Y:S04]  /*552e0*/  STS [R6+0x388], R5 ;  /* 0x0003880506007388 */ /* 0x0005e80000000800 */
.L_x_70:
[----:B------:R-:W-:Y:S05]  /*552f0*/  BSYNC B0 ;  /* 0x0000000000007941 */ /* 0x000fea0003800000 */
.L_x_9:
[----:B------:R-:W0:Y:S02]  /*55300*/  LDCU UR5, c[0x0][0x360] ;  /* 0x00006c00ff0577ac */ /* 0x000e240008000800 */
[----:B0-----:R-:W-:-:S05]  /*55310*/  VIADD R79, R4, UR5 ;  /* 0x00000005044f7c36 */ /* 0x001fca0008000000 */
[----:B---3--:R-:W-:-:S05]  /*55320*/  LOP3.LUT R4, R79, 0xffff, RZ, 0xc0, !PT ;  /* 0x0000ffff4f047812 */ /* 0x008fca00078ec0ff */
[----:B-12---:R-:W-:-:S04]  /*55330*/  IMAD R6, R4, 0x3, RZ ;  /* 0x0000000304067824 */ /* 0x006fc800078e02ff */
[----:B----4-:R-:W-:-:S05]  /*55340*/  VIADD R5, R6, 0x2 ;  /* 0x0000000206057836 */ /* 0x010fca0000000000 */
[----:B------:R-:W-:-:S13]  /*55350*/  ISETP.GE.U32.AND P0, PT, R5, UR4, PT ;  /* 0x0000000405007c0c */ /* 0x000fda000bf06070 */
[----:B------:R-:W-:Y:S05]  /*55360*/  @!P0 BRA `(.L_x_950) ;  /* 0xfffffab0007c8947 */ /* 0x000fea000383ffff */
.L_x_8:
[----:B------:R-:W-:Y:S01]  /*55370*/  LOP3.LUT P0, RZ, R14, 0xff, RZ, 0xc0, !PT ;  /* 0x000000ff0eff7812 */ /* 0x000fe2000780c0ff */
[----:B------:R-:W-:Y:S05]  /*55380*/  WARPSYNC.ALL ;  /* 0x0000000000007948 */ /* 0x000fea0003800000 */
[----:B------:R-:W-:Y:S06]  /*55390*/  BAR.SYNC.DEFER_BLOCKING 0x0 ;  /* 0x0000000000007b1d */ /* 0x000fec0000010000 */
[----:B------:R-:W-:Y:S04]  /*553a0*/  BSSY.RECONVERGENT B0, `(.L_x_951) ;  /* 0x0000009000007945 */ /* 0x000fe80003800200 */
[----:B------:R-:W-:Y:S05]  /*553b0*/  @!P0 BRA `(.L_x_952) ;  /* 0x00000000001c8947 */ /* 0x000fea0003800000 */
[----:B------:R-:W1:Y:S01]  /*553c0*/  S2UR UR6, SR_CgaCtaId ;  /* 0x00000000000679c3 */ /* 0x000e620000008800 */
[----:B------:R-:W-:Y:S02]  /*553d0*/  UMOV UR5, 0x400 ;  /* 0x0000040000057882 */ /* 0x000fe40000000000 */
[----:B-1----:R-:W-:-:S09]  /*553e0*/  ULEA UR5, UR6, UR5, 0x18 ;  /* 0x0000000506057291 */ /* 0x002fd2000f8ec0ff */
[----:B0-----:R-:W0:Y:S02]  /*553f0*/  LDS R4, [UR5+0x4] ;  /* 0x00000405ff047984 */ /* 0x001e240008000800 */
[----:B0-----:R-:W-:-:S13]  /*55400*/  ISETP.NE.AND P0, PT, R4, RZ, PT ;  /* 0x000000ff0400720c */ /* 0x001fda0003f05270 */
[----:B------:R-:W-:-:S05]  /*55410*/  @!P0 IMAD.MOV.U32 R4, RZ, RZ, 0x1 ;  /* 0x00000001ff048424 */ /* 0x000fca00078e00ff */
[----:B------:R1:W-:Y:S02]  /*55420*/  @!P0 STS [UR5+0x4], R4 ;  /* 0x00000404ff008988 */ /* 0x0003e40008000805 */
.L_x_952:
[----:B------:R-:W-:Y:S05]  /*55430*/  BSYNC.RECONVERGENT B0 ;  /* 0x0000000000007941 */ /* 0x000fea0003800200 */
.L_x_951:
[----:B------:R-:W2:Y:S08]  /*55440*/  S2UR UR6, SR_CgaCtaId ;  /* 0x00000000000679c3 */ /* 0x000eb00000008800 */
[----:B------:R-:W-:Y:S06]  /*55450*/  BAR.SYNC.DEFER_BLOCKING 0x0 ;  /* 0x0000000000007b1d */ /* 0x000fec0000010000 */
[----:B------:R-:W-:-:S02]  /*55460*/  UMOV UR5, 0x400 ;  /* 0x0000040000057882 */ /* 0x000fc40000000000 */
[----:B--2---:R-:W-:-:S09]  /*55470*/  ULEA UR5, UR6, UR5, 0x18 ;  /* 0x0000000506057291 */ /* 0x004fd2000f8ec0ff */
[----:B01----:R-:W0:Y:S02]  /*55480*/  LDS R4, [UR5+0x4] ;  /* 0x00000405ff047984 */ /* 0x003e240008000800 */
[----:B0-----:R-:W-:-:S13]  /*55490*/  ISETP.NE.AND P0, PT, R4, 0x1, PT ;  /* 0x000000010400780c */ /* 0x001fda0003f05270 */
[----:B------:R-:W-:Y:S05]  /*554a0*/  @!P0 BRA `(.L_x_953) ;  /* 0xfffffaac00f48947 */ /* 0x000fea000383ffff */
.L_x_7:
[----:B------:R-:W-:Y:S01]  /*554b0*/  ISETP.GT.U32.AND P2, PT, R0, 0x65, PT ;  /* 0x000000650000780c */ /* 0x000fe20003f44070 */
[----:B------:R-:W-:-:S12]  /*554c0*/  BSSY.RECONVERGENT B0, `(.L_x_954) ;  /* 0x0000008000007945 */ /* 0x000fd80003800200 */
[----:B------:R-:W-:-:S05]  /*554d0*/  @!P2 LEA R3, R0, UR5, 0x2 ;  /* 0x000000050003ac11 */ /* 0x000fca000f8e10ff */
[----:B------:R-:W-:Y:S01]  /*554e0*/  @!P2 IMAD R6, R0, 0x4, R3 ;  /* 0x000000040006a824 */ /* 0x000fe200078e0203 */
[----:B------:R-:W-:Y:S06]  /*554f0*/  @!P1 BRA `(.L_x_955) ;  /* 0x0000000000109947 */ /* 0x000fec0003800000 */
[----:B------:R-:W0:Y:S02]  /*55500*/  LDS R2, [UR5+0x8] ;  /* 0x00000805ff027984 */ /* 0x000e240008000800 */
[----:B0-----:R-:W-:-:S13]  /*55510*/  ISETP.GE.U32.AND P0, PT, R2, 0x67, PT ;  /* 0x000000670200780c */ /* 0x001fda0003f06070 */
[----:B------:R-:W-:-:S05]  /*55520*/  @P0 IMAD.MOV.U32 R2, RZ, RZ, 0x66 ;  /* 0x00000066ff020424 */ /* 0x000fca00078e00ff */
[----:B------:R0:W-:Y:S02]  /*55530*/  @P0 STS [UR5+0x8], R2 ;  /* 0x00000802ff000988 */ /* 0x0001e40008000805 */
.L_x_955:
[----:B------:R-:W-:Y:S05]  /*55540*/  BSYNC.RECONVERGENT B0 ;  /* 0x0000000000007941 */ /* 0x000fea0003800200 */
.L_x_954:
[----:B------:R-:W-:Y:S08]  /*55550*/  BAR.SYNC.DEFER_BLOCKING 0x0 ;  /* 0x0000000000007b1d */ /* 0x000ff00000010000 */
[----:B0-----:R-:W0:Y:S02]  /*55560*/  @!P2 LDC.64 R2, c[0x0][0x3a0] ;  /* 0x0000e800ff02ab82 */ /* 0x001e240000000a00 */
[----:B0-----:R-:W-:-:S06]  /*55570*/  @!P2 IMAD.WIDE.U32 R2, R0, 0x8, R2 ;  /* 0x000000080002a825 */ /* 0x001fcc00078e0002 */
[----:B------:R-:W-:Y:S06]  /*55580*/  BAR.SYNC.DEFER_BLOCKING 0x0 ;  /* 0x0000000000007b1d */ /* 0x000fec0000010000 */
[----:B------:R-:W-:Y:S04]  /*55590*/  @!P2 LDS R5, [R6+0x10] ;  /* 0x000010000605a984 */ /* 0x000fe80000000800 */
[----:B------:R-:W0:Y:S04]  /*555a0*/  @!P2 LDS R4, [R6+0x14] ;  /* 0x000014000604a984 */ /* 0x000e280000000800 */
[----:B0-----:R0:W-:Y:S01]  /*555b0*/  @!P2 STG.E.64 desc[UR8][R2.64], R4 ;  /* 0x000000040200a986 */ /* 0x0011e2000c101b08 */
[----:B------:R-:W-:Y:S05]  /*555c0*/  @!P1 EXIT ;  /* 0x000000000000994d */ /* 0x000fea0003800000 */
[----:B0-----:R-:W0:Y:S01]  /*555d0*/  LDS R2, [UR5+0x8] ;  /* 0x00000805ff027984 */ /* 0x001e220008000800 */
[----:B------:R-:W0:Y:S01]  /*555e0*/  LDC.64 R4, c[0x0][0x3a0] ;  /* 0x0000e800ff047b82 */ /* 0x000e220000000a00 */
[----:B------:R-:W-:-:S05]  /*555f0*/  IMAD.MOV.U32 R3, RZ, RZ, RZ ;  /* 0x000000ffff037224 */ /* 0x000fca00078e00ff */
[----:B0-----:R-:W-:Y:S01]  /*55600*/  STG.E.64 desc[UR8][R4.64+0x3b0], R2 ;  /* 0x0003b00204007986 */ /* 0x001fe2000c101b08 */
[----:B------:R-:W-:Y:S05]  /*55610*/  EXIT ;  /* 0x000000000000794d */ /* 0x000fea0003800000 */
.L_x_956:
[----:B------:R-:W-:-:S00]  /*55620*/  BRA `(.L_x_956) ;  /* 0xfffffffc00fc7947 */ /* 0x000fc0000383ffff */
[----:B------:R-:W-:-:S00]  /*55630*/  NOP ;  /* 0x0000000000007918 */ /* 0x000fc00000000000 */
        /* <DEDUP_REMOVED lines=12> */
.L_x_961:


//--------------------- .nv.shared._Z19store_initial_statePjPmPbPVhS0_ --------------------------
	.section	.nv.shared._Z19store_initial_statePjPmPbPVhS0_,"aw",@nobits
	.sectionflags	@""
	.align	16
	.zero		1024


//--------------------- .nv.shared.reserved.0     --------------------------
	.section	.nv.shared.reserved.0,"aw",@nobits
	.weak		__nv_reservedSMEM_offset_0_alias
	.size		__nv_reservedSMEM_offset_0_alias, 0, 64
	.other		__nv_reservedSMEM_offset_0_alias,@"STO_CUDA_RESERVED_SHARED STV_DEFAULT"
__nv_reservedSMEM_offset_0_alias:
	.zero		0
	.zero		64


//--------------------- .nv.constant0._Z19store_initial_statePjPmPbPVhS0_ --------------------------
	.section	.nv.constant0._Z19store_initial_statePjPmPbPVhS0_,"a",@progbits
	.sectionflags	@""
	.align	4
.nv.constant0._Z19store_initial_statePjPmPbPVhS0_:
	.zero		936


//--------------------- SYMBOLS --------------------------

	.type		.nv.reservedSmem.offset0,@object
	.size		.nv.reservedSmem.offset0,0x4
	.type		.nv.reservedSmem.cap,@object
	.size		.nv.reservedSmem.cap,0x4
